	.target	sm_90a

	.elftype	@"ET_EXEC"


//--------------------- .note.nv.tkinfo           --------------------------
	.section	.note.nv.tkinfo,"",@"SHT_NOTE"
	.sectionflags	@"SHF_NOTE_NV_TKINFO"
	.tkinfo
        /*0018*/ 	.word	0x00000002
        /*0030*/ 	.string	""
        /*0030*/ 	.string	"ptxas"
        /*0030*/ 	.string	"Cuda compilation tools, release 13.0, V13.0.88"
        /*0030*/ 	.string	"Build cuda_13.0.r13.0/compiler.36424714_0"
        /*0030*/ 	.string	"-v  -suppress-debug-info  -lineinfo  -arch sm_90a "



//--------------------- .note.nv.cuinfo           --------------------------
	.section	.note.nv.cuinfo,"",@"SHT_NOTE"
	.sectionflags	@"SHF_NOTE_NV_CUINFO"
        /*0018*/ 	.short	0x0002
        /*001a*/ 	.short	0x005a
        /*001c*/ 	.short	0x0082
	.zero		2


//--------------------- .nv.info                  --------------------------
	.section	.nv.info,"",@"SHT_CUDA_INFO"
	.align	4


	//----- nvinfo : EIATTR_REGCOUNT
	.align		4
        /*0000*/ 	.byte	0x04, 0x2f
        /*0002*/ 	.short	(.L_1 - .L_0)
	.align		4
.L_0:
        /*0004*/ 	.word	index@(matmul_kernel)
        /*0008*/ 	.word	0x000000ff


	//----- nvinfo : EIATTR_FRAME_SIZE
	.align		4
.L_1:
        /*000c*/ 	.byte	0x04, 0x11
        /*000e*/ 	.short	(.L_3 - .L_2)
	.align		4
.L_2:
        /*0010*/ 	.word	index@(matmul_kernel)
        /*0014*/ 	.word	0x00000ba8


	//----- nvinfo : EIATTR_MIN_STACK_SIZE
	.align		4
.L_3:
        /*0018*/ 	.byte	0x04, 0x12
        /*001a*/ 	.short	(.L_5 - .L_4)
	.align		4
.L_4:
        /*001c*/ 	.word	index@(matmul_kernel)
        /*0020*/ 	.word	0x00000ba8
.L_5:


//--------------------- .nv.compat                --------------------------
	.section	.nv.compat,"",@"SHT_CUDA_COMPAT_INFO"
	.align	4
        /*0000*/ 	.byte	0x02, 0x09, 0x01, 0x00, 0x02, 0x02, 0x04, 0x00, 0x02, 0x05, 0x05, 0x00, 0x03, 0x07, 0x01, 0x01
        /*0010*/ 	.byte	0x02, 0x03, 0x00, 0x00, 0x02, 0x06, 0x01, 0x00, 0x04, 0x0b, 0x08, 0x00, 0x00, 0x00, 0x00, 0x00
        /*0020*/ 	.byte	0x00, 0x00, 0x00, 0x00


//--------------------- .nv.info.matmul_kernel    --------------------------
	.section	.nv.info.matmul_kernel,"",@"SHT_CUDA_INFO"
	.sectionflags	@""
	.align	4


	//----- nvinfo : EIATTR_CUDA_API_VERSION
	.align		4
        /*0000*/ 	.byte	0x04, 0x37
        /*0002*/ 	.short	(.L_7 - .L_6)
.L_6:
        /*0004*/ 	.word	0x00000082


	//----- nvinfo : EIATTR_KPARAM_INFO
	.align		4
.L_7:
        /*0008*/ 	.byte	0x04, 0x17
        /*000a*/ 	.short	(.L_9 - .L_8)
.L_8:
        /*000c*/ 	.word	0x00000000
        /*0010*/ 	.short	0x000d
        /*0012*/ 	.short	0x0048
        /*0014*/ 	.byte	0x00, 0xf4, 0x21, 0x00


	//----- nvinfo : EIATTR_KPARAM_INFO
	.align		4
.L_9:
        /*0018*/ 	.byte	0x04, 0x17
        /*001a*/ 	.short	(.L_11 - .L_10)
.L_10:
        /*001c*/ 	.word	0x00000000
        /*0020*/ 	.short	0x000c
        /*0022*/ 	.short	0x0040
        /*0024*/ 	.byte	0x00, 0xf4, 0x21, 0x00


	//----- nvinfo : EIATTR_KPARAM_INFO
	.align		4
.L_11:
        /*0028*/ 	.byte	0x04, 0x17
        /*002a*/ 	.short	(.L_13 - .L_12)
.L_12:
        /*002c*/ 	.word	0x00000000
        /*0030*/ 	.short	0x000b
        /*0032*/ 	.short	0x0038
        /*0034*/ 	.byte	0x00, 0xf0, 0x11, 0x00


	//----- nvinfo : EIATTR_KPARAM_INFO
	.align		4
.L_13:
        /*0038*/ 	.byte	0x04, 0x17
        /*003a*/ 	.short	(.L_15 - .L_14)
.L_14:
        /*003c*/ 	.word	0x00000000
        /*0040*/ 	.short	0x000a
        /*0042*/ 	.short	0x0034
        /*0044*/ 	.byte	0x00, 0xf0, 0x11, 0x00


	//----- nvinfo : EIATTR_KPARAM_INFO
	.align		4
.L_15:
        /*0048*/ 	.byte	0x04, 0x17
        /*004a*/ 	.short	(.L_17 - .L_16)
.L_16:
        /*004c*/ 	.word	0x00000000
        /*0050*/ 	.short	0x0009
        /*0052*/ 	.short	0x0030
        /*0054*/ 	.byte	0x00, 0xf0, 0x11, 0x00


	//----- nvinfo : EIATTR_KPARAM_INFO
	.align		4
.L_17:
        /*0058*/ 	.byte	0x04, 0x17
        /*005a*/ 	.short	(.L_19 - .L_18)
.L_18:
        /*005c*/ 	.word	0x00000000
        /*0060*/ 	.short	0x0008
        /*0062*/ 	.short	0x002c
        /*0064*/ 	.byte	0x00, 0xf0, 0x11, 0x00


	//----- nvinfo : EIATTR_KPARAM_INFO
	.align		4
.L_19:
        /*0068*/ 	.byte	0x04, 0x17
        /*006a*/ 	.short	(.L_21 - .L_20)
.L_20:
        /*006c*/ 	.word	0x00000000
        /*0070*/ 	.short	0x0007
        /*0072*/ 	.short	0x0028
        /*0074*/ 	.byte	0x00, 0xf0, 0x11, 0x00


	//----- nvinfo : EIATTR_KPARAM_INFO
	.align		4
.L_21:
        /*0078*/ 	.byte	0x04, 0x17
        /*007a*/ 	.short	(.L_23 - .L_22)
.L_22:
        /*007c*/ 	.word	0x00000000
        /*0080*/ 	.short	0x0006
        /*0082*/ 	.short	0x0024
        /*0084*/ 	.byte	0x00, 0xf0, 0x11, 0x00


	//----- nvinfo : EIATTR_KPARAM_INFO
	.align		4
.L_23:
        /*0088*/ 	.byte	0x04, 0x17
        /*008a*/ 	.short	(.L_25 - .L_24)
.L_24:
        /*008c*/ 	.word	0x00000000
        /*0090*/ 	.short	0x0005
        /*0092*/ 	.short	0x0020
        /*0094*/ 	.byte	0x00, 0xf0, 0x11, 0x00


	//----- nvinfo : EIATTR_KPARAM_INFO
	.align		4
.L_25:
        /*0098*/ 	.byte	0x04, 0x17
        /*009a*/ 	.short	(.L_27 - .L_26)
.L_26:
        /*009c*/ 	.word	0x00000000
        /*00a0*/ 	.short	0x0004
        /*00a2*/ 	.short	0x001c
        /*00a4*/ 	.byte	0x00, 0xf0, 0x11, 0x00


	//----- nvinfo : EIATTR_KPARAM_INFO
	.align		4
.L_27:
        /*00a8*/ 	.byte	0x04, 0x17
        /*00aa*/ 	.short	(.L_29 - .L_28)
.L_28:
        /*00ac*/ 	.word	0x00000000
        /*00b0*/ 	.short	0x0003
        /*00b2*/ 	.short	0x0018
        /*00b4*/ 	.byte	0x00, 0xf0, 0x11, 0x00


	//----- nvinfo : EIATTR_KPARAM_INFO
	.align		4
.L_29:
        /*00b8*/ 	.byte	0x04, 0x17
        /*00ba*/ 	.short	(.L_31 - .L_30)
.L_30:
        /*00bc*/ 	.word	0x00000000
        /*00c0*/ 	.short	0x0002
        /*00c2*/ 	.short	0x0010
        /*00c4*/ 	.byte	0x00, 0xf4, 0x21, 0x00


	//----- nvinfo : EIATTR_KPARAM_INFO
	.align		4
.L_31:
        /*00c8*/ 	.byte	0x04, 0x17
        /*00ca*/ 	.short	(.L_33 - .L_32)
.L_32:
        /*00cc*/ 	.word	0x00000000
        /*00d0*/ 	.short	0x0001
        /*00d2*/ 	.short	0x0008
        /*00d4*/ 	.byte	0x00, 0xf4, 0x21, 0x00


	//----- nvinfo : EIATTR_KPARAM_INFO
	.align		4
.L_33:
        /*00d8*/ 	.byte	0x04, 0x17
        /*00da*/ 	.short	(.L_35 - .L_34)
.L_34:
        /*00dc*/ 	.word	0x00000000
        /*00e0*/ 	.short	0x0000
        /*00e2*/ 	.short	0x0000
        /*00e4*/ 	.byte	0x00, 0xf4, 0x21, 0x00


	//----- nvinfo : EIATTR_SPARSE_MMA_MASK
	.align		4
.L_35:
        /*00e8*/ 	.byte	0x03, 0x50
        /*00ea*/ 	.short	0x0000


	//----- nvinfo : EIATTR_MAXREG_COUNT
	.align		4
        /*00ec*/ 	.byte	0x03, 0x1b
        /*00ee*/ 	.short	0x00ff


	//----- nvinfo : EIATTR_NUM_BARRIERS
	.align		4
        /*00f0*/ 	.byte	0x02, 0x4c
        /*00f2*/ 	.byte	0x01
	.zero		1


	//----- nvinfo : EIATTR_ANNOTATIONS
	.align		4
        /*00f4*/ 	.byte	0x04, 0x55
        /*00f6*/ 	.short	(.L_37 - .L_36)


	//   ....[0]....
.L_36:
        /*00f8*/ 	.word	0x00000001
        /*00fc*/ 	.byte	0xb0, 0x00, 0x00, 0x00, 0x01, 0x00, 0x00, 0x00, 0xe0, 0x07, 0x00, 0x00, 0x01, 0x00, 0x00, 0x00
        /* <DEDUP_REMOVED lines=1751> */
        /*6e7c*/ 	.byte	0x40, 0xfd, 0x02, 0x00, 0x01, 0x00, 0x00, 0x00, 0x20, 0xfe, 0x02, 0x00


	//----- nvinfo : EIATTR_MERCURY_ISA_VERSION
	.align		4
.L_37:
        /*6e88*/ 	.byte	0x03, 0x5f
        /*6e8a*/ 	.short	0x0101


	//----- nvinfo : EIATTR_EXIT_INSTR_OFFSETS
	.align		4
        /*6e8c*/ 	.byte	0x04, 0x1c
        /*6e8e*/ 	.short	(.L_39 - .L_38)


	//   ....[0]....
.L_38:
        /*6e90*/ 	.word	0x00037820


	//   ....[1]....
        /*6e94*/ 	.word	0x00037840


	//----- nvinfo : EIATTR_REQNTID
	.align		4
.L_39:
        /*6e98*/ 	.byte	0x04, 0x10
        /*6e9a*/ 	.short	(.L_41 - .L_40)
.L_40:
        /*6e9c*/ 	.word	0x00000080
        /*6ea0*/ 	.word	0x00000001
        /*6ea4*/ 	.word	0x00000001


	//----- nvinfo : EIATTR_CBANK_PARAM_SIZE
	.align		4
.L_41:
        /*6ea8*/ 	.byte	0x03, 0x19
        /*6eaa*/ 	.short	0x0050


	//----- nvinfo : EIATTR_PARAM_CBANK
	.align		4
        /*6eac*/ 	.byte	0x04, 0x0a
        /*6eae*/ 	.short	(.L_43 - .L_42)
	.align		4
.L_42:
        /*6eb0*/ 	.word	index@(.nv.constant0.matmul_kernel)
        /*6eb4*/ 	.short	0x0210
        /*6eb6*/ 	.short	0x0050


	//----- nvinfo : EIATTR_SW_WAR
	.align		4
.L_43:
        /*6eb8*/ 	.byte	0x04, 0x36
        /*6eba*/ 	.short	(.L_45 - .L_44)
.L_44:
        /*6ebc*/ 	.word	0x00000008
.L_45:


//--------------------- .nv.callgraph             --------------------------
	.section	.nv.callgraph,"",@"SHT_CUDA_CALLGRAPH"
	.align	4
	.sectionentsize	8
	.align		4
        /*0000*/ 	.word	0x00000000
	.align		4
        /*0004*/ 	.word	0xffffffff
	.align		4
        /*0008*/ 	.word	0x00000000
	.align		4
        /*000c*/ 	.word	0xfffffffe
	.align		4
        /*0010*/ 	.word	0x00000000
	.align		4
        /*0014*/ 	.word	0xfffffffd
	.align		4
        /*0018*/ 	.word	0x00000000
	.align		4
        /*001c*/ 	.word	0xfffffffc


//--------------------- .text.matmul_kernel       --------------------------
	.section	.text.matmul_kernel,"ax",@progbits
	.align	128
        .global         matmul_kernel
        .type           matmul_kernel,@function
        .size           matmul_kernel,(.L_x_3 - matmul_kernel)
        .other          matmul_kernel,@"STO_CUDA_ENTRY STV_DEFAULT"
matmul_kernel:
.text.matmul_kernel:
[----:B------:R-:W1:Y:S08]  /*0000*/  LDC R1, c[0x0][0x28] ;  /* 0x00000a00ff017b82 */ /* 0x000e700000000800 */
[----:B------:R-:W2:Y:S01]  /*0010*/  LDC.64 R2, c[0x0][0x228] ;  /* 0x00008a00ff027b82 */ /* 0x000ea20000000a00 */
[----:B-1----:R-:W-:Y:S01]  /*0020*/  VIADD R1, R1, 0xfffff458 ;  /* 0xfffff45801017836 */ /* 0x002fe20000000000 */
[----:B------:R-:W1:Y:S01]  /*0030*/  S2R R5, SR_CTAID.X ;  /* 0x0000000000057919 */ /* 0x000e620000002500 */
[----:B------:R-:W-:Y:S01]  /*0040*/  ULDC.64 UR4, c[0x0][0x218] ;  /* 0x0000860000047ab9 */ /* 0x000fe20000000a00 */
[----:B------:R-:W-:Y:S01]  /*0050*/  ULDC.64 UR6, c[0x0][0x210] ;  /* 0x0000840000067ab9 */ /* 0x000fe20000000a00 */
[----:B------:R-:W-:Y:S01]  /*0060*/  UMOV UR8, 0x400 ;  /* 0x0000040000087882 */ /* 0x000fe20000000000 */
[----:B------:R-:W3:Y:S01]  /*0070*/  S2R R45, SR_TID.X ;  /* 0x00000000002d7919 */ /* 0x000ee20000002100 */
[----:B------:R-:W-:Y:S01]  /*0080*/  ULDC.64 UR16, c[0x0][0x208] ;  /* 0x0000820000107ab9 */ /* 0x000fe20000000a00 */
[----:B------:R-:W4:Y:S01]  /*0090*/  LDC.64 R114, c[0x0][0x238] ;  /* 0x00008e00ff727b82 */ /* 0x000f220000000a00 */
[----:B--2---:R-:W-:Y:S01]  /*00a0*/  IMAD.MOV.U32 R43, RZ, RZ, R3 ;  /* 0x000000ffff2b7224 */ /* 0x004fe200078e0003 */
[----:B------:R2:W-:Y:S01]  /*00b0*/  STL.64 [R1+0x758], R2 ;  /* 0x0007580201007387 */ /* 0x0005e20000100a00 */
[----:B------:R-:W-:-:S02]  /*00c0*/  IMAD.MOV.U32 R247, RZ, RZ, R2 ;  /* 0x000000fffff77224 */ /* 0x000fc400078e0002 */
[----:B------:R-:W-:-:S03]  /*00d0*/  VIADD R0, R43, 0xff ;  /* 0x000000ff2b007836 */ /* 0x000fc60000000000 */
[----:B------:R-:W-:Y:S02]  /*00e0*/  IABS R13, R247 ;  /* 0x000000f7000d7213 */ /* 0x000fe40000000000 */
[----:B-1----:R-:W-:Y:S02]  /*00f0*/  IABS R8, R5 ;  /* 0x0000000500087213 */ /* 0x002fe40000000000 */
[----:B--2---:R-:W-:Y:S02]  /*0100*/  SHF.R.S32.HI R3, RZ, 0x1f, R0 ;  /* 0x0000001fff037819 */ /* 0x004fe40000011400 */
[----:B---3--:R-:W-:Y:S02]  /*0110*/  LOP3.LUT R252, R45, 0x3f, RZ, 0xc0, !PT ;  /* 0x0000003f2dfc7812 */ /* 0x008fe400078ec0ff */
[----:B------:R-:W-:-:S04]  /*0120*/  LEA.HI R3, R3, R0, RZ, 0x8 ;  /* 0x0000000003037211 */ /* 0x000fc800078f40ff */
[----:B------:R-:W-:-:S04]  /*0130*/  SHF.R.S32.HI R3, RZ, 0x8, R3 ;  /* 0x00000008ff037819 */ /* 0x000fc80000011403 */
[----:B------:R-:W-:-:S04]  /*0140*/  SHF.L.U32 R4, R3, 0x3, RZ ;  /* 0x0000000303047819 */ /* 0x000fc800000006ff */
[-C--:B------:R-:W-:Y:S02]  /*0150*/  IABS R7, R4.reuse ;  /* 0x0000000400077213 */ /* 0x080fe40000000000 */
[----:B------:R-:W-:Y:S02]  /*0160*/  IABS R10, R4 ;  /* 0x00000004000a7213 */ /* 0x000fe40000000000 */
[----:B------:R-:W1:Y:S08]  /*0170*/  I2F.RP R0, R7 ;  /* 0x0000000700007306 */ /* 0x000e700000209400 */
[----:B-1----:R-:W1:Y:S02]  /*0180*/  MUFU.RCP R0, R0 ;  /* 0x0000000000007308 */ /* 0x002e640000001000 */
[----:B-1----:R-:W-:Y:S01]  /*0190*/  VIADD R2, R0, 0xffffffe ;  /* 0x0ffffffe00027836 */ /* 0x002fe20000000000 */
[----:B------:R-:W-:-:S05]  /*01a0*/  IADD3 R0, RZ, -R10, RZ ;  /* 0x8000000aff007210 */ /* 0x000fca0007ffe0ff */
[----:B------:R1:W2:Y:S02]  /*01b0*/  F2I.FTZ.U32.TRUNC.NTZ R3, R2 ;  /* 0x0000000200037305 */ /* 0x0002a4000021f000 */
[----:B-1----:R-:W-:Y:S02]  /*01c0*/  IMAD.MOV.U32 R2, RZ, RZ, RZ ;  /* 0x000000ffff027224 */ /* 0x002fe400078e00ff */
[----:B--2---:R-:W-:-:S04]  /*01d0*/  IMAD.MOV R6, RZ, RZ, -R3 ;  /* 0x000000ffff067224 */ /* 0x004fc800078e0a03 */
[----:B------:R-:W-:Y:S02]  /*01e0*/  IMAD R9, R6, R7, RZ ;  /* 0x0000000706097224 */ /* 0x000fe400078e02ff */
[----:B------:R-:W-:Y:S02]  /*01f0*/  IMAD.MOV.U32 R6, RZ, RZ, R8 ;  /* 0x000000ffff067224 */ /* 0x000fe400078e0008 */
[----:B------:R-:W-:Y:S01]  /*0200*/  IMAD.HI.U32 R3, R3, R9, R2 ;  /* 0x0000000903037227 */ /* 0x000fe200078e0002 */
[----:B------:R-:W-:-:S05]  /*0210*/  IABS R9, R43 ;  /* 0x0000002b00097213 */ /* 0x000fca0000000000 */
[----:B------:R-:W-:-:S04]  /*0220*/  IMAD.HI.U32 R3, R3, R6, RZ ;  /* 0x0000000603037227 */ /* 0x000fc800078e00ff */
[----:B------:R-:W-:-:S05]  /*0230*/  IMAD R0, R3, R0, R6 ;  /* 0x0000000003007224 */ /* 0x000fca00078e0206 */
[----:B------:R-:W-:-:S13]  /*0240*/  ISETP.GT.U32.AND P1, PT, R7, R0, PT ;  /* 0x000000000700720c */ /* 0x000fda0003f24070 */
[----:B------:R-:W-:Y:S02]  /*0250*/  @!P1 IMAD.IADD R0, R0, 0x1, -R7 ;  /* 0x0000000100009824 */ /* 0x000fe400078e0a07 */
[----:B------:R-:W-:Y:S01]  /*0260*/  @!P1 VIADD R3, R3, 0x1 ;  /* 0x0000000103039836 */ /* 0x000fe20000000000 */
[----:B------:R-:W-:Y:S02]  /*0270*/  ISETP.NE.AND P1, PT, R4, RZ, PT ;  /* 0x000000ff0400720c */ /* 0x000fe40003f25270 */
[----:B------:R-:W-:Y:S02]  /*0280*/  ISETP.GE.U32.AND P0, PT, R0, R7, PT ;  /* 0x000000070000720c */ /* 0x000fe40003f06070 */
[----:B------:R-:W-:-:S04]  /*0290*/  LOP3.LUT R0, R5, R4, RZ, 0x3c, !PT ;  /* 0x0000000405007212 */ /* 0x000fc800078e3cff */
[----:B------:R-:W-:Y:S02]  /*02a0*/  ISETP.GE.AND P2, PT, R0, RZ, PT ;  /* 0x000000ff0000720c */ /* 0x000fe40003f46270 */
[----:B------:R-:W-:-:S05]  /*02b0*/  IADD3 R0, R247, 0x7f, RZ ;  /* 0x0000007ff7007810 */ /* 0x000fca0007ffe0ff */
[----:B------:R-:W-:-:S04]  /*02c0*/  @P0 VIADD R3, R3, 0x1 ;  /* 0x0000000103030836 */ /* 0x000fc80000000000 */
[----:B------:R-:W-:Y:S01]  /*02d0*/  IMAD.MOV.U32 R2, RZ, RZ, R3 ;  /* 0x000000ffff027224 */ /* 0x000fe200078e0003 */
[----:B------:R-:W-:-:S03]  /*02e0*/  SHF.R.S32.HI R3, RZ, 0x1f, R0 ;  /* 0x0000001fff037819 */ /* 0x000fc60000011400 */
[----:B------:R-:W-:Y:S01]  /*02f0*/  @!P2 IMAD.MOV R2, RZ, RZ, -R2 ;  /* 0x000000ffff02a224 */ /* 0x000fe200078e0a02 */
[----:B------:R-:W-:Y:S02]  /*0300*/  @!P1 LOP3.LUT R2, RZ, R4, RZ, 0x33, !PT ;  /* 0x00000004ff029212 */ /* 0x000fe400078e33ff */
[----:B------:R-:W-:-:S03]  /*0310*/  LEA.HI R3, R3, R0, RZ, 0x7 ;  /* 0x0000000003037211 */ /* 0x000fc600078f38ff */
[----:B------:R-:W-:Y:S02]  /*0320*/  IMAD.SHL.U32 R10, R2, 0x8, RZ ;  /* 0x00000008020a7824 */ /* 0x000fe400078e00ff */
[----:B------:R-:W-:-:S03]  /*0330*/  IMAD.MOV R2, RZ, RZ, -R2 ;  /* 0x000000ffff027224 */ /* 0x000fc600078e0a02 */
[----:B------:R-:W-:Y:S01]  /*0340*/  LEA.HI.SX32 R3, R3, -R10, 0x19 ;  /* 0x8000000a03037211 */ /* 0x000fe200078fcaff */
[----:B------:R-:W-:Y:S02]  /*0350*/  IMAD R12, R4, R2, R5 ;  /* 0x00000002040c7224 */ /* 0x000fe400078e0205 */
[----:B------:R-:W-:Y:S01]  /*0360*/  IMAD.MOV.U32 R2, RZ, RZ, RZ ;  /* 0x000000ffff027224 */ /* 0x000fe200078e00ff */
[----:B------:R-:W-:Y:S02]  /*0370*/  VIMNMX R11, R3, 0x8, PT ;  /* 0x00000008030b7848 */ /* 0x000fe40003fe0100 */
[----:B------:R-:W-:Y:S02]  /*0380*/  IABS R4, R12 ;  /* 0x0000000c00047213 */ /* 0x000fe40000000000 */
[-C--:B------:R-:W-:Y:S02]  /*0390*/  IABS R8, R11.reuse ;  /* 0x0000000b00087213 */ /* 0x080fe40000000000 */
[----:B------:R-:W-:-:S02]  /*03a0*/  IABS R6, R11 ;  /* 0x0000000b00067213 */ /* 0x000fc40000000000 */
[----:B------:R-:W1:Y:S08]  /*03b0*/  I2F.RP R0, R8 ;  /* 0x0000000800007306 */ /* 0x000e700000209400 */
[----:B-1----:R-:W1:Y:S02]  /*03c0*/  MUFU.RCP R0, R0 ;  /* 0x0000000000007308 */ /* 0x002e640000001000 */
[----:B-1----:R-:W-:-:S06]  /*03d0*/  VIADD R3, R0, 0xffffffe ;  /* 0x0ffffffe00037836 */ /* 0x002fcc0000000000 */
[----:B------:R-:W1:Y:S02]  /*03e0*/  F2I.FTZ.U32.TRUNC.NTZ R3, R3 ;  /* 0x0000000300037305 */ /* 0x000e64000021f000 */
[----:B-1----:R-:W-:-:S05]  /*03f0*/  IADD3 R7, RZ, -R3, RZ ;  /* 0x80000003ff077210 */ /* 0x002fca0007ffe0ff */
[----:B------:R-:W-:-:S04]  /*0400*/  IMAD R5, R7, R8, RZ ;  /* 0x0000000807057224 */ /* 0x000fc800078e02ff */
[----:B------:R-:W-:-:S04]  /*0410*/  IMAD.HI.U32 R0, R3, R5, R2 ;  /* 0x0000000503007227 */ /* 0x000fc800078e0002 */
[----:B------:R-:W-:Y:S02]  /*0420*/  IMAD.MOV.U32 R2, RZ, RZ, R9 ;  /* 0x000000ffff027224 */ /* 0x000fe400078e0009 */
[----:B------:R-:W-:Y:S02]  /*0430*/  IMAD.MOV.U32 R3, RZ, RZ, R4 ;  /* 0x000000ffff037224 */ /* 0x000fe400078e0004 */
[----:B------:R-:W1:Y:S01]  /*0440*/  I2F.RP R7, R2 ;  /* 0x0000000200077306 */ /* 0x000e620000209400 */
[----:B------:R-:W-:Y:S02]  /*0450*/  IMAD.MOV R4, RZ, RZ, -R6 ;  /* 0x000000ffff047224 */ /* 0x000fe400078e0a06 */
[----:B------:R-:W-:-:S04]  /*0460*/  IMAD.HI.U32 R0, R0, R3, RZ ;  /* 0x0000000300007227 */ /* 0x000fc800078e00ff */
[----:B------:R-:W-:Y:S01]  /*0470*/  IMAD R3, R0, R4, R3 ;  /* 0x0000000400037224 */ /* 0x000fe200078e0203 */
[----:B------:R-:W2:Y:S04]  /*0480*/  I2F.RP R6, R13 ;  /* 0x0000000d00067306 */ /* 0x000ea80000209400 */
[----:B------:R-:W-:-:S04]  /*0490*/  ISETP.GT.U32.AND P1, PT, R8, R3, PT ;  /* 0x000000030800720c */ /* 0x000fc80003f24070 */
[----:B-1----:R-:W1:Y:S08]  /*04a0*/  MUFU.RCP R7, R7 ;  /* 0x0000000700077308 */ /* 0x002e700000001000 */
[----:B--2---:R-:W2:Y:S01]  /*04b0*/  MUFU.RCP R6, R6 ;  /* 0x0000000600067308 */ /* 0x004ea20000001000 */
[----:B------:R-:W-:Y:S01]  /*04c0*/  @!P1 IADD3 R3, R3, -R8, RZ ;  /* 0x8000000803039210 */ /* 0x000fe20007ffe0ff */
[----:B------:R-:W-:Y:S01]  /*04d0*/  @!P1 VIADD R0, R0, 0x1 ;  /* 0x0000000100009836 */ /* 0x000fe20000000000 */
[----:B------:R-:W-:-:S02]  /*04e0*/  ISETP.NE.AND P1, PT, R11, RZ, PT ;  /* 0x000000ff0b00720c */ /* 0x000fc40003f25270 */
[----:B------:R-:W-:Y:S02]  /*04f0*/  ISETP.GE.U32.AND P0, PT, R3, R8, PT ;  /* 0x000000080300720c */ /* 0x000fe40003f06070 */
[----:B------:R-:W-:Y:S01]  /*0500*/  LOP3.LUT R3, R12, R11, RZ, 0x3c, !PT ;  /* 0x0000000b0c037212 */ /* 0x000fe200078e3cff */
[----:B-1----:R-:W-:Y:S01]  /*0510*/  VIADD R4, R7, 0xffffffe ;  /* 0x0ffffffe07047836 */ /* 0x002fe20000000000 */
[----:B------:R-:W-:Y:S02]  /*0520*/  SHF.R.U32.HI R7, RZ, 0x6, R45 ;  /* 0x00000006ff077819 */ /* 0x000fe4000001162d */
[----:B------:R-:W-:Y:S01]  /*0530*/  ISETP.GE.AND P2, PT, R3, RZ, PT ;  /* 0x000000ff0300720c */ /* 0x000fe20003f46270 */
[----:B------:R1:W3:Y:S01]  /*0540*/  F2I.FTZ.U32.TRUNC.NTZ R5, R4 ;  /* 0x0000000400057305 */ /* 0x0002e2000021f000 */
[----:B------:R-:W-:Y:S01]  /*0550*/  SGXT.U32 R7, R7, 0x1 ;  /* 0x000000010707781a */ /* 0x000fe20000000000 */
[----:B--2---:R-:W-:-:S04]  /*0560*/  VIADD R8, R6, 0xffffffe ;  /* 0x0ffffffe06087836 */ /* 0x004fc80000000000 */
[----:B------:R-:W-:Y:S02]  /*0570*/  @P0 VIADD R0, R0, 0x1 ;  /* 0x0000000100000836 */ /* 0x000fe40000000000 */
[----:B------:R-:W2:Y:S01]  /*0580*/  F2I.FTZ.U32.TRUNC.NTZ R9, R8 ;  /* 0x0000000800097305 */ /* 0x000ea2000021f000 */
[----:B-1----:R-:W-:Y:S02]  /*0590*/  IMAD.MOV.U32 R4, RZ, RZ, RZ ;  /* 0x000000ffff047224 */ /* 0x002fe400078e00ff */
[----:B------:R-:W-:Y:S01]  /*05a0*/  MOV R14, R0 ;  /* 0x00000000000e7202 */ /* 0x000fe20000000f00 */
[----:B---3--:R-:W-:-:S04]  /*05b0*/  IMAD.MOV R3, RZ, RZ, -R5 ;  /* 0x000000ffff037224 */ /* 0x008fc800078e0a05 */
[----:B------:R-:W-:Y:S01]  /*05c0*/  @!P2 IMAD.MOV R14, RZ, RZ, -R14 ;  /* 0x000000ffff0ea224 */ /* 0x000fe200078e0a0e */
[----:B------:R-:W-:Y:S01]  /*05d0*/  @!P1 LOP3.LUT R14, RZ, R11, RZ, 0x33, !PT ;  /* 0x0000000bff0e9212 */ /* 0x000fe200078e33ff */
[----:B------:R-:W-:-:S03]  /*05e0*/  IMAD R3, R3, R2, RZ ;  /* 0x0000000203037224 */ /* 0x000fc600078e02ff */
[----:B------:R-:W-:Y:S01]  /*05f0*/  SHF.L.U32 R6, R14, 0x8, RZ ;  /* 0x000000080e067819 */ /* 0x000fe200000006ff */
[----:B------:R-:W-:-:S03]  /*0600*/  IMAD.HI.U32 R3, R5, R3, R4 ;  /* 0x0000000305037227 */ /* 0x000fc600078e0004 */
[----:B------:R-:W-:Y:S01]  /*0610*/  LOP3.LUT R4, R6, R7, RZ, 0xfc, !PT ;  /* 0x0000000706047212 */ /* 0x000fe200078efcff */
[--C-:B--2---:R-:W-:Y:S01]  /*0620*/  IMAD.MOV R8, RZ, RZ, -R9.reuse ;  /* 0x000000ffff087224 */ /* 0x104fe200078e0a09 */
[----:B------:R-:W-:Y:S01]  /*0630*/  LOP3.LUT R7, R45, 0x7f, RZ, 0xc0, !PT ;  /* 0x0000007f2d077812 */ /* 0x000fe200078ec0ff */
[----:B------:R-:W-:Y:S01]  /*0640*/  IMAD.MOV R0, RZ, RZ, -R14 ;  /* 0x000000ffff007224 */ /* 0x000fe200078e0a0e */
[----:B------:R-:W-:Y:S01]  /*0650*/  LOP3.LUT R15, R4, 0xfe, RZ, 0xfc, !PT ;  /* 0x000000fe040f7812 */ /* 0x000fe200078efcff */
[----:B------:R-:W-:Y:S01]  /*0660*/  IMAD R5, R8, R13, RZ ;  /* 0x0000000d08057224 */ /* 0x000fe200078e02ff */
[----:B------:R-:W-:Y:S01]  /*0670*/  IABS R54, R4 ;  /* 0x0000000400367213 */ /* 0x000fe20000000000 */
[----:B------:R-:W-:Y:S01]  /*0680*/  IMAD.MOV.U32 R8, RZ, RZ, RZ ;  /* 0x000000ffff087224 */ /* 0x000fe200078e00ff */
[----:B------:R-:W-:Y:S01]  /*0690*/  IABS R24, R15 ;  /* 0x0000000f00187213 */ /* 0x000fe20000000000 */
[----:B------:R-:W-:Y:S01]  /*06a0*/  IMAD R0, R11, R0, R12 ;  /* 0x000000000b007224 */ /* 0x000fe200078e020c */
[----:B------:R-:W-:Y:S01]  /*06b0*/  ISETP.GE.AND P3, PT, R15, RZ, PT ;  /* 0x000000ff0f00720c */ /* 0x000fe20003f66270 */
[----:B------:R-:W-:Y:S01]  /*06c0*/  IMAD.HI.U32 R8, R9, R5, R8 ;  /* 0x0000000509087227 */ /* 0x000fe200078e0008 */
[----:B------:R-:W-:-:S02]  /*06d0*/  SHF.L.U32 R9, R45, 0x4, RZ ;  /* 0x000000042d097819 */ /* 0x000fc400000006ff */
[C---:B------:R-:W-:Y:S01]  /*06e0*/  LOP3.LUT R15, R4.reuse, 0x1a, RZ, 0xfc, !PT ;  /* 0x0000001a040f7812 */ /* 0x040fe200078efcff */
[----:B------:R-:W-:Y:S01]  /*06f0*/  IMAD.HI.U32 R5, R3, R24, RZ ;  /* 0x0000001803057227 */ /* 0x000fe200078e00ff */
[----:B------:R-:W-:Y:S02]  /*0700*/  LOP3.LUT R16, R4, 0x1c, RZ, 0xfc, !PT ;  /* 0x0000001c04107812 */ /* 0x000fe400078efcff */
[----:B------:R-:W-:Y:S01]  /*0710*/  IABS R80, R15 ;  /* 0x0000000f00507213 */ /* 0x000fe20000000000 */
[----:B------:R-:W-:Y:S01]  /*0720*/  IMAD.IADD R0, R10, 0x1, R0 ;  /* 0x000000010a007824 */ /* 0x000fe200078e0200 */
[----:B------:R-:W-:Y:S01]  /*0730*/  LOP3.LUT R10, R9, 0x70, RZ, 0xc0, !PT ;  /* 0x00000070090a7812 */ /* 0x000fe200078ec0ff */
[----:B------:R-:W-:Y:S01]  /*0740*/  IMAD.MOV R9, RZ, RZ, -R5 ;  /* 0x000000ffff097224 */ /* 0x000fe200078e0a05 */
[----:B------:R-:W-:Y:S01]  /*0750*/  IABS R82, R16 ;  /* 0x0000001000527213 */ /* 0x000fe20000000000 */
[----:B------:R-:W-:Y:S01]  /*0760*/  IMAD R41, R0, 0x80, R7 ;  /* 0x0000008000297824 */ /* 0x000fe200078e0207 */
[----:B------:R-:W-:Y:S01]  /*0770*/  SHF.R.S32.HI R0, RZ, 0x6, R45 ;  /* 0x00000006ff007819 */ /* 0x000fe2000001142d */
[----:B------:R-:W-:Y:S01]  /*0780*/  IMAD R24, R2, R9, R24 ;  /* 0x0000000902187224 */ /* 0x000fe200078e0218 */
[C---:B------:R-:W-:Y:S01]  /*0790*/  LOP3.LUT R9, R4.reuse, 0x2, RZ, 0xfc, !PT ;  /* 0x0000000204097812 */ /* 0x040fe200078efcff */
[----:B------:R-:W-:Y:S01]  /*07a0*/  IMAD R7, R7, 0x80, R10 ;  /* 0x0000008007077824 */ /* 0x000fe200078e020a */
[----:B------:R-:W-:Y:S01]  /*07b0*/  LOP3.LUT R10, R4, 0x4, RZ, 0xfc, !PT ;  /* 0x00000004040a7812 */ /* 0x000fe200078efcff */
[----:B------:R-:W-:Y:S01]  /*07c0*/  IMAD.HI.U32 R5, R3, R54, RZ ;  /* 0x0000003603057227 */ /* 0x000fe200078e00ff */
[----:B------:R-:W-:Y:S01]  /*07d0*/  ISETP.GT.U32.AND P5, PT, R2, R24, PT ;  /* 0x000000180200720c */ /* 0x000fe20003fa4070 */
[----:B------:R1:W-:Y:S01]  /*07e0*/  STL [R1+0x764], R41 ;  /* 0x0007642901007387 */ /* 0x0003e20000100800 */
[----:B------:R-:W-:Y:S01]  /*07f0*/  IABS R58, R10 ;  /* 0x0000000a003a7213 */ /* 0x000fe20000000000 */
[----:B------:R-:W-:Y:S01]  /*0800*/  IMAD.SHL.U32 R11, R45, 0x4, RZ ;  /* 0x000000042d0b7824 */ /* 0x000fe200078e00ff */
[----:B------:R-:W-:-:S02]  /*0810*/  IABS R14, R41 ;  /* 0x00000029000e7213 */ /* 0x000fc40000000000 */
[----:B------:R-:W-:Y:S02]  /*0820*/  SGXT R0, R0, 0x1 ;  /* 0x000000010000781a */ /* 0x000fe40000000200 */
[----:B------:R-:W-:Y:S02]  /*0830*/  IABS R56, R9 ;  /* 0x0000000900387213 */ /* 0x000fe40000000000 */
[----:B------:R-:W-:Y:S01]  /*0840*/  ISETP.GE.AND P4, PT, R9, RZ, PT ;  /* 0x000000ff0900720c */ /* 0x000fe20003f86270 */
[----:B------:R-:W-:Y:S01]  /*0850*/  IMAD.HI.U32 R9, R3, R58, RZ ;  /* 0x0000003a03097227 */ /* 0x000fe200078e00ff */
[----:B------:R-:W-:Y:S02]  /*0860*/  LOP3.LUT R12, R0, 0x90, RZ, 0xc0, !PT ;  /* 0x00000090000c7812 */ /* 0x000fe400078ec0ff */
[----:B------:R-:W-:Y:S01]  /*0870*/  IADD3 R5, -R5, RZ, RZ ;  /* 0x000000ff05057210 */ /* 0x000fe20007ffe1ff */
[----:B------:R-:W-:Y:S01]  /*0880*/  @!P5 IMAD.IADD R24, R24, 0x1, -R2 ;  /* 0x000000011818d824 */ /* 0x000fe200078e0a02 */
[----:B------:R-:W-:Y:S01]  /*0890*/  ISETP.GE.AND P0, PT, R10, RZ, PT ;  /* 0x000000ff0a00720c */ /* 0x000fe20003f06270 */
[----:B------:R-:W-:Y:S01]  /*08a0*/  IMAD.HI.U32 R0, R8, R14, RZ ;  /* 0x0000000e08007227 */ /* 0x000fe200078e00ff */
[----:B------:R-:W-:-:S02]  /*08b0*/  LOP3.LUT R8, R12, 0x7c, R11, 0x78, !PT ;  /* 0x0000007c0c087812 */ /* 0x000fc400078e780b */
[----:B------:R-:W-:Y:S01]  /*08c0*/  ISETP.GT.U32.AND P6, PT, R2, R24, PT ;  /* 0x000000180200720c */ /* 0x000fe20003fc4070 */
[----:B------:R-:W-:Y:S01]  /*08d0*/  IMAD.MOV R9, RZ, RZ, -R9 ;  /* 0x000000ffff097224 */ /* 0x000fe200078e0a09 */
[C---:B------:R-:W-:Y:S01]  /*08e0*/  LOP3.LUT R11, R4.reuse, 0x6, RZ, 0xfc, !PT ;  /* 0x00000006040b7812 */ /* 0x040fe200078efcff */
[----:B------:R-:W-:Y:S01]  /*08f0*/  IMAD.MOV R0, RZ, RZ, -R0 ;  /* 0x000000ffff007224 */ /* 0x000fe200078e0a00 */
[----:B------:R-:W-:Y:S01]  /*0900*/  LOP3.LUT R10, R4, 0x8, RZ, 0xfc, !PT ;  /* 0x00000008040a7812 */ /* 0x000fe200078efcff */
[C---:B------:R-:W-:Y:S01]  /*0910*/  IMAD R54, R2.reuse, R5, R54 ;  /* 0x0000000502367224 */ /* 0x040fe200078e0236 */
[----:B------:R-:W-:Y:S01]  /*0920*/  IABS R60, R11 ;  /* 0x0000000b003c7213 */ /* 0x000fe20000000000 */
[C---:B------:R-:W-:Y:S01]  /*0930*/  IMAD R58, R2.reuse, R9, R58 ;  /* 0x00000009023a7224 */ /* 0x040fe200078e023a */
[----:B------:R-:W-:Y:S01]  /*0940*/  IABS R62, R10 ;  /* 0x0000000a003e7213 */ /* 0x000fe20000000000 */
[----:B------:R-:W-:Y:S01]  /*0950*/  IMAD R0, R13, R0, R14 ;  /* 0x000000000d007224 */ /* 0x000fe200078e020e */
[----:B------:R-:W-:Y:S01]  /*0960*/  ISETP.GT.U32.AND P1, PT, R2, R54, PT ;  /* 0x000000360200720c */ /* 0x000fe20003f24070 */
[----:B------:R-:W-:Y:S01]  /*0970*/  IMAD.HI.U32 R5, R3, R56, RZ ;  /* 0x0000003803057227 */ /* 0x000fe200078e00ff */
[----:B------:R-:W-:-:S02]  /*0980*/  LOP3.LUT R12, R4, 0xa, RZ, 0xfc, !PT ;  /* 0x0000000a040c7812 */ /* 0x000fc400078efcff */
[----:B------:R-:W-:Y:S01]  /*0990*/  ISETP.GT.U32.AND P2, PT, R13, R0, PT ;  /* 0x000000000d00720c */ /* 0x000fe20003f44070 */
[----:B------:R-:W-:Y:S01]  /*09a0*/  @!P6 IMAD.IADD R24, R24, 0x1, -R2 ;  /* 0x000000011818e824 */ /* 0x000fe200078e0a02 */
[----:B------:R-:W-:Y:S01]  /*09b0*/  ISETP.GT.U32.AND P6, PT, R2, R58, PT ;  /* 0x0000003a0200720c */ /* 0x000fe20003fc4070 */
[----:B------:R-:W-:Y:S01]  /*09c0*/  IMAD.MOV R5, RZ, RZ, -R5 ;  /* 0x000000ffff057224 */ /* 0x000fe200078e0a05 */
[----:B------:R-:W-:Y:S01]  /*09d0*/  IABS R64, R12 ;  /* 0x0000000c00407213 */ /* 0x000fe20000000000 */
[----:B------:R-:W-:Y:S01]  /*09e0*/  @!P3 IMAD.MOV R24, RZ, RZ, -R24 ;  /* 0x000000ffff18b224 */ /* 0x000fe200078e0a18 */
[----:B------:R-:W-:Y:S01]  /*09f0*/  LOP3.LUT R14, R4, 0x18, RZ, 0xfc, !PT ;  /* 0x00000018040e7812 */ /* 0x000fe200078efcff */
[----:B------:R-:W-:Y:S01]  /*0a00*/  IMAD R56, R2, R5, R56 ;  /* 0x0000000502387224 */ /* 0x000fe200078e0238 */
[----:B------:R-:W-:Y:S01]  /*0a10*/  LOP3.LUT R17, R4, 0xd4, RZ, 0xfc, !PT ;  /* 0x000000d404117812 */ /* 0x000fe200078efcff */
[----:B------:R-:W-:Y:S01]  /*0a20*/  IMAD.HI.U32 R5, R3, R60, RZ ;  /* 0x0000003c03057227 */ /* 0x000fe200078e00ff */
[----:B------:R-:W-:-:S02]  /*0a30*/  @!P1 IADD3 R54, R54, -R2, RZ ;  /* 0x8000000236369210 */ /* 0x000fc40007ffe0ff */
[----:B------:R-:W-:Y:S01]  /*0a40*/  ISETP.GT.U32.AND P1, PT, R2, R56, PT ;  /* 0x000000380200720c */ /* 0x000fe20003f24070 */
[----:B------:R-:W-:Y:S01]  /*0a50*/  IMAD.MOV R5, RZ, RZ, -R5 ;  /* 0x000000ffff057224 */ /* 0x000fe200078e0a05 */
[----:B------:R-:W-:Y:S01]  /*0a60*/  IABS R78, R14 ;  /* 0x0000000e004e7213 */ /* 0x000fe20000000000 */
[----:B------:R-:W-:Y:S01]  /*0a70*/  @!P6 IMAD.IADD R58, R58, 0x1, -R2 ;  /* 0x000000013a3ae824 */ /* 0x000fe200078e0a02 */
[----:B------:R-:W-:Y:S01]  /*0a80*/  ISETP.GE.AND P6, PT, R11, RZ, PT ;  /* 0x000000ff0b00720c */ /* 0x000fe20003fc6270 */
[----:B------:R-:W-:Y:S01]  /*0a90*/  @!P2 IMAD.IADD R0, R0, 0x1, -R13 ;  /* 0x000000010000a824 */ /* 0x000fe200078e0a0d */
[C---:B------:R-:W-:Y:S01]  /*0aa0*/  ISETP.GT.U32.AND P2, PT, R2.reuse, R54, PT ;  /* 0x000000360200720c */ /* 0x040fe20003f44070 */
[C---:B------:R-:W-:Y:S01]  /*0ab0*/  IMAD R60, R2.reuse, R5, R60 ;  /* 0x00000005023c7224 */ /* 0x040fe200078e023c */
[----:B------:R-:W-:Y:S01]  /*0ac0*/  ISETP.GT.U32.AND P3, PT, R2, R58, PT ;  /* 0x0000003a0200720c */ /* 0x000fe20003f64070 */
[----:B------:R-:W-:Y:S01]  /*0ad0*/  IMAD.HI.U32 R5, R3, R62, RZ ;  /* 0x0000003e03057227 */ /* 0x000fe200078e00ff */
[----:B------:R-:W-:-:S02]  /*0ae0*/  ISETP.GT.U32.AND P5, PT, R13, R0, PT ;  /* 0x000000000d00720c */ /* 0x000fc40003fa4070 */
[----:B------:R-:W-:Y:S01]  /*0af0*/  LOP3.LUT R11, R4, 0x12, RZ, 0xfc, !PT ;  /* 0x00000012040b7812 */ /* 0x000fe200078efcff */
[----:B------:R-:W-:Y:S01]  /*0b00*/  IMAD.MOV R5, RZ, RZ, -R5 ;  /* 0x000000ffff057224 */ /* 0x000fe200078e0a05 */
[----:B------:R-:W-:Y:S01]  /*0b10*/  IABS R50, R17 ;  /* 0x0000001100327213 */ /* 0x000fe20000000000 */
[----:B------:R-:W-:Y:S01]  /*0b20*/  @!P1 IMAD.IADD R56, R56, 0x1, -R2 ;  /* 0x0000000138389824 */ /* 0x000fe200078e0a02 */
[C---:B------:R-:W-:Y:S01]  /*0b30*/  ISETP.GT.U32.AND P1, PT, R2.reuse, R60, PT ;  /* 0x0000003c0200720c */ /* 0x040fe20003f24070 */
[----:B------:R-:W-:Y:S01]  /*0b40*/  IMAD R62, R2, R5, R62 ;  /* 0x00000005023e7224 */ /* 0x000fe200078e023e */
[----:B------:R-:W-:Y:S01]  /*0b50*/  LOP3.LUT R5, R4, 0xc, RZ, 0xfc, !PT ;  /* 0x0000000c04057812 */ /* 0x000fe200078efcff */
[----:B------:R-:W-:Y:S01]  /*0b60*/  IMAD.HI.U32 R9, R3, R64, RZ ;  /* 0x0000004003097227 */ /* 0x000fe200078e00ff */
[----:B------:R-:W-:Y:S02]  /*0b70*/  @!P2 IADD3 R54, R54, -R2, RZ ;  /* 0x800000023636a210 */ /* 0x000fe40007ffe0ff */
[----:B------:R-:W-:Y:S01]  /*0b80*/  ISETP.GT.U32.AND P2, PT, R2, R56, PT ;  /* 0x000000380200720c */ /* 0x000fe20003f44070 */
[----:B------:R-:W-:Y:S01]  /*0b90*/  @!P3 IMAD.IADD R58, R58, 0x1, -R2 ;  /* 0x000000013a3ab824 */ /* 0x000fe200078e0a02 */
[----:B------:R-:W-:Y:S01]  /*0ba0*/  ISETP.GT.U32.AND P3, PT, R2, R62, PT ;  /* 0x0000003e0200720c */ /* 0x000fe20003f64070 */
[----:B------:R-:W-:Y:S01]  /*0bb0*/  @!P5 IMAD.IADD R0, R0, 0x1, -R13 ;  /* 0x000000010000d824 */ /* 0x000fe200078e0a0d */
[----:B------:R-:W-:-:S02]  /*0bc0*/  IADD3 R9, -R9, RZ, RZ ;  /* 0x000000ff09097210 */ /* 0x000fc40007ffe1ff */
[----:B------:R-:W-:Y:S01]  /*0bd0*/  IABS R66, R5 ;  /* 0x0000000500427213 */ /* 0x000fe20000000000 */
[----:B------:R-:W-:Y:S01]  /*0be0*/  @!P1 IMAD.IADD R60, R60, 0x1, -R2 ;  /* 0x000000013c3c9824 */ /* 0x000fe200078e0a02 */
[----:B------:R-:W-:Y:S01]  /*0bf0*/  @!P0 IADD3 R58, -R58, RZ, RZ ;  /* 0x000000ff3a3a8210 */ /* 0x000fe20007ffe1ff */
[----:B------:R-:W-:Y:S01]  /*0c00*/  IMAD R64, R2, R9, R64 ;  /* 0x0000000902407224 */ /* 0x000fe200078e0240 */
[----:B------:R-:W-:Y:S02]  /*0c10*/  LOP3.LUT R9, R4, 0xe, RZ, 0xfc, !PT ;  /* 0x0000000e04097812 */ /* 0x000fe400078efcff */
[----:B------:R-:W-:Y:S01]  /*0c20*/  ISETP.GT.U32.AND P1, PT, R2, R60, PT ;  /* 0x0000003c0200720c */ /* 0x000fe20003f24070 */
[--C-:B------:R-:W-:Y:S01]  /*0c30*/  @!P2 IMAD.IADD R56, R56, 0x1, -R2.reuse ;  /* 0x000000013838a824 */ /* 0x100fe200078e0a02 */
[----:B------:R-:W-:Y:S01]  /*0c40*/  IABS R68, R9 ;  /* 0x0000000900447213 */ /* 0x000fe20000000000 */
[----:B------:R-:W-:Y:S01]  /*0c50*/  @!P3 IMAD.IADD R62, R62, 0x1, -R2 ;  /* 0x000000013e3eb824 */ /* 0x000fe200078e0a02 */
[----:B------:R-:W-:Y:S01]  /*0c60*/  ISETP.GE.AND P0, PT, R9, RZ, PT ;  /* 0x000000ff0900720c */ /* 0x000fe20003f06270 */
[----:B------:R-:W-:Y:S01]  /*0c70*/  @!P4 IMAD.MOV R56, RZ, RZ, -R56 ;  /* 0x000000ffff38c224 */ /* 0x000fe200078e0a38 */
[----:B------:R-:W-:Y:S01]  /*0c80*/  ISETP.GE.AND P4, PT, R5, RZ, PT ;  /* 0x000000ff0500720c */ /* 0x000fe20003f86270 */
[----:B------:R-:W-:Y:S01]  /*0c90*/  IMAD.HI.U32 R5, R3, R66, RZ ;  /* 0x0000004203057227 */ /* 0x000fe200078e00ff */
[----:B------:R-:W-:-:S02]  /*0ca0*/  ISETP.GT.U32.AND P3, PT, R2, R62, PT ;  /* 0x0000003e0200720c */ /* 0x000fc40003f64070 */
[----:B------:R-:W-:Y:S01]  /*0cb0*/  ISETP.GE.AND P5, PT, R4, RZ, PT ;  /* 0x000000ff0400720c */ /* 0x000fe20003fa6270 */
[C---:B------:R-:W-:Y:S01]  /*0cc0*/  IMAD.HI.U32 R9, R3.reuse, R68, RZ ;  /* 0x0000004403097227 */ /* 0x040fe200078e00ff */
[----:B------:R-:W-:Y:S02]  /*0cd0*/  IABS R72, R11 ;  /* 0x0000000b00487213 */ /* 0x000fe40000000000 */
[----:B------:R-:W-:Y:S01]  /*0ce0*/  ISETP.GE.AND P2, PT, R12, RZ, PT ;  /* 0x000000ff0c00720c */ /* 0x000fe20003f46270 */
[----:B------:R-:W-:Y:S01]  /*0cf0*/  IMAD.MOV R5, RZ, RZ, -R5 ;  /* 0x000000ffff057224 */ /* 0x000fe200078e0a05 */
[C---:B------:R-:W-:Y:S01]  /*0d00*/  LOP3.LUT R12, R4.reuse, 0x14, RZ, 0xfc, !PT ;  /* 0x00000014040c7812 */ /* 0x040fe200078efcff */
[----:B------:R-:W-:Y:S01]  /*0d10*/  IMAD.MOV R9, RZ, RZ, -R9 ;  /* 0x000000ffff097224 */ /* 0x000fe200078e0a09 */
[----:B------:R-:W-:Y:S01]  /*0d20*/  LOP3.LUT R13, R4, 0x16, RZ, 0xfc, !PT ;  /* 0x00000016040d7812 */ /* 0x000fe200078efcff */
[----:B------:R-:W-:Y:S01]  /*0d30*/  IMAD R66, R2, R5, R66 ;  /* 0x0000000502427224 */ /* 0x000fe200078e0242 */
[----:B------:R-:W-:Y:S01]  /*0d40*/  IABS R74, R12 ;  /* 0x0000000c004a7213 */ /* 0x000fe20000000000 */
[----:B------:R-:W-:Y:S01]  /*0d50*/  @!P1 IMAD.IADD R60, R60, 0x1, -R2 ;  /* 0x000000013c3c9824 */ /* 0x000fe200078e0a02 */
[C---:B------:R-:W-:Y:S01]  /*0d60*/  ISETP.GT.U32.AND P1, PT, R2.reuse, R64, PT ;  /* 0x000000400200720c */ /* 0x040fe20003f24070 */
[----:B------:R-:W-:Y:S01]  /*0d70*/  IMAD R68, R2, R9, R68 ;  /* 0x0000000902447224 */ /* 0x000fe200078e0244 */
[----:B------:R-:W-:Y:S01]  /*0d80*/  IABS R76, R13 ;  /* 0x0000000d004c7213 */ /* 0x000fe20000000000 */
[----:B------:R-:W-:Y:S01]  /*0d90*/  @!P3 IMAD.IADD R62, R62, 0x1, -R2 ;  /* 0x000000013e3eb824 */ /* 0x000fe200078e0a02 */
[C---:B------:R-:W-:Y:S01]  /*0da0*/  ISETP.GT.U32.AND P3, PT, R2.reuse, R66, PT ;  /* 0x000000420200720c */ /* 0x040fe20003f64070 */
[----:B------:R-:W-:Y:S01]  /*0db0*/  @!P6 IMAD.MOV R60, RZ, RZ, -R60 ;  /* 0x000000ffff3ce224 */ /* 0x000fe200078e0a3c */
[----:B------:R-:W-:Y:S01]  /*0dc0*/  ISETP.GT.U32.AND P6, PT, R2, R68, PT ;  /* 0x000000440200720c */ /* 0x000fe20003fc4070 */
[----:B------:R-:W-:Y:S01]  /*0dd0*/  @!P5 IMAD.MOV R54, RZ, RZ, -R54 ;  /* 0x000000ffff36d224 */ /* 0x000fe200078e0a36 */
[----:B------:R-:W-:Y:S01]  /*0de0*/  ISETP.GE.AND P5, PT, R10, RZ, PT ;  /* 0x000000ff0a00720c */ /* 0x000fe20003fa6270 */
[----:B------:R-:W-:Y:S01]  /*0df0*/  IMAD.HI.U32 R9, R3, R72, RZ ;  /* 0x0000004803097227 */ /* 0x000fe200078e00ff */
[----:B------:R-:W-:-:S02]  /*0e00*/  LOP3.LUT R10, R4, 0x10, RZ, 0xfc, !PT ;  /* 0x00000010040a7812 */ /* 0x000fc400078efcff */
[----:B------:R-:W-:Y:S01]  /*0e10*/  LOP3.LUT R19, R4, 0xe2, RZ, 0xfc, !PT ;  /* 0x000000e204137812 */ /* 0x000fe200078efcff */
[----:B------:R-:W-:Y:S01]  /*0e20*/  IMAD.MOV R9, RZ, RZ, -R9 ;  /* 0x000000ffff097224 */ /* 0x000fe200078e0a09 */
[----:B------:R-:W-:Y:S02]  /*0e30*/  IABS R70, R10 ;  /* 0x0000000a00467213 */ /* 0x000fe40000000000 */
[----:B------:R-:W-:Y:S01]  /*0e40*/  @!P1 IADD3 R64, R64, -R2, RZ ;  /* 0x8000000240409210 */ /* 0x000fe20007ffe0ff */
[--C-:B------:R-:W-:Y:S01]  /*0e50*/  @!P3 IMAD.IADD R66, R66, 0x1, -R2.reuse ;  /* 0x000000014242b824 */ /* 0x100fe200078e0a02 */
[----:B------:R-:W-:Y:S01]  /*0e60*/  IABS R46, R19 ;  /* 0x00000013002e7213 */ /* 0x000fe20000000000 */
[----:B------:R-:W-:Y:S01]  /*0e70*/  @!P6 IMAD.IADD R68, R68, 0x1, -R2 ;  /* 0x000000014444e824 */ /* 0x000fe200078e0a02 */
[C---:B------:R-:W-:Y:S01]  /*0e80*/  ISETP.GT.U32.AND P1, PT, R2.reuse, R64, PT ;  /* 0x000000400200720c */ /* 0x040fe20003f24070 */
[----:B------:R-:W-:Y:S01]  /*0e90*/  IMAD.HI.U32 R5, R3, R70, RZ ;  /* 0x0000004603057227 */ /* 0x000fe200078e00ff */
[----:B------:R-:W-:-:S02]  /*0ea0*/  ISETP.GT.U32.AND P3, PT, R2, R66, PT ;  /* 0x000000420200720c */ /* 0x000fc40003f64070 */
[----:B------:R-:W-:Y:S01]  /*0eb0*/  ISETP.GT.U32.AND P6, PT, R2, R68, PT ;  /* 0x000000440200720c */ /* 0x000fe20003fc4070 */
[----:B------:R-:W-:Y:S01]  /*0ec0*/  IMAD.MOV R5, RZ, RZ, -R5 ;  /* 0x000000ffff057224 */ /* 0x000fe200078e0a05 */
[----:B------:R-:W-:Y:S01]  /*0ed0*/  @!P5 IADD3 R62, -R62, RZ, RZ ;  /* 0x000000ff3e3ed210 */ /* 0x000fe20007ffe1ff */
[----:B------:R-:W-:Y:S01]  /*0ee0*/  IMAD R72, R2, R9, R72 ;  /* 0x0000000902487224 */ /* 0x000fe200078e0248 */
[----:B------:R-:W-:Y:S01]  /*0ef0*/  ISETP.GE.AND P5, PT, R10, RZ, PT ;  /* 0x000000ff0a00720c */ /* 0x000fe20003fa6270 */
[----:B------:R-:W-:Y:S01]  /*0f00*/  IMAD R70, R2, R5, R70 ;  /* 0x0000000502467224 */ /* 0x000fe200078e0246 */
[C---:B------:R-:W-:Y:S01]  /*0f10*/  LOP3.LUT R21, R4.reuse, 0xe4, RZ, 0xfc, !PT ;  /* 0x000000e404157812 */ /* 0x040fe200078efcff */
[----:B------:R-:W-:Y:S01]  /*0f20*/  IMAD.HI.U32 R5, R3, R74, RZ ;  /* 0x0000004a03057227 */ /* 0x000fe200078e00ff */
[----:B------:R-:W-:Y:S02]  /*0f30*/  LOP3.LUT R25, R4, 0xe8, RZ, 0xfc, !PT ;  /* 0x000000e804197812 */ /* 0x000fe400078efcff */
[----:B------:R-:W-:Y:S01]  /*0f40*/  IABS R44, R21 ;  /* 0x00000015002c7213 */ /* 0x000fe20000000000 */
[--C-:B------:R-:W-:Y:S01]  /*0f50*/  @!P3 IMAD.IADD R66, R66, 0x1, -R2.reuse ;  /* 0x000000014242b824 */ /* 0x100fe200078e0a02 */
[----:B------:R-:W-:Y:S01]  /*0f60*/  ISETP.GT.U32.AND P3, PT, R2, R70, PT ;  /* 0x000000460200720c */ /* 0x000fe20003f64070 */
[--C-:B------:R-:W-:Y:S01]  /*0f70*/  @!P1 IMAD.IADD R64, R64, 0x1, -R2.reuse ;  /* 0x0000000140409824 */ /* 0x100fe200078e0a02 */
[----:B------:R-:W-:Y:S01]  /*0f80*/  ISETP.GE.AND P1, PT, R11, RZ, PT ;  /* 0x000000ff0b00720c */ /* 0x000fe20003f26270 */
[----:B------:R-:W-:Y:S01]  /*0f90*/  @!P6 IMAD.IADD R68, R68, 0x1, -R2 ;  /* 0x000000014444e824 */ /* 0x000fe200078e0a02 */
[----:B------:R-:W-:Y:S01]  /*0fa0*/  IADD3 R11, -R5, RZ, RZ ;  /* 0x000000ff050b7210 */ /* 0x000fe20007ffe1ff */
[----:B------:R-:W-:Y:S01]  /*0fb0*/  IMAD.HI.U32 R5, R3, R76, RZ ;  /* 0x0000004c03057227 */ /* 0x000fe200078e00ff */
[----:B------:R-:W-:-:S02]  /*0fc0*/  ISETP.GT.U32.AND P6, PT, R2, R72, PT ;  /* 0x000000480200720c */ /* 0x000fc40003fc4070 */
[----:B------:R-:W-:Y:S01]  /*0fd0*/  IABS R40, R25 ;  /* 0x0000001900287213 */ /* 0x000fe20000000000 */
[----:B------:R-:W-:Y:S01]  /*0fe0*/  IMAD R74, R2, R11, R74 ;  /* 0x0000000b024a7224 */ /* 0x000fe200078e024a */
[C---:B------:R-:W-:Y:S01]  /*0ff0*/  LOP3.LUT R23, R4.reuse, 0xe6, RZ, 0xfc, !PT ;  /* 0x000000e604177812 */ /* 0x040fe200078efcff */
[----:B------:R-:W-:Y:S01]  /*1000*/  IMAD.MOV R11, RZ, RZ, -R5 ;  /* 0x000000ffff0b7224 */ /* 0x000fe200078e0a05 */
[----:B------:R-:W-:Y:S01]  /*1010*/  LOP3.LUT R26, R4, 0xea, RZ, 0xfc, !PT ;  /* 0x000000ea041a7812 */ /* 0x000fe200078efcff */
[----:B------:R-:W-:Y:S01]  /*1020*/  @!P3 IMAD.IADD R70, R70, 0x1, -R2 ;  /* 0x000000014646b824 */ /* 0x000fe200078e0a02 */
[C---:B------:R-:W-:Y:S01]  /*1030*/  ISETP.GT.U32.AND P3, PT, R2.reuse, R74, PT ;  /* 0x0000004a0200720c */ /* 0x040fe20003f64070 */
[----:B------:R-:W-:Y:S01]  /*1040*/  IMAD R76, R2, R11, R76 ;  /* 0x0000000b024c7224 */ /* 0x000fe200078e024c */
[----:B------:R-:W-:Y:S01]  /*1050*/  IABS R42, R23 ;  /* 0x00000017002a7213 */ /* 0x000fe20000000000 */
[----:B------:R-:W-:Y:S01]  /*1060*/  IMAD.HI.U32 R9, R3, R78, RZ ;  /* 0x0000004e03097227 */ /* 0x000fe200078e00ff */
[----:B------:R-:W-:-:S02]  /*1070*/  IABS R38, R26 ;  /* 0x0000001a00267213 */ /* 0x000fc40000000000 */
[----:B------:R-:W-:Y:S01]  /*1080*/  LOP3.LUT R27, R4, 0xec, RZ, 0xfc, !PT ;  /* 0x000000ec041b7812 */ /* 0x000fe200078efcff */
[--C-:B------:R-:W-:Y:S01]  /*1090*/  @!P6 IMAD.IADD R72, R72, 0x1, -R2.reuse ;  /* 0x000000014848e824 */ /* 0x100fe200078e0a02 */
[----:B------:R-:W-:Y:S01]  /*10a0*/  ISETP.GT.U32.AND P6, PT, R2, R76, PT ;  /* 0x0000004c0200720c */ /* 0x000fe20003fc4070 */
[----:B------:R-:W-:Y:S01]  /*10b0*/  IMAD.MOV R9, RZ, RZ, -R9 ;  /* 0x000000ffff097224 */ /* 0x000fe200078e0a09 */
[----:B------:R-:W-:Y:S01]  /*10c0*/  IABS R22, R27 ;  /* 0x0000001b00167213 */ /* 0x000fe20000000000 */
[C---:B------:R-:W-:Y:S01]  /*10d0*/  IMAD.HI.U32 R10, R3.reuse, R80, RZ ;  /* 0x00000050030a7227 */ /* 0x040fe200078e00ff */
[C---:B------:R-:W-:Y:S02]  /*10e0*/  LOP3.LUT R29, R4.reuse, 0xee, RZ, 0xfc, !PT ;  /* 0x000000ee041d7812 */ /* 0x040fe400078efcff */
[----:B------:R-:W-:Y:S01]  /*10f0*/  LOP3.LUT R31, R4, 0xf0, RZ, 0xfc, !PT ;  /* 0x000000f0041f7812 */ /* 0x000fe200078efcff */
[----:B------:R-:W-:Y:S01]  /*1100*/  @!P3 IMAD.IADD R74, R74, 0x1, -R2 ;  /* 0x000000014a4ab824 */ /* 0x000fe200078e0a02 */
[----:B------:R-:W-:Y:S01]  /*1110*/  IADD3 R11, -R10, RZ, RZ ;  /* 0x000000ff0a0b7210 */ /* 0x000fe20007ffe1ff */
[----:B------:R-:W-:Y:S01]  /*1120*/  IMAD.HI.U32 R5, R3, R82, RZ ;  /* 0x0000005203057227 */ /* 0x000fe200078e00ff */
[----:B------:R-:W-:-:S02]  /*1130*/  ISETP.GT.U32.AND P3, PT, R2, R70, PT ;  /* 0x000000460200720c */ /* 0x000fc40003f64070 */
[----:B------:R-:W-:Y:S01]  /*1140*/  LOP3.LUT R10, R4, 0x1e, RZ, 0xfc, !PT ;  /* 0x0000001e040a7812 */ /* 0x000fe200078efcff */
[----:B------:R-:W-:Y:S01]  /*1150*/  IMAD R78, R2, R9, R78 ;  /* 0x00000009024e7224 */ /* 0x000fe200078e024e */
[----:B------:R-:W-:Y:S01]  /*1160*/  @!P6 IADD3 R76, R76, -R2, RZ ;  /* 0x800000024c4ce210 */ /* 0x000fe20007ffe0ff */
[----:B------:R-:W-:Y:S01]  /*1170*/  IMAD.MOV R5, RZ, RZ, -R5 ;  /* 0x000000ffff057224 */ /* 0x000fe200078e0a05 */
[C---:B------:R-:W-:Y:S01]  /*1180*/  ISETP.GT.U32.AND P6, PT, R2.reuse, R74, PT ;  /* 0x0000004a0200720c */ /* 0x040fe20003fc4070 */
[----:B------:R-:W-:Y:S01]  /*1190*/  @!P0 IMAD.MOV R68, RZ, RZ, -R68 ;  /* 0x000000ffff448224 */ /* 0x000fe200078e0a44 */
[C---:B------:R-:W-:Y:S01]  /*11a0*/  ISETP.GT.U32.AND P0, PT, R2.reuse, R78, PT ;  /* 0x0000004e0200720c */ /* 0x040fe20003f04070 */
[----:B------:R-:W-:Y:S01]  /*11b0*/  IMAD R80, R2, R11, R80 ;  /* 0x0000000b02507224 */ /* 0x000fe200078e0250 */
[----:B------:R-:W-:Y:S01]  /*11c0*/  LOP3.LUT R11, R4, 0x20, RZ, 0xfc, !PT ;  /* 0x00000020040b7812 */ /* 0x000fe200078efcff */
[----:B------:R-:W-:Y:S01]  /*11d0*/  @!P2 IMAD.MOV R64, RZ, RZ, -R64 ;  /* 0x000000ffff40a224 */ /* 0x000fe200078e0a40 */
[C---:B------:R-:W-:Y:S01]  /*11e0*/  ISETP.GT.U32.AND P2, PT, R2.reuse, R72, PT ;  /* 0x000000480200720c */ /* 0x040fe20003f44070 */
[----:B------:R-:W-:Y:S01]  /*11f0*/  @!P4 IMAD.MOV R66, RZ, RZ, -R66 ;  /* 0x000000ffff42c224 */ /* 0x000fe200078e0a42 */
[C---:B------:R-:W-:Y:S01]  /*1200*/  ISETP.GT.U32.AND P4, PT, R2.reuse, R76, PT ;  /* 0x0000004c0200720c */ /* 0x040fe20003f84070 */
[----:B------:R-:W-:Y:S01]  /*1210*/  IMAD R82, R2, R5, R82 ;  /* 0x0000000502527224 */ /* 0x000fe200078e0252 */
[----:B------:R-:W-:Y:S01]  /*1220*/  IABS R86, R11 ;  /* 0x0000000b00567213 */ /* 0x000fe20000000000 */
[----:B------:R-:W-:Y:S01]  /*1230*/  @!P3 IMAD.IADD R70, R70, 0x1, -R2 ;  /* 0x000000014646b824 */ /* 0x000fe200078e0a02 */
[----:B------:R-:W-:-:S02]  /*1240*/  IABS R84, R10 ;  /* 0x0000000a00547213 */ /* 0x000fc40000000000 */
[----:B------:R-:W-:Y:S01]  /*1250*/  @!P6 IADD3 R74, R74, -R2, RZ ;  /* 0x800000024a4ae210 */ /* 0x000fe20007ffe0ff */
[----:B------:R-:W-:Y:S01]  /*1260*/  IMAD.HI.U32 R9, R3, R86, RZ ;  /* 0x0000005603097227 */ /* 0x000fe200078e00ff */
[C---:B------:R-:W-:Y:S02]  /*1270*/  ISETP.GT.U32.AND P6, PT, R2.reuse, R82, PT ;  /* 0x000000520200720c */ /* 0x040fe40003fc4070 */
[----:B------:R-:W-:Y:S01]  /*1280*/  ISETP.GT.U32.AND P3, PT, R2, R80, PT ;  /* 0x000000500200720c */ /* 0x000fe20003f64070 */
[--C-:B------:R-:W-:Y:S01]  /*1290*/  @!P0 IMAD.IADD R78, R78, 0x1, -R2.reuse ;  /* 0x000000014e4e8824 */ /* 0x100fe200078e0a02 */
[----:B------:R-:W-:Y:S01]  /*12a0*/  ISETP.GE.AND P0, PT, R14, RZ, PT ;  /* 0x000000ff0e00720c */ /* 0x000fe20003f06270 */
[--C-:B------:R-:W-:Y:S01]  /*12b0*/  @!P2 IMAD.IADD R72, R72, 0x1, -R2.reuse ;  /* 0x000000014848a824 */ /* 0x100fe200078e0a02 */
[----:B------:R-:W-:Y:S01]  /*12c0*/  ISETP.GE.AND P2, PT, R12, RZ, PT ;  /* 0x000000ff0c00720c */ /* 0x000fe20003f46270 */
[----:B------:R-:W-:Y:S01]  /*12d0*/  @!P4 IMAD.IADD R76, R76, 0x1, -R2 ;  /* 0x000000014c4cc824 */ /* 0x000fe200078e0a02 */
[----:B------:R-:W-:Y:S01]  /*12e0*/  ISETP.GE.AND P4, PT, R13, RZ, PT ;  /* 0x000000ff0d00720c */ /* 0x000fe20003f86270 */
[----:B------:R-:W-:Y:S01]  /*12f0*/  IMAD.MOV R9, RZ, RZ, -R9 ;  /* 0x000000ffff097224 */ /* 0x000fe200078e0a09 */
[----:B------:R-:W-:Y:S01]  /*1300*/  LOP3.LUT R12, R4, 0x24, RZ, 0xfc, !PT ;  /* 0x00000024040c7812 */ /* 0x000fe200078efcff */
[----:B------:R-:W-:Y:S01]  /*1310*/  @!P5 IMAD.MOV R70, RZ, RZ, -R70 ;  /* 0x000000ffff46d224 */ /* 0x000fe200078e0a46 */
[----:B------:R-:W-:Y:S01]  /*1320*/  ISETP.GT.U32.AND P5, PT, R2, R78, PT ;  /* 0x0000004e0200720c */ /* 0x000fe20003fa4070 */
[----:B------:R-:W-:Y:S01]  /*1330*/  IMAD.HI.U32 R5, R3, R84, RZ ;  /* 0x0000005403057227 */ /* 0x000fe200078e00ff */
[----:B------:R-:W-:-:S02]  /*1340*/  IABS R90, R12 ;  /* 0x0000000c005a7213 */ /* 0x000fc40000000000 */
[----:B------:R-:W-:Y:S01]  /*1350*/  @!P3 IADD3 R80, R80, -R2, RZ ;  /* 0x800000025050b210 */ /* 0x000fe20007ffe0ff */
[----:B------:R-:W-:Y:S01]  /*1360*/  IMAD R86, R2, R9, R86 ;  /* 0x0000000902567224 */ /* 0x000fe200078e0256 */
[----:B------:R-:W-:Y:S01]  /*1370*/  LOP3.LUT R9, R4, 0x22, RZ, 0xfc, !PT ;  /* 0x0000002204097812 */ /* 0x000fe200078efcff */
[----:B------:R-:W-:Y:S01]  /*1380*/  @!P6 IMAD.IADD R82, R82, 0x1, -R2 ;  /* 0x000000015252e824 */ /* 0x000fe200078e0a02 */
[----:B------:R-:W-:Y:S01]  /*1390*/  ISETP.GE.AND P3, PT, R15, RZ, PT ;  /* 0x000000ff0f00720c */ /* 0x000fe20003f66270 */
[----:B------:R-:W-:Y:S01]  /*13a0*/  IMAD.MOV R5, RZ, RZ, -R5 ;  /* 0x000000ffff057224 */ /* 0x000fe200078e0a05 */
[----:B------:R-:W-:Y:S01]  /*13b0*/  IABS R88, R9 ;  /* 0x0000000900587213 */ /* 0x000fe20000000000 */
[----:B------:R-:W-:Y:S01]  /*13c0*/  @!P2 IMAD.MOV R74, RZ, RZ, -R74 ;  /* 0x000000ffff4aa224 */ /* 0x000fe200078e0a4a */
[C---:B------:R-:W-:Y:S01]  /*13d0*/  ISETP.GT.U32.AND P6, PT, R2.reuse, R82, PT ;  /* 0x000000520200720c */ /* 0x040fe20003fc4070 */
[----:B------:R-:W-:Y:S01]  /*13e0*/  IMAD R84, R2, R5, R84 ;  /* 0x0000000502547224 */ /* 0x000fe200078e0254 */
[----:B------:R-:W-:Y:S01]  /*13f0*/  @!P4 IADD3 R76, -R76, RZ, RZ ;  /* 0x000000ff4c4cc210 */ /* 0x000fe20007ffe1ff */
[----:B------:R-:W-:Y:S01]  /*1400*/  IMAD.HI.U32 R5, R3, R88, RZ ;  /* 0x0000005803057227 */ /* 0x000fe200078e00ff */
[----:B------:R-:W-:-:S02]  /*1410*/  ISETP.GE.AND P4, PT, R16, RZ, PT ;  /* 0x000000ff1000720c */ /* 0x000fc40003f86270 */
[----:B------:R-:W-:Y:S01]  /*1420*/  ISETP.GT.U32.AND P2, PT, R2, R84, PT ;  /* 0x000000540200720c */ /* 0x000fe20003f44070 */
[----:B------:R-:W-:Y:S01]  /*1430*/  @!P5 IMAD.IADD R78, R78, 0x1, -R2 ;  /* 0x000000014e4ed824 */ /* 0x000fe200078e0a02 */
[C---:B------:R-:W-:Y:S01]  /*1440*/  ISETP.GT.U32.AND P5, PT, R2.reuse, R86, PT ;  /* 0x000000560200720c */ /* 0x040fe20003fa4070 */
[----:B------:R-:W-:Y:S01]  /*1450*/  @!P1 IMAD.MOV R72, RZ, RZ, -R72 ;  /* 0x000000ffff489224 */ /* 0x000fe200078e0a48 */
[----:B------:R-:W-:Y:S01]  /*1460*/  IADD3 R5, -R5, RZ, RZ ;  /* 0x000000ff05057210 */ /* 0x000fe20007ffe1ff */
[----:B------:R-:W-:Y:S01]  /*1470*/  @!P0 IMAD.MOV R78, RZ, RZ, -R78 ;  /* 0x000000ffff4e8224 */ /* 0x000fe200078e0a4e */
[----:B------:R-:W-:Y:S01]  /*1480*/  ISETP.GT.U32.AND P1, PT, R2, R80, PT ;  /* 0x000000500200720c */ /* 0x000fe20003f24070 */
[----:B------:R-:W-:Y:S01]  /*1490*/  @!P6 IMAD.IADD R82, R82, 0x1, -R2 ;  /* 0x000000015252e824 */ /* 0x000fe200078e0a02 */
[----:B------:R-:W-:Y:S01]  /*14a0*/  ISETP.GE.AND P6, PT, R11, RZ, PT ;  /* 0x000000ff0b00720c */ /* 0x000fe20003fc6270 */
[----:B------:R-:W-:Y:S01]  /*14b0*/  IMAD R88, R2, R5, R88 ;  /* 0x0000000502587224 */ /* 0x000fe200078e0258 */
[----:B------:R-:W-:-:S02]  /*14c0*/  LOP3.LUT R5, R4, 0x26, RZ, 0xfc, !PT ;  /* 0x0000002604057812 */ /* 0x000fc400078efcff */
[----:B------:R-:W-:Y:S01]  /*14d0*/  @!P4 IADD3 R82, -R82, RZ, RZ ;  /* 0x000000ff5252c210 */ /* 0x000fe20007ffe1ff */
[--C-:B------:R-:W-:Y:S01]  /*14e0*/  @!P2 IMAD.IADD R84, R84, 0x1, -R2.reuse ;  /* 0x000000015454a824 */ /* 0x100fe200078e0a02 */
[----:B------:R-:W-:Y:S01]  /*14f0*/  ISETP.GT.U32.AND P4, PT, R2, R88, PT ;  /* 0x000000580200720c */ /* 0x000fe20003f84070 */
[--C-:B------:R-:W-:Y:S01]  /*1500*/  @!P5 IMAD.IADD R86, R86, 0x1, -R2.reuse ;  /* 0x000000015656d824 */ /* 0x100fe200078e0a02 */
[----:B------:R-:W-:Y:S01]  /*1510*/  ISETP.GE.AND P2, PT, R9, RZ, PT ;  /* 0x000000ff0900720c */ /* 0x000fe20003f46270 */
[----:B------:R-:W-:Y:S01]  /*1520*/  IMAD.HI.U32 R9, R3, R90, RZ ;  /* 0x0000005a03097227 */ /* 0x000fe200078e00ff */
[C---:B------:R-:W-:Y:S02]  /*1530*/  ISETP.GT.U32.AND P0, PT, R2.reuse, R84, PT ;  /* 0x000000540200720c */ /* 0x040fe40003f04070 */
[----:B------:R-:W-:Y:S01]  /*1540*/  ISETP.GT.U32.AND P5, PT, R2, R86, PT ;  /* 0x000000560200720c */ /* 0x000fe20003fa4070 */
[----:B------:R-:W-:Y:S01]  /*1550*/  IMAD.MOV R9, RZ, RZ, -R9 ;  /* 0x000000ffff097224 */ /* 0x000fe200078e0a09 */
[----:B------:R-:W-:Y:S01]  /*1560*/  IABS R94, R5 ;  /* 0x00000005005e7213 */ /* 0x000fe20000000000 */
[----:B------:R-:W-:Y:S01]  /*1570*/  @!P1 IMAD.IADD R80, R80, 0x1, -R2 ;  /* 0x0000000150509824 */ /* 0x000fe200078e0a02 */
[----:B------:R-:W-:Y:S01]  /*1580*/  ISETP.GE.AND P1, PT, R10, RZ, PT ;  /* 0x000000ff0a00720c */ /* 0x000fe20003f26270 */
[----:B------:R-:W-:Y:S01]  /*1590*/  IMAD R90, R2, R9, R90 ;  /* 0x00000009025a7224 */ /* 0x000fe200078e025a */
[----:B------:R-:W-:Y:S01]  /*15a0*/  LOP3.LUT R11, R4, 0x2a, RZ, 0xfc, !PT ;  /* 0x0000002a040b7812 */ /* 0x000fe200078efcff */
[----:B------:R-:W-:Y:S01]  /*15b0*/  @!P4 IMAD.IADD R88, R88, 0x1, -R2 ;  /* 0x000000015858c824 */ /* 0x000fe200078e0a02 */
[----:B------:R-:W-:Y:S01]  /*15c0*/  LOP3.LUT R9, R4, 0x28, RZ, 0xfc, !PT ;  /* 0x0000002804097812 */ /* 0x000fe200078efcff */
[----:B------:R-:W-:Y:S01]  /*15d0*/  @!P3 IMAD.MOV R80, RZ, RZ, -R80 ;  /* 0x000000ffff50b224 */ /* 0x000fe200078e0a50 */
[----:B------:R-:W-:Y:S01]  /*15e0*/  IABS R92, R11 ;  /* 0x0000000b005c7213 */ /* 0x000fe20000000000 */
[--C-:B------:R-:W-:Y:S01]  /*15f0*/  @!P0 IMAD.IADD R84, R84, 0x1, -R2.reuse ;  /* 0x0000000154548824 */ /* 0x100fe200078e0a02 */
[----:B------:R-:W-:Y:S01]  /*1600*/  ISETP.GE.AND P0, PT, R5, RZ, PT ;  /* 0x000000ff0500720c */ /* 0x000fe20003f06270 */
[----:B------:R-:W-:Y:S01]  /*1610*/  @!P5 IMAD.IADD R86, R86, 0x1, -R2 ;  /* 0x000000015656d824 */ /* 0x000fe200078e0a02 */
[C---:B------:R-:W-:Y:S01]  /*1620*/  ISETP.GT.U32.AND P4, PT, R2.reuse, R88, PT ;  /* 0x000000580200720c */ /* 0x040fe20003f84070 */
[----:B------:R-:W-:Y:S01]  /*1630*/  IMAD.HI.U32 R5, R3, R94, RZ ;  /* 0x0000005e03057227 */ /* 0x000fe200078e00ff */
[----:B------:R-:W-:-:S02]  /*1640*/  ISETP.GT.U32.AND P5, PT, R2, R90, PT ;  /* 0x0000005a0200720c */ /* 0x000fc40003fa4070 */
[----:B------:R-:W-:Y:S01]  /*1650*/  IABS R96, R9 ;  /* 0x0000000900607213 */ /* 0x000fe20000000000 */
[----:B------:R-:W-:Y:S01]  /*1660*/  IMAD.MOV R5, RZ, RZ, -R5 ;  /* 0x000000ffff057224 */ /* 0x000fe200078e0a05 */
[----:B------:R-:W-:Y:S01]  /*1670*/  ISETP.GE.AND P3, PT, R12, RZ, PT ;  /* 0x000000ff0c00720c */ /* 0x000fe20003f66270 */
[----:B------:R-:W-:Y:S01]  /*1680*/  IMAD.HI.U32 R10, R3, R92, RZ ;  /* 0x0000005c030a7227 */ /* 0x000fe200078e00ff */
[C---:B------:R-:W-:Y:S02]  /*1690*/  LOP3.LUT R12, R4.reuse, 0x30, RZ, 0xfc, !PT ;  /* 0x00000030040c7812 */ /* 0x040fe400078efcff */
[----:B------:R-:W-:Y:S01]  /*16a0*/  LOP3.LUT R13, R4, 0x32, RZ, 0xfc, !PT ;  /* 0x00000032040d7812 */ /* 0x000fe200078efcff */
[----:B------:R-:W-:Y:S01]  /*16b0*/  @!P1 IMAD.MOV R84, RZ, RZ, -R84 ;  /* 0x000000ffff549224 */ /* 0x000fe200078e0a54 */
[----:B------:R-:W-:Y:S01]  /*16c0*/  ISETP.GE.AND P1, PT, R9, RZ, PT ;  /* 0x000000ff0900720c */ /* 0x000fe20003f26270 */
[----:B------:R-:W-:Y:S01]  /*16d0*/  IMAD.HI.U32 R9, R3, R96, RZ ;  /* 0x0000006003097227 */ /* 0x000fe200078e00ff */
[----:B------:R-:W-:-:S02]  /*16e0*/  @!P4 IADD3 R88, R88, -R2, RZ ;  /* 0x800000025858c210 */ /* 0x000fc40007ffe0ff */
[----:B------:R-:W-:Y:S01]  /*16f0*/  @!P5 IADD3 R90, R90, -R2, RZ ;  /* 0x800000025a5ad210 */ /* 0x000fe20007ffe0ff */
[C---:B------:R-:W-:Y:S01]  /*1700*/  IMAD R94, R2.reuse, R5, R94 ;  /* 0x00000005025e7224 */ /* 0x040fe200078e025e */
[----:B------:R-:W-:Y:S01]  /*1710*/  IABS R102, R12 ;  /* 0x0000000c00667213 */ /* 0x000fe20000000000 */
[----:B------:R-:W-:Y:S01]  /*1720*/  IMAD.MOV R5, RZ, RZ, -R10 ;  /* 0x000000ffff057224 */ /* 0x000fe200078e0a0a */
[C---:B------:R-:W-:Y:S01]  /*1730*/  ISETP.GT.U32.AND P5, PT, R2.reuse, R90, PT ;  /* 0x0000005a0200720c */ /* 0x040fe20003fa4070 */
[----:B------:R-:W-:Y:S01]  /*1740*/  IMAD.MOV R9, RZ, RZ, -R9 ;  /* 0x000000ffff097224 */ /* 0x000fe200078e0a09 */
[C---:B------:R-:W-:Y:S01]  /*1750*/  ISETP.GT.U32.AND P4, PT, R2.reuse, R94, PT ;  /* 0x0000005e0200720c */ /* 0x040fe20003f84070 */
[C---:B------:R-:W-:Y:S01]  /*1760*/  IMAD R92, R2.reuse, R5, R92 ;  /* 0x00000005025c7224 */ /* 0x040fe200078e025c */
[----:B------:R-:W-:Y:S01]  /*1770*/  IABS R104, R13 ;  /* 0x0000000d00687213 */ /* 0x000fe20000000000 */
[----:B------:R-:W-:Y:S01]  /*1780*/  IMAD R96, R2, R9, R96 ;  /* 0x0000000902607224 */ /* 0x000fe200078e0260 */
[----:B------:R-:W-:Y:S01]  /*1790*/  LOP3.LUT R9, R4, 0x2c, RZ, 0xfc, !PT ;  /* 0x0000002c04097812 */ /* 0x000fe200078efcff */
[----:B------:R-:W-:Y:S01]  /*17a0*/  @!P2 IMAD.MOV R88, RZ, RZ, -R88 ;  /* 0x000000ffff58a224 */ /* 0x000fe200078e0a58 */
[----:B------:R-:W-:Y:S01]  /*17b0*/  ISETP.GT.U32.AND P2, PT, R2, R92, PT ;  /* 0x0000005c0200720c */ /* 0x000fe20003f44070 */
[----:B------:R-:W-:Y:S01]  /*17c0*/  @!P6 IMAD.MOV R86, RZ, RZ, -R86 ;  /* 0x000000ffff56e224 */ /* 0x000fe200078e0a56 */
[----:B------:R-:W-:Y:S01]  /*17d0*/  IABS R98, R9 ;  /* 0x0000000900627213 */ /* 0x000fe20000000000 */
[----:B------:R-:W-:Y:S01]  /*17e0*/  IMAD.HI.U32 R10, R3, R104, RZ ;  /* 0x00000068030a7227 */ /* 0x000fe200078e00ff */
[----:B------:R-:W-:-:S02]  /*17f0*/  ISETP.GE.AND P6, PT, R11, RZ, PT ;  /* 0x000000ff0b00720c */ /* 0x000fc40003fc6270 */
[C---:B------:R-:W-:Y:S01]  /*1800*/  LOP3.LUT R11, R4.reuse, 0x2e, RZ, 0xfc, !PT ;  /* 0x0000002e040b7812 */ /* 0x040fe200078efcff */
[----:B------:R-:W-:Y:S01]  /*1810*/  IMAD.HI.U32 R5, R3, R98, RZ ;  /* 0x0000006203057227 */ /* 0x000fe200078e00ff */
[----:B------:R-:W-:Y:S02]  /*1820*/  LOP3.LUT R14, R4, 0x46, RZ, 0xfc, !PT ;  /* 0x00000046040e7812 */ /* 0x000fe400078efcff */
[----:B------:R-:W-:Y:S01]  /*1830*/  IABS R100, R11 ;  /* 0x0000000b00647213 */ /* 0x000fe20000000000 */
[--C-:B------:R-:W-:Y:S01]  /*1840*/  @!P5 IMAD.IADD R90, R90, 0x1, -R2.reuse ;  /* 0x000000015a5ad824 */ /* 0x100fe200078e0a02 */
[----:B------:R-:W-:Y:S01]  /*1850*/  IADD3 R5, -R5, RZ, RZ ;  /* 0x000000ff05057210 */ /* 0x000fe20007ffe1ff */
[--C-:B------:R-:W-:Y:S01]  /*1860*/  @!P2 IMAD.IADD R92, R92, 0x1, -R2.reuse ;  /* 0x000000015c5ca824 */ /* 0x100fe200078e0a02 */
[----:B------:R-:W-:Y:S01]  /*1870*/  ISETP.GT.U32.AND P5, PT, R2, R96, PT ;  /* 0x000000600200720c */ /* 0x000fe20003fa4070 */
[----:B------:R-:W-:Y:S01]  /*1880*/  @!P4 IMAD.IADD R94, R94, 0x1, -R2 ;  /* 0x000000015e5ec824 */ /* 0x000fe200078e0a02 */
[----:B------:R-:W-:Y:S01]  /*1890*/  IABS R132, R14 ;  /* 0x0000000e00847213 */ /* 0x000fe20000000000 */
[----:B------:R-:W-:Y:S01]  /*18a0*/  @!P3 IMAD.MOV R90, RZ, RZ, -R90 ;  /* 0x000000ffff5ab224 */ /* 0x000fe200078e0a5a */
[----:B------:R-:W-:Y:S01]  /*18b0*/  ISETP.GE.AND P3, PT, R9, RZ, PT ;  /* 0x000000ff0900720c */ /* 0x000fe20003f66270 */
[C---:B------:R-:W-:Y:S01]  /*18c0*/  IMAD R98, R2.reuse, R5, R98 ;  /* 0x0000000502627224 */ /* 0x040fe200078e0262 */
[C---:B------:R-:W-:Y:S01]  /*18d0*/  ISETP.GT.U32.AND P2, PT, R2.reuse, R92, PT ;  /* 0x0000005c0200720c */ /* 0x040fe20003f44070 */
[----:B------:R-:W-:Y:S01]  /*18e0*/  IMAD.HI.U32 R9, R3, R102, RZ ;  /* 0x0000006603097227 */ /* 0x000fe200078e00ff */
[----:B------:R-:W-:-:S02]  /*18f0*/  ISETP.GT.U32.AND P4, PT, R2, R94, PT ;  /* 0x0000005e0200720c */ /* 0x000fc40003f84070 */
[C---:B------:R-:W-:Y:S01]  /*1900*/  LOP3.LUT R15, R4.reuse, 0x8c, RZ, 0xfc, !PT ;  /* 0x0000008c040f7812 */ /* 0x040fe200078efcff */
[----:B------:R-:W-:Y:S01]  /*1910*/  IMAD.HI.U32 R5, R3, R100, RZ ;  /* 0x0000006403057227 */ /* 0x000fe200078e00ff */
[----:B------:R-:W-:Y:S02]  /*1920*/  IADD3 R9, -R9, RZ, RZ ;  /* 0x000000ff09097210 */ /* 0x000fe40007ffe1ff */
[----:B------:R-:W-:Y:S01]  /*1930*/  IABS R204, R15 ;  /* 0x0000000f00cc7213 */ /* 0x000fe20000000000 */
[----:B------:R-:W-:Y:S01]  /*1940*/  IMAD.MOV R5, RZ, RZ, -R5 ;  /* 0x000000ffff057224 */ /* 0x000fe200078e0a05 */
[----:B------:R-:W-:Y:S01]  /*1950*/  LOP3.LUT R16, R4, 0x8e, RZ, 0xfc, !PT ;  /* 0x0000008e04107812 */ /* 0x000fe200078efcff */
[----:B------:R-:W-:Y:S01]  /*1960*/  IMAD R102, R2, R9, R102 ;  /* 0x0000000902667224 */ /* 0x000fe200078e0266 */
[----:B------:R-:W-:Y:S01]  /*1970*/  LOP3.LUT R9, R4, 0x34, RZ, 0xfc, !PT ;  /* 0x0000003404097812 */ /* 0x000fe200078efcff */
[----:B------:R-:W-:Y:S01]  /*1980*/  IMAD R100, R2, R5, R100 ;  /* 0x0000000502647224 */ /* 0x000fe200078e0264 */
[----:B------:R-:W-:Y:S01]  /*1990*/  @!P2 IADD3 R92, R92, -R2, RZ ;  /* 0x800000025c5ca210 */ /* 0x000fe20007ffe0ff */
[----:B------:R-:W-:Y:S01]  /*19a0*/  IMAD.MOV R5, RZ, RZ, -R10 ;  /* 0x000000ffff057224 */ /* 0x000fe200078e0a0a */
[----:B------:R-:W-:Y:S01]  /*19b0*/  ISETP.GT.U32.AND P2, PT, R2, R102, PT ;  /* 0x000000660200720c */ /* 0x000fe20003f44070 */
[----:B------:R-:W-:Y:S01]  /*19c0*/  @!P4 IMAD.IADD R94, R94, 0x1, -R2 ;  /* 0x000000015e5ec824 */ /* 0x000fe200078e0a02 */
[C---:B------:R-:W-:Y:S01]  /*19d0*/  ISETP.GT.U32.AND P4, PT, R2.reuse, R98, PT ;  /* 0x000000620200720c */ /* 0x040fe20003f84070 */
[----:B------:R-:W-:Y:S01]  /*19e0*/  IMAD R104, R2, R5, R104 ;  /* 0x0000000502687224 */ /* 0x000fe200078e0268 */
[----:B------:R-:W-:Y:S01]  /*19f0*/  IABS R106, R9 ;  /* 0x00000009006a7213 */ /* 0x000fe20000000000 */
[----:B------:R-:W-:Y:S01]  /*1a00*/  @!P6 IMAD.MOV R92, RZ, RZ, -R92 ;  /* 0x000000ffff5ce224 */ /* 0x000fe200078e0a5c */
[----:B------:R-:W-:Y:S01]  /*1a10*/  LOP3.LUT R10, R4, 0x36, RZ, 0xfc, !PT ;  /* 0x00000036040a7812 */ /* 0x000fe200078efcff */
[----:B------:R-:W-:Y:S01]  /*1a20*/  @!P5 IMAD.IADD R96, R96, 0x1, -R2 ;  /* 0x000000016060d824 */ /* 0x000fe200078e0a02 */
[----:B------:R-:W-:Y:S01]  /*1a30*/  ISETP.GT.U32.AND P6, PT, R2, R104, PT ;  /* 0x000000680200720c */ /* 0x000fe20003fc4070 */
[----:B------:R-:W-:Y:S01]  /*1a40*/  IMAD.HI.U32 R5, R3, R106, RZ ;  /* 0x0000006a03057227 */ /* 0x000fe200078e00ff */
[----:B------:R-:W-:-:S02]  /*1a50*/  IABS R108, R10 ;  /* 0x0000000a006c7213 */ /* 0x000fc40000000000 */
[----:B------:R-:W-:Y:S01]  /*1a60*/  ISETP.GT.U32.AND P5, PT, R2, R96, PT ;  /* 0x000000600200720c */ /* 0x000fe20003fa4070 */
[--C-:B------:R-:W-:Y:S01]  /*1a70*/  @!P2 IMAD.IADD R102, R102, 0x1, -R2.reuse ;  /* 0x000000016666a824 */ /* 0x100fe200078e0a02 */
[----:B------:R-:W-:Y:S01]  /*1a80*/  IADD3 R5, -R5, RZ, RZ ;  /* 0x000000ff05057210 */ /* 0x000fe20007ffe1ff */
[----:B------:R-:W-:Y:S01]  /*1a90*/  @!P4 IMAD.IADD R98, R98, 0x1, -R2 ;  /* 0x000000016262c824 */ /* 0x000fe200078e0a02 */
[----:B------:R-:W-:Y:S01]  /*1aa0*/  IABS R202, R16 ;  /* 0x0000001000ca7213 */ /* 0x000fe20000000000 */
[----:B------:R-:W-:Y:S01]  /*1ab0*/  @!P0 IMAD.MOV R94, RZ, RZ, -R94 ;  /* 0x000000ffff5e8224 */ /* 0x000fe200078e0a5e */
[C---:B------:R-:W-:Y:S01]  /*1ac0*/  ISETP.GT.U32.AND P0, PT, R2.reuse, R100, PT ;  /* 0x000000640200720c */ /* 0x040fe20003f04070 */
[C---:B------:R-:W-:Y:S01]  /*1ad0*/  IMAD R106, R2.reuse, R5, R106 ;  /* 0x00000005026a7224 */ /* 0x040fe200078e026a */
[----:B------:R-:W-:Y:S01]  /*1ae0*/  ISETP.GT.U32.AND P4, PT, R2, R98, PT ;  /* 0x000000620200720c */ /* 0x000fe20003f84070 */
[----:B------:R-:W-:Y:S01]  /*1af0*/  @!P6 IMAD.IADD R104, R104, 0x1, -R2 ;  /* 0x000000016868e824 */ /* 0x000fe200078e0a02 */
[----:B------:R-:W-:Y:S01]  /*1b00*/  ISETP.GT.U32.AND P6, PT, R2, R102, PT ;  /* 0x000000660200720c */ /* 0x000fe20003fc4070 */
[----:B------:R-:W-:Y:S01]  /*1b10*/  IMAD.HI.U32 R5, R3, R108, RZ ;  /* 0x0000006c03057227 */ /* 0x000fe200078e00ff */
[----:B------:R-:W-:-:S02]  /*1b20*/  IABS R34, R29 ;  /* 0x0000001d00227213 */ /* 0x000fc40000000000 */
[----:B------:R-:W-:Y:S01]  /*1b30*/  IABS R120, R31 ;  /* 0x0000001f00787213 */ /* 0x000fe20000000000 */
[----:B------:R-:W-:Y:S01]  /*1b40*/  IMAD.MOV R5, RZ, RZ, -R5 ;  /* 0x000000ffff057224 */ /* 0x000fe200078e0a05 */
[----:B------:R-:W-:Y:S01]  /*1b50*/  LOP3.LUT R33, R4, 0xf2, RZ, 0xfc, !PT ;  /* 0x000000f204217812 */ /* 0x000fe200078efcff */
[----:B------:R-:W-:Y:S01]  /*1b60*/  @!P5 IMAD.IADD R96, R96, 0x1, -R2 ;  /* 0x000000016060d824 */ /* 0x000fe200078e0a02 */
[----:B------:R-:W-:Y:S01]  /*1b70*/  ISETP.GE.AND P5, PT, R11, RZ, PT ;  /* 0x000000ff0b00720c */ /* 0x000fe20003fa6270 */
[----:B------:R-:W-:Y:S01]  /*1b80*/  IMAD R108, R2, R5, R108 ;  /* 0x00000005026c7224 */ /* 0x000fe200078e026c */
[----:B------:R-:W-:Y:S01]  /*1b90*/  LOP3.LUT R11, R4, 0x38, RZ, 0xfc, !PT ;  /* 0x00000038040b7812 */ /* 0x000fe200078efcff */
[--C-:B------:R-:W-:Y:S01]  /*1ba0*/  @!P4 IMAD.IADD R98, R98, 0x1, -R2.reuse ;  /* 0x000000016262c824 */ /* 0x100fe200078e0a02 */
[----:B------:R-:W-:Y:S01]  /*1bb0*/  ISETP.GE.AND P4, PT, R13, RZ, PT ;  /* 0x000000ff0d00720c */ /* 0x000fe20003f86270 */
[----:B------:R-:W-:Y:S01]  /*1bc0*/  @!P6 IMAD.IADD R102, R102, 0x1, -R2 ;  /* 0x000000016666e824 */ /* 0x000fe200078e0a02 */
[----:B------:R-:W-:Y:S01]  /*1bd0*/  ISETP.GT.U32.AND P6, PT, R2, R108, PT ;  /* 0x0000006c0200720c */ /* 0x000fe20003fc4070 */
[----:B------:R-:W-:Y:S01]  /*1be0*/  @!P1 IMAD.MOV R96, RZ, RZ, -R96 ;  /* 0x000000ffff609224 */ /* 0x000fe200078e0a60 */
[----:B------:R-:W-:Y:S01]  /*1bf0*/  ISETP.GE.AND P1, PT, R12, RZ, PT ;  /* 0x000000ff0c00720c */ /* 0x000fe20003f26270 */
[----:B------:R-:W-:Y:S01]  /*1c00*/  @!P3 IMAD.MOV R98, RZ, RZ, -R98 ;  /* 0x000000ffff62b224 */ /* 0x000fe200078e0a62 */
[----:B------:R-:W-:Y:S01]  /*1c10*/  LOP3.LUT R12, R4, 0x3a, RZ, 0xfc, !PT ;  /* 0x0000003a040c7812 */ /* 0x000fe200078efcff */
[----:B------:R-:W-:Y:S01]  /*1c20*/  @!P0 IMAD.IADD R100, R100, 0x1, -R2 ;  /* 0x0000000164648824 */ /* 0x000fe200078e0a02 */
[----:B------:R-:W-:-:S02]  /*1c30*/  ISETP.GT.U32.AND P3, PT, R2, R104, PT ;  /* 0x000000680200720c */ /* 0x000fc40003f64070 */
[----:B------:R-:W-:Y:S02]  /*1c40*/  IABS R110, R11 ;  /* 0x0000000b006e7213 */ /* 0x000fe40000000000 */
[----:B------:R-:W-:Y:S02]  /*1c50*/  IABS R112, R12 ;  /* 0x0000000c00707213 */ /* 0x000fe40000000000 */
[----:B------:R-:W-:Y:S01]  /*1c60*/  ISETP.GT.U32.AND P2, PT, R2, R100, PT ;  /* 0x000000640200720c */ /* 0x000fe20003f44070 */
[----:B------:R-:W-:Y:S01]  /*1c70*/  IMAD.HI.U32 R5, R3, R110, RZ ;  /* 0x0000006e03057227 */ /* 0x000fe200078e00ff */
[----:B------:R-:W-:Y:S02]  /*1c80*/  LOP3.LUT R13, R4, 0x3c, RZ, 0xfc, !PT ;  /* 0x0000003c040d7812 */ /* 0x000fe400078efcff */
[----:B------:R-:W-:Y:S01]  /*1c90*/  ISETP.GE.AND P0, PT, R9, RZ, PT ;  /* 0x000000ff0900720c */ /* 0x000fe20003f06270 */
[----:B------:R-:W-:Y:S01]  /*1ca0*/  IMAD.HI.U32 R9, R3, R112, RZ ;  /* 0x0000007003097227 */ /* 0x000fe200078e00ff */
[----:B------:R-:W-:-:S02]  /*1cb0*/  IABS R122, R13 ;  /* 0x0000000d007a7213 */ /* 0x000fc40000000000 */
[----:B------:R-:W-:Y:S01]  /*1cc0*/  IABS R36, R33 ;  /* 0x0000002100247213 */ /* 0x000fe20000000000 */
[--C-:B------:R-:W-:Y:S01]  /*1cd0*/  @!P6 IMAD.IADD R108, R108, 0x1, -R2.reuse ;  /* 0x000000016c6ce824 */ /* 0x100fe200078e0a02 */
[----:B------:R-:W-:Y:S01]  /*1ce0*/  IADD3 R9, -R9, RZ, RZ ;  /* 0x000000ff09097210 */ /* 0x000fe20007ffe1ff */
[----:B------:R-:W-:Y:S01]  /*1cf0*/  IMAD.MOV R5, RZ, RZ, -R5 ;  /* 0x000000ffff057224 */ /* 0x000fe200078e0a05 */
[----:B------:R-:W-:Y:S01]  /*1d00*/  LOP3.LUT R35, R4, 0xf6, RZ, 0xfc, !PT ;  /* 0x000000f604237812 */ /* 0x000fe200078efcff */
[----:B------:R-:W-:Y:S01]  /*1d10*/  @!P3 IMAD.IADD R104, R104, 0x1, -R2 ;  /* 0x000000016868b824 */ /* 0x000fe200078e0a02 */
[----:B------:R-:W-:Y:S01]  /*1d20*/  ISETP.GE.AND P3, PT, R10, RZ, PT ;  /* 0x000000ff0a00720c */ /* 0x000fe20003f66270 */
[----:B------:R-:W-:Y:S01]  /*1d30*/  IMAD.HI.U32 R10, R3, R122, RZ ;  /* 0x0000007a030a7227 */ /* 0x000fe200078e00ff */
[----:B------:R-:W-:Y:S02]  /*1d40*/  ISETP.GT.U32.AND P6, PT, R2, R108, PT ;  /* 0x0000006c0200720c */ /* 0x000fe40003fc4070 */
[----:B------:R-:W-:Y:S01]  /*1d50*/  @!P2 IADD3 R100, R100, -R2, RZ ;  /* 0x800000026464a210 */ /* 0x000fe20007ffe0ff */
[C---:B------:R-:W-:Y:S01]  /*1d60*/  IMAD R110, R2.reuse, R5, R110 ;  /* 0x00000005026e7224 */ /* 0x040fe200078e026e */
[----:B------:R-:W-:Y:S01]  /*1d70*/  ISETP.GT.U32.AND P2, PT, R2, R106, PT ;  /* 0x0000006a0200720c */ /* 0x000fe20003f44070 */
[----:B------:R-:W-:Y:S01]  /*1d80*/  IMAD.MOV R5, RZ, RZ, -R10 ;  /* 0x000000ffff057224 */ /* 0x000fe200078e0a0a */
[----:B------:R-:W-:Y:S01]  /*1d90*/  @!P4 IADD3 R104, -R104, RZ, RZ ;  /* 0x000000ff6868c210 */ /* 0x000fe20007ffe1ff */
[----:B------:R-:W-:Y:S01]  /*1da0*/  IMAD R112, R2, R9, R112 ;  /* 0x0000000902707224 */ /* 0x000fe200078e0270 */
[----:B------:R-:W-:Y:S01]  /*1db0*/  LOP3.LUT R10, R4, 0x3e, RZ, 0xfc, !PT ;  /* 0x0000003e040a7812 */ /* 0x000fe200078efcff */
[----:B------:R-:W-:Y:S01]  /*1dc0*/  @!P1 IMAD.MOV R102, RZ, RZ, -R102 ;  /* 0x000000ffff669224 */ /* 0x000fe200078e0a66 */
[C---:B------:R-:W-:Y:S01]  /*1dd0*/  ISETP.GT.U32.AND P1, PT, R2.reuse, R110, PT ;  /* 0x0000006e0200720c */ /* 0x040fe20003f24070 */
[C---:B------:R-:W-:Y:S01]  /*1de0*/  IMAD R122, R2.reuse, R5, R122 ;  /* 0x00000005027a7224 */ /* 0x040fe200078e027a */
[----:B------:R-:W-:Y:S01]  /*1df0*/  ISETP.GT.U32.AND P4, PT, R2, R112, PT ;  /* 0x000000700200720c */ /* 0x000fe20003f84070 */
[----:B------:R-:W-:Y:S01]  /*1e00*/  @!P6 IMAD.IADD R108, R108, 0x1, -R2 ;  /* 0x000000016c6ce824 */ /* 0x000fe200078e0a02 */
[----:B------:R-:W-:Y:S01]  /*1e10*/  IABS R126, R10 ;  /* 0x0000000a007e7213 */ /* 0x000fe20000000000 */
[----:B------:R-:W-:Y:S01]  /*1e20*/  @!P5 IMAD.MOV R100, RZ, RZ, -R100 ;  /* 0x000000ffff64d224 */ /* 0x000fe200078e0a64 */
[----:B------:R-:W-:Y:S01]  /*1e30*/  ISETP.GT.U32.AND P6, PT, R2, R122, PT ;  /* 0x0000007a0200720c */ /* 0x000fe20003fc4070 */
[----:B------:R-:W-:Y:S01]  /*1e40*/  @!P2 IMAD.IADD R106, R106, 0x1, -R2 ;  /* 0x000000016a6aa824 */ /* 0x000fe200078e0a02 */
[----:B------:R-:W-:Y:S01]  /*1e50*/  ISETP.GE.AND P2, PT, R11, RZ, PT ;  /* 0x000000ff0b00720c */ /* 0x000fe20003f46270 */
[----:B------:R-:W-:Y:S01]  /*1e60*/  IMAD.HI.U32 R5, R3, R126, RZ ;  /* 0x0000007e03057227 */ /* 0x000fe200078e00ff */
[----:B------:R-:W-:-:S02]  /*1e70*/  LOP3.LUT R11, R4, 0x40, RZ, 0xfc, !PT ;  /* 0x00000040040b7812 */ /* 0x000fc400078efcff */
[----:B------:R-:W-:Y:S01]  /*1e80*/  ISETP.GT.U32.AND P5, PT, R2, R106, PT ;  /* 0x0000006a0200720c */ /* 0x000fe20003fa4070 */
[--C-:B------:R-:W-:Y:S01]  /*1e90*/  @!P1 IMAD.IADD R110, R110, 0x1, -R2.reuse ;  /* 0x000000016e6e9824 */ /* 0x100fe200078e0a02 */
[----:B------:R-:W-:Y:S01]  /*1ea0*/  IABS R124, R11 ;  /* 0x0000000b007c7213 */ /* 0x000fe20000000000 */
[----:B------:R-:W-:Y:S01]  /*1eb0*/  @!P4 IMAD.IADD R112, R112, 0x1, -R2 ;  /* 0x000000017070c824 */ /* 0x000fe200078e0a02 */
[----:B------:R-:W-:Y:S01]  /*1ec0*/  IADD3 R9, -R5, RZ, RZ ;  /* 0x000000ff05097210 */ /* 0x000fe20007ffe1ff */
[----:B------:R-:W-:Y:S01]  /*1ed0*/  @!P3 IMAD.MOV R108, RZ, RZ, -R108 ;  /* 0x000000ffff6cb224 */ /* 0x000fe200078e0a6c */
[----:B------:R-:W-:Y:S01]  /*1ee0*/  ISETP.GT.U32.AND P4, PT, R2, R110, PT ;  /* 0x0000006e0200720c */ /* 0x000fe20003f84070 */
[----:B------:R-:W-:Y:S01]  /*1ef0*/  @!P6 IMAD.IADD R122, R122, 0x1, -R2 ;  /* 0x000000017a7ae824 */ /* 0x000fe200078e0a02 */
[----:B------:R-:W-:Y:S01]  /*1f00*/  ISETP.GT.U32.AND P6, PT, R2, R112, PT ;  /* 0x000000700200720c */ /* 0x000fe20003fc4070 */
[----:B------:R-:W-:Y:S01]  /*1f10*/  IMAD.HI.U32 R5, R3, R124, RZ ;  /* 0x0000007c03057227 */ /* 0x000fe200078e00ff */
[----:B------:R-:W-:-:S02]  /*1f20*/  ISETP.GE.AND P1, PT, R13, RZ, PT ;  /* 0x000000ff0d00720c */ /* 0x000fc40003f26270 */
[----:B------:R-:W-:Y:S01]  /*1f30*/  LOP3.LUT R13, R4, 0x44, RZ, 0xfc, !PT ;  /* 0x00000044040d7812 */ /* 0x000fe200078efcff */
[----:B------:R-:W-:Y:S01]  /*1f40*/  IMAD R126, R2, R9, R126 ;  /* 0x00000009027e7224 */ /* 0x000fe200078e027e */
[----:B------:R-:W-:Y:S01]  /*1f50*/  LOP3.LUT R39, R4, 0xfa, RZ, 0xfc, !PT ;  /* 0x000000fa04277812 */ /* 0x000fe200078efcff */
[----:B------:R-:W-:Y:S01]  /*1f60*/  IMAD.MOV R5, RZ, RZ, -R5 ;  /* 0x000000ffff057224 */ /* 0x000fe200078e0a05 */
[----:B------:R-:W-:Y:S01]  /*1f70*/  IABS R130, R13 ;  /* 0x0000000d00827213 */ /* 0x000fe20000000000 */
[--C-:B------:R-:W-:Y:S01]  /*1f80*/  @!P5 IMAD.IADD R106, R106, 0x1, -R2.reuse ;  /* 0x000000016a6ad824 */ /* 0x100fe200078e0a02 */
[----:B------:R-:W-:Y:S01]  /*1f90*/  ISETP.GE.AND P5, PT, R12, RZ, PT ;  /* 0x000000ff0c00720c */ /* 0x000fe20003fa6270 */
[----:B------:R-:W-:Y:S01]  /*1fa0*/  @!P4 IMAD.IADD R110, R110, 0x1, -R2 ;  /* 0x000000016e6ec824 */ /* 0x000fe200078e0a02 */
[C---:B------:R-:W-:Y:S01]  /*1fb0*/  ISETP.GT.U32.AND P4, PT, R2.reuse, R126, PT ;  /* 0x0000007e0200720c */ /* 0x040fe20003f84070 */
[----:B------:R-:W-:Y:S01]  /*1fc0*/  IMAD R124, R2, R5, R124 ;  /* 0x00000005027c7224 */ /* 0x000fe200078e027c */
[----:B------:R-:W-:Y:S01]  /*1fd0*/  @!P6 IADD3 R112, R112, -R2, RZ ;  /* 0x800000027070e210 */ /* 0x000fe20007ffe0ff */
[----:B------:R-:W-:Y:S01]  /*1fe0*/  @!P0 IMAD.MOV R106, RZ, RZ, -R106 ;  /* 0x000000ffff6a8224 */ /* 0x000fe200078e0a6a */
[----:B------:R-:W-:Y:S01]  /*1ff0*/  LOP3.LUT R12, R4, 0x42, RZ, 0xfc, !PT ;  /* 0x00000042040c7812 */ /* 0x000fe200078efcff */
[----:B------:R-:W-:Y:S01]  /*2000*/  @!P2 IMAD.MOV R110, RZ, RZ, -R110 ;  /* 0x000000ffff6ea224 */ /* 0x000fe200078e0a6e */
[----:B------:R-:W-:-:S02]  /*2010*/  ISETP.GT.U32.AND P6, PT, R2, R124, PT ;  /* 0x0000007c0200720c */ /* 0x000fc40003fc4070 */
[----:B------:R-:W-:Y:S02]  /*2020*/  IABS R128, R12 ;  /* 0x0000000c00807213 */ /* 0x000fe40000000000 */
[----:B------:R-:W-:Y:S01]  /*2030*/  ISETP.GT.U32.AND P0, PT, R2, R122, PT ;  /* 0x0000007a0200720c */ /* 0x000fe20003f04070 */
[----:B------:R-:W-:Y:S01]  /*2040*/  @!P5 IMAD.MOV R112, RZ, RZ, -R112 ;  /* 0x000000ffff70d224 */ /* 0x000fe200078e0a70 */
[----:B------:R-:W-:Y:S01]  /*2050*/  ISETP.GE.AND P5, PT, R12, RZ, PT ;  /* 0x000000ff0c00720c */ /* 0x000fe20003fa6270 */
[----:B------:R-:W-:Y:S01]  /*2060*/  @!P4 IMAD.IADD R126, R126, 0x1, -R2 ;  /* 0x000000017e7ec824 */ /* 0x000fe200078e0a02 */
[----:B------:R-:W-:Y:S01]  /*2070*/  ISETP.GE.AND P4, PT, R11, RZ, PT ;  /* 0x000000ff0b00720c */ /* 0x000fe20003f86270 */
[C---:B------:R-:W-:Y:S01]  /*2080*/  IMAD.HI.U32 R5, R3.reuse, R128, RZ ;  /* 0x0000008003057227 */ /* 0x040fe200078e00ff */
[----:B------:R-:W-:Y:S02]  /*2090*/  LOP3.LUT R12, R4, 0x4c, RZ, 0xfc, !PT ;  /* 0x0000004c040c7812 */ /* 0x000fe400078efcff */
[----:B------:R-:W-:Y:S01]  /*20a0*/  IABS R32, R35 ;  /* 0x0000002300207213 */ /* 0x000fe20000000000 */
[----:B------:R-:W-:Y:S01]  /*20b0*/  IMAD.MOV R9, RZ, RZ, -R5 ;  /* 0x000000ffff097224 */ /* 0x000fe200078e0a05 */
[----:B------:R-:W-:Y:S01]  /*20c0*/  @!P6 IADD3 R124, R124, -R2, RZ ;  /* 0x800000027c7ce210 */ /* 0x000fe20007ffe0ff */
[----:B------:R-:W-:Y:S01]  /*20d0*/  IMAD.HI.U32 R5, R3, R130, RZ ;  /* 0x0000008203057227 */ /* 0x000fe200078e00ff */
[----:B------:R-:W-:-:S02]  /*20e0*/  ISETP.GT.U32.AND P6, PT, R2, R126, PT ;  /* 0x0000007e0200720c */ /* 0x000fc40003fc4070 */
[C---:B------:R-:W-:Y:S01]  /*20f0*/  ISETP.GT.U32.AND P2, PT, R2.reuse, R124, PT ;  /* 0x0000007c0200720c */ /* 0x040fe20003f44070 */
[----:B------:R-:W-:Y:S01]  /*2100*/  IMAD R128, R2, R9, R128 ;  /* 0x0000000902807224 */ /* 0x000fe200078e0280 */
[----:B------:R-:W-:Y:S01]  /*2110*/  IABS R138, R12 ;  /* 0x0000000c008a7213 */ /* 0x000fe20000000000 */
[----:B------:R-:W-:Y:S01]  /*2120*/  IMAD.MOV R9, RZ, RZ, -R5 ;  /* 0x000000ffff097224 */ /* 0x000fe200078e0a05 */
[----:B------:R-:W-:Y:S01]  /*2130*/  LOP3.LUT R37, R4, 0xf8, RZ, 0xfc, !PT ;  /* 0x000000f804257812 */ /* 0x000fe200078efcff */
[----:B------:R-:W-:Y:S01]  /*2140*/  IMAD.HI.U32 R5, R3, R132, RZ ;  /* 0x0000008403057227 */ /* 0x000fe200078e00ff */
[C---:B------:R-:W-:Y:S02]  /*2150*/  ISETP.GT.U32.AND P3, PT, R2.reuse, R128, PT ;  /* 0x000000800200720c */ /* 0x040fe40003f64070 */
[----:B------:R-:W-:Y:S01]  /*2160*/  IABS R116, R39 ;  /* 0x0000002700747213 */ /* 0x000fe20000000000 */
[----:B------:R-:W-:Y:S01]  /*2170*/  IMAD R130, R2, R9, R130 ;  /* 0x0000000902827224 */ /* 0x000fe200078e0282 */
[----:B------:R-:W-:Y:S01]  /*2180*/  LOP3.LUT R9, R4, 0x48, RZ, 0xfc, !PT ;  /* 0x0000004804097812 */ /* 0x000fe200078efcff */
[--C-:B------:R-:W-:Y:S01]  /*2190*/  @!P6 IMAD.IADD R126, R126, 0x1, -R2.reuse ;  /* 0x000000017e7ee824 */ /* 0x100fe200078e0a02 */
[----:B------:R-:W-:Y:S01]  /*21a0*/  IADD3 R5, -R5, RZ, RZ ;  /* 0x000000ff05057210 */ /* 0x000fe20007ffe1ff */
[--C-:B------:R-:W-:Y:S01]  /*21b0*/  @!P0 IMAD.IADD R122, R122, 0x1, -R2.reuse ;  /* 0x000000017a7a8824 */ /* 0x100fe200078e0a02 */
[----:B------:R-:W-:Y:S01]  /*21c0*/  ISETP.GT.U32.AND P6, PT, R2, R130, PT ;  /* 0x000000820200720c */ /* 0x000fe20003fc4070 */
[----:B------:R-:W-:Y:S01]  /*21d0*/  @!P2 IMAD.IADD R124, R124, 0x1, -R2 ;  /* 0x000000017c7ca824 */ /* 0x000fe200078e0a02 */
[----:B------:R-:W-:Y:S01]  /*21e0*/  IABS R134, R9 ;  /* 0x0000000900867213 */ /* 0x000fe20000000000 */
[----:B------:R-:W-:Y:S01]  /*21f0*/  IMAD R132, R2, R5, R132 ;  /* 0x0000000502847224 */ /* 0x000fe200078e0284 */
[----:B------:R-:W-:Y:S01]  /*2200*/  ISETP.GE.AND P0, PT, R10, RZ, PT ;  /* 0x000000ff0a00720c */ /* 0x000fe20003f06270 */
[----:B------:R-:W-:Y:S01]  /*2210*/  @!P3 IMAD.IADD R128, R128, 0x1, -R2 ;  /* 0x000000018080b824 */ /* 0x000fe200078e0a02 */
[----:B------:R-:W-:Y:S01]  /*2220*/  LOP3.LUT R10, R4, 0x4a, RZ, 0xfc, !PT ;  /* 0x0000004a040a7812 */ /* 0x000fe200078efcff */
[----:B------:R-:W-:Y:S01]  /*2230*/  IMAD.HI.U32 R5, R3, R134, RZ ;  /* 0x0000008603057227 */ /* 0x000fe200078e00ff */
[----:B------:R-:W-:-:S02]  /*2240*/  ISETP.GE.AND P3, PT, R9, RZ, PT ;  /* 0x000000ff0900720c */ /* 0x000fc40003f66270 */
[----:B------:R-:W-:Y:S01]  /*2250*/  IABS R136, R10 ;  /* 0x0000000a00887213 */ /* 0x000fe20000000000 */
[----:B------:R-:W-:Y:S01]  /*2260*/  @!P4 IMAD.MOV R124, RZ, RZ, -R124 ;  /* 0x000000ffff7cc224 */ /* 0x000fe200078e0a7c */
[----:B------:R-:W-:Y:S01]  /*2270*/  ISETP.GT.U32.AND P4, PT, R2, R132, PT ;  /* 0x000000840200720c */ /* 0x000fe20003f84070 */
[----:B------:R-:W-:Y:S01]  /*2280*/  @!P6 IMAD.IADD R130, R130, 0x1, -R2 ;  /* 0x000000018282e824 */ /* 0x000fe200078e0a02 */
[----:B------:R-:W-:Y:S01]  /*2290*/  ISETP.GT.U32.AND P6, PT, R2, R128, PT ;  /* 0x000000800200720c */ /* 0x000fe20003fc4070 */
[----:B------:R-:W-:Y:S01]  /*22a0*/  IMAD.MOV R5, RZ, RZ, -R5 ;  /* 0x000000ffff057224 */ /* 0x000fe200078e0a05 */
[----:B------:R-:W-:Y:S01]  /*22b0*/  ISETP.GE.AND P2, PT, R14, RZ, PT ;  /* 0x000000ff0e00720c */ /* 0x000fe20003f46270 */
[----:B------:R-:W-:Y:S01]  /*22c0*/  @!P1 IMAD.MOV R122, RZ, RZ, -R122 ;  /* 0x000000ffff7a9224 */ /* 0x000fe200078e0a7a */
[----:B------:R-:W-:Y:S01]  /*22d0*/  @!P0 IADD3 R126, -R126, RZ, RZ ;  /* 0x000000ff7e7e8210 */ /* 0x000fe20007ffe1ff */
[C---:B------:R-:W-:Y:S01]  /*22e0*/  IMAD R134, R2.reuse, R5, R134 ;  /* 0x0000000502867224 */ /* 0x040fe200078e0286 */
[----:B------:R-:W-:Y:S01]  /*22f0*/  ISETP.GT.U32.AND P0, PT, R2, R130, PT ;  /* 0x000000820200720c */ /* 0x000fe20003f04070 */
[----:B------:R-:W-:Y:S01]  /*2300*/  IMAD.HI.U32 R5, R3, R136, RZ ;  /* 0x0000008803057227 */ /* 0x000fe200078e00ff */
[----:B------:R-:W-:-:S02]  /*2310*/  ISETP.GE.AND P1, PT, R13, RZ, PT ;  /* 0x000000ff0d00720c */ /* 0x000fc40003f26270 */
[----:B------:R-:W-:Y:S01]  /*2320*/  LOP3.LUT R13, R4, 0x4e, RZ, 0xfc, !PT ;  /* 0x0000004e040d7812 */ /* 0x000fe200078efcff */
[--C-:B------:R-:W-:Y:S01]  /*2330*/  @!P4 IMAD.IADD R132, R132, 0x1, -R2.reuse ;  /* 0x000000018484c824 */ /* 0x100fe200078e0a02 */
[----:B------:R-:W-:Y:S01]  /*2340*/  IADD3 R11, -R5, RZ, RZ ;  /* 0x000000ff050b7210 */ /* 0x000fe20007ffe1ff */
[----:B------:R-:W-:Y:S01]  /*2350*/  @!P6 IMAD.IADD R128, R128, 0x1, -R2 ;  /* 0x000000018080e824 */ /* 0x000fe200078e0a02 */
[----:B------:R-:W-:Y:S01]  /*2360*/  ISETP.GT.U32.AND P6, PT, R2, R134, PT ;  /* 0x000000860200720c */ /* 0x000fe20003fc4070 */
[C---:B------:R-:W-:Y:S01]  /*2370*/  IMAD.HI.U32 R9, R3.reuse, R138, RZ ;  /* 0x0000008a03097227 */ /* 0x040fe200078e00ff */
[----:B------:R-:W-:Y:S02]  /*2380*/  IABS R140, R13 ;  /* 0x0000000d008c7213 */ /* 0x000fe40000000000 */
[----:B------:R-:W-:Y:S01]  /*2390*/  LOP3.LUT R14, R4, 0x56, RZ, 0xfc, !PT ;  /* 0x00000056040e7812 */ /* 0x000fe200078efcff */
[----:B------:R-:W-:Y:S01]  /*23a0*/  @!P5 IMAD.MOV R128, RZ, RZ, -R128 ;  /* 0x000000ffff80d224 */ /* 0x000fe200078e0a80 */
[----:B------:R-:W-:Y:S01]  /*23b0*/  ISETP.GT.U32.AND P5, PT, R2, R132, PT ;  /* 0x000000840200720c */ /* 0x000fe20003fa4070 */
[----:B------:R-:W-:Y:S01]  /*23c0*/  @!P0 IMAD.IADD R130, R130, 0x1, -R2 ;  /* 0x0000000182828824 */ /* 0x000fe200078e0a02 */
[----:B------:R-:W-:Y:S01]  /*23d0*/  ISETP.GE.AND P0, PT, R10, RZ, PT ;  /* 0x000000ff0a00720c */ /* 0x000fe20003f06270 */
[----:B------:R-:W-:Y:S01]  /*23e0*/  IMAD.MOV R9, RZ, RZ, -R9 ;  /* 0x000000ffff097224 */ /* 0x000fe200078e0a09 */
[----:B------:R-:W-:Y:S01]  /*23f0*/  LOP3.LUT R10, R4, 0x50, RZ, 0xfc, !PT ;  /* 0x00000050040a7812 */ /* 0x000fe200078efcff */
[----:B------:R-:W-:Y:S01]  /*2400*/  IMAD R136, R2, R11, R136 ;  /* 0x0000000b02887224 */ /* 0x000fe200078e0288 */
[----:B------:R-:W-:Y:S01]  /*2410*/  LOP3.LUT R11, R4, 0x52, RZ, 0xfc, !PT ;  /* 0x00000052040b7812 */ /* 0x000fe200078efcff */
[----:B------:R-:W-:Y:S01]  /*2420*/  IMAD R138, R2, R9, R138 ;  /* 0x00000009028a7224 */ /* 0x000fe200078e028a */
[----:B------:R-:W-:Y:S01]  /*2430*/  @!P6 IADD3 R134, R134, -R2, RZ ;  /* 0x800000028686e210 */ /* 0x000fe20007ffe0ff */
[----:B------:R-:W-:Y:S01]  /*2440*/  @!P1 IMAD.MOV R130, RZ, RZ, -R130 ;  /* 0x000000ffff829224 */ /* 0x000fe200078e0a82 */
[C---:B------:R-:W-:Y:S01]  /*2450*/  ISETP.GT.U32.AND P1, PT, R2.reuse, R136, PT ;  /* 0x000000880200720c */ /* 0x040fe20003f24070 */
[----:B------:R-:W-:Y:S01]  /*2460*/  IMAD.HI.U32 R5, R3, R140, RZ ;  /* 0x0000008c03057227 */ /* 0x000fe200078e00ff */
[----:B------:R-:W-:-:S02]  /*2470*/  ISETP.GT.U32.AND P6, PT, R2, R134, PT ;  /* 0x000000860200720c */ /* 0x000fc40003fc4070 */
[----:B------:R-:W-:Y:S01]  /*2480*/  IABS R142, R10 ;  /* 0x0000000a008e7213 */ /* 0x000fe20000000000 */
[----:B------:R-:W-:Y:S01]  /*2490*/  @!P5 IMAD.IADD R132, R132, 0x1, -R2 ;  /* 0x000000018484d824 */ /* 0x000fe200078e0a02 */
[C---:B------:R-:W-:Y:S01]  /*24a0*/  ISETP.GT.U32.AND P5, PT, R2.reuse, R138, PT ;  /* 0x0000008a0200720c */ /* 0x040fe20003fa4070 */
[----:B------:R-:W-:Y:S01]  /*24b0*/  IMAD.MOV R5, RZ, RZ, -R5 ;  /* 0x000000ffff057224 */ /* 0x000fe200078e0a05 */
[----:B------:R-:W-:Y:S01]  /*24c0*/  IABS R146, R11 ;  /* 0x0000000b00927213 */ /* 0x000fe20000000000 */
[----:B------:R-:W-:Y:S01]  /*24d0*/  @!P2 IMAD.MOV R132, RZ, RZ, -R132 ;  /* 0x000000ffff84a224 */ /* 0x000fe200078e0a84 */
[----:B------:R-:W-:Y:S01]  /*24e0*/  IABS R148, R14 ;  /* 0x0000000e00947213 */ /* 0x000fe20000000000 */
[----:B------:R-:W-:Y:S01]  /*24f0*/  IMAD R140, R2, R5, R140 ;  /* 0x00000005028c7224 */ /* 0x000fe200078e028c */
[----:B------:R-:W-:Y:S01]  /*2500*/  ISETP.GE.AND P4, PT, R12, RZ, PT ;  /* 0x000000ff0c00720c */ /* 0x000fe20003f86270 */
[----:B------:R-:W-:Y:S01]  /*2510*/  @!P1 IMAD.IADD R136, R136, 0x1, -R2 ;  /* 0x0000000188889824 */ /* 0x000fe200078e0a02 */
[----:B------:R-:W-:Y:S01]  /*2520*/  LOP3.LUT R12, R4, 0x54, RZ, 0xfc, !PT ;  /* 0x00000054040c7812 */ /* 0x000fe200078efcff */
[----:B------:R-:W-:Y:S01]  /*2530*/  IMAD.HI.U32 R5, R3, R142, RZ ;  /* 0x0000008e03057227 */ /* 0x000fe200078e00ff */
[----:B------:R-:W-:-:S02]  /*2540*/  @!P6 IADD3 R134, R134, -R2, RZ ;  /* 0x800000028686e210 */ /* 0x000fc40007ffe0ff */
[----:B------:R-:W-:Y:S01]  /*2550*/  ISETP.GT.U32.AND P6, PT, R2, R140, PT ;  /* 0x0000008c0200720c */ /* 0x000fe20003fc4070 */
[----:B------:R-:W-:Y:S01]  /*2560*/  @!P5 IMAD.IADD R138, R138, 0x1, -R2 ;  /* 0x000000018a8ad824 */ /* 0x000fe200078e0a02 */
[----:B------:R-:W-:Y:S01]  /*2570*/  ISETP.GT.U32.AND P5, PT, R2, R136, PT ;  /* 0x000000880200720c */ /* 0x000fe20003fa4070 */
[----:B------:R-:W-:Y:S01]  /*2580*/  IMAD.MOV R5, RZ, RZ, -R5 ;  /* 0x000000ffff057224 */ /* 0x000fe200078e0a05 */
[----:B------:R-:W-:Y:S01]  /*2590*/  IABS R144, R12 ;  /* 0x0000000c00907213 */ /* 0x000fe20000000000 */
[----:B------:R-:W-:Y:S01]  /*25a0*/  IMAD.HI.U32 R9, R3, R146, RZ ;  /* 0x0000009203097227 */ /* 0x000fe200078e00ff */
[----:B------:R-:W-:Y:S02]  /*25b0*/  ISETP.GE.AND P1, PT, R13, RZ, PT ;  /* 0x000000ff0d00720c */ /* 0x000fe40003f26270 */
[----:B------:R-:W-:Y:S01]  /*25c0*/  LOP3.LUT R13, R4, 0x6a, RZ, 0xfc, !PT ;  /* 0x0000006a040d7812 */ /* 0x000fe200078efcff */
[----:B------:R-:W-:Y:S01]  /*25d0*/  IMAD R142, R2, R5, R142 ;  /* 0x00000005028e7224 */ /* 0x000fe200078e028e */
[----:B------:R-:W-:Y:S01]  /*25e0*/  IADD3 R9, -R9, RZ, RZ ;  /* 0x000000ff09097210 */ /* 0x000fe20007ffe1ff */
[----:B------:R-:W-:Y:S01]  /*25f0*/  @!P3 IMAD.MOV R134, RZ, RZ, -R134 ;  /* 0x000000ffff86b224 */ /* 0x000fe200078e0a86 */
[----:B------:R-:W-:Y:S01]  /*2600*/  ISETP.GE.AND P3, PT, R10, RZ, PT ;  /* 0x000000ff0a00720c */ /* 0x000fe20003f66270 */
[----:B------:R-:W-:Y:S01]  /*2610*/  @!P6 IMAD.IADD R140, R140, 0x1, -R2 ;  /* 0x000000018c8ce824 */ /* 0x000fe200078e0a02 */
[C---:B------:R-:W-:Y:S01]  /*2620*/  ISETP.GT.U32.AND P6, PT, R2.reuse, R138, PT ;  /* 0x0000008a0200720c */ /* 0x040fe20003fc4070 */
[----:B------:R-:W-:Y:S01]  /*2630*/  IMAD R146, R2, R9, R146 ;  /* 0x0000000902927224 */ /* 0x000fe200078e0292 */
[----:B------:R-:W-:Y:S01]  /*2640*/  @!P5 IADD3 R136, R136, -R2, RZ ;  /* 0x800000028888d210 */ /* 0x000fe20007ffe0ff */
[----:B------:R-:W-:Y:S01]  /*2650*/  IMAD.HI.U32 R9, R3, R148, RZ ;  /* 0x0000009403097227 */ /* 0x000fe200078e00ff */
[----:B------:R-:W-:-:S02]  /*2660*/  ISETP.GT.U32.AND P5, PT, R2, R142, PT ;  /* 0x0000008e0200720c */ /* 0x000fc40003fa4070 */
[----:B------:R-:W-:Y:S01]  /*2670*/  LOP3.LUT R10, R4, 0x58, RZ, 0xfc, !PT ;  /* 0x00000058040a7812 */ /* 0x000fe200078efcff */
[----:B------:R-:W-:Y:S01]  /*2680*/  IMAD.MOV R9, RZ, RZ, -R9 ;  /* 0x000000ffff097224 */ /* 0x000fe200078e0a09 */
[----:B------:R-:W-:Y:S01]  /*2690*/  ISETP.GT.U32.AND P2, PT, R2, R140, PT ;  /* 0x0000008c0200720c */ /* 0x000fe20003f44070 */
[----:B------:R-:W-:Y:S01]  /*26a0*/  IMAD.HI.U32 R5, R3, R144, RZ ;  /* 0x0000009003057227 */ /* 0x000fe200078e00ff */
[----:B------:R-:W-:Y:S02]  /*26b0*/  IABS R150, R10 ;  /* 0x0000000a00967213 */ /* 0x000fe40000000000 */
[----:B------:R-:W-:Y:S01]  /*26c0*/  IABS R168, R13 ;  /* 0x0000000d00a87213 */ /* 0x000fe20000000000 */
[----:B------:R-:W-:Y:S01]  /*26d0*/  @!P6 IMAD.IADD R138, R138, 0x1, -R2 ;  /* 0x000000018a8ae824 */ /* 0x000fe200078e0a02 */
[C---:B------:R-:W-:Y:S01]  /*26e0*/  ISETP.GT.U32.AND P6, PT, R2.reuse, R146, PT ;  /* 0x000000920200720c */ /* 0x040fe20003fc4070 */
[----:B------:R-:W-:Y:S01]  /*26f0*/  IMAD R148, R2, R9, R148 ;  /* 0x0000000902947224 */ /* 0x000fe200078e0294 */
[----:B------:R-:W-:Y:S01]  /*2700*/  LOP3.LUT R9, R4, 0x5a, RZ, 0xfc, !PT ;  /* 0x0000005a04097812 */ /* 0x000fe200078efcff */
[----:B------:R-:W-:Y:S01]  /*2710*/  @!P5 IMAD.IADD R142, R142, 0x1, -R2 ;  /* 0x000000018e8ed824 */ /* 0x000fe200078e0a02 */
[----:B------:R-:W-:Y:S01]  /*2720*/  IABS R30, R37 ;  /* 0x00000025001e7213 */ /* 0x000fe20000000000 */
[----:B------:R-:W-:Y:S01]  /*2730*/  @!P0 IMAD.MOV R136, RZ, RZ, -R136 ;  /* 0x000000ffff888224 */ /* 0x000fe200078e0a88 */
[----:B------:R-:W-:Y:S01]  /*2740*/  IABS R152, R9 ;  /* 0x0000000900987213 */ /* 0x000fe20000000000 */
[----:B------:R-:W-:Y:S01]  /*2750*/  @!P4 IMAD.MOV R138, RZ, RZ, -R138 ;  /* 0x000000ffff8ac224 */ /* 0x000fe200078e0a8a */
[C---:B------:R-:W-:Y:S01]  /*2760*/  ISETP.GT.U32.AND P0, PT, R2.reuse, R142, PT ;  /* 0x0000008e0200720c */ /* 0x040fe20003f04070 */
[----:B------:R-:W-:Y:S01]  /*2770*/  IMAD.MOV R5, RZ, RZ, -R5 ;  /* 0x000000ffff057224 */ /* 0x000fe200078e0a05 */
[----:B------:R-:W-:-:S02]  /*2780*/  ISETP.GT.U32.AND P4, PT, R2, R148, PT ;  /* 0x000000940200720c */ /* 0x000fc40003f84070 */
[----:B------:R-:W-:Y:S01]  /*2790*/  @!P2 IADD3 R140, R140, -R2, RZ ;  /* 0x800000028c8ca210 */ /* 0x000fe20007ffe0ff */
[----:B------:R-:W-:Y:S01]  /*27a0*/  @!P6 IMAD.IADD R146, R146, 0x1, -R2 ;  /* 0x000000019292e824 */ /* 0x000fe200078e0a02 */
[----:B------:R-:W-:Y:S01]  /*27b0*/  ISETP.GE.AND P2, PT, R11, RZ, PT ;  /* 0x000000ff0b00720c */ /* 0x000fe20003f46270 */
[----:B------:R-:W-:Y:S01]  /*27c0*/  IMAD R144, R2, R5, R144 ;  /* 0x0000000502907224 */ /* 0x000fe200078e0290 */
[----:B------:R-:W-:Y:S01]  /*27d0*/  LOP3.LUT R11, R4, 0x62, RZ, 0xfc, !PT ;  /* 0x00000062040b7812 */ /* 0x000fe200078efcff */
[----:B------:R-:W-:Y:S01]  /*27e0*/  IMAD.HI.U32 R5, R3, R150, RZ ;  /* 0x0000009603057227 */ /* 0x000fe200078e00ff */
[C---:B------:R-:W-:Y:S02]  /*27f0*/  ISETP.GT.U32.AND P6, PT, R2.reuse, R146, PT ;  /* 0x000000920200720c */ /* 0x040fe40003fc4070 */
[----:B------:R-:W-:Y:S01]  /*2800*/  ISETP.GT.U32.AND P5, PT, R2, R144, PT ;  /* 0x000000900200720c */ /* 0x000fe20003fa4070 */
[----:B------:R-:W-:Y:S01]  /*2810*/  @!P1 IMAD.MOV R140, RZ, RZ, -R140 ;  /* 0x000000ffff8c9224 */ /* 0x000fe200078e0a8c */
[----:B------:R-:W-:Y:S01]  /*2820*/  IADD3 R5, -R5, RZ, RZ ;  /* 0x000000ff05057210 */ /* 0x000fe20007ffe1ff */
[----:B------:R-:W-:Y:S01]  /*2830*/  @!P4 IMAD.IADD R148, R148, 0x1, -R2 ;  /* 0x000000019494c824 */ /* 0x000fe200078e0a02 */
[----:B------:R-:W-:-:S02]  /*2840*/  @!P0 IADD3 R142, R142, -R2, RZ ;  /* 0x800000028e8e8210 */ /* 0x000fc40007ffe0ff */
[----:B------:R-:W-:Y:S01]  /*2850*/  ISETP.GE.AND P1, PT, R12, RZ, PT ;  /* 0x000000ff0c00720c */ /* 0x000fe20003f26270 */
[----:B------:R-:W-:Y:S01]  /*2860*/  IMAD R150, R2, R5, R150 ;  /* 0x0000000502967224 */ /* 0x000fe200078e0296 */
[----:B------:R-:W-:Y:S01]  /*2870*/  @!P3 IADD3 R142, -R142, RZ, RZ ;  /* 0x000000ff8e8eb210 */ /* 0x000fe20007ffe1ff */
[----:B------:R-:W-:Y:S01]  /*2880*/  IMAD.HI.U32 R5, R3, R152, RZ ;  /* 0x0000009803057227 */ /* 0x000fe200078e00ff */
[----:B------:R-:W-:Y:S02]  /*2890*/  ISETP.GT.U32.AND P3, PT, R2, R148, PT ;  /* 0x000000940200720c */ /* 0x000fe40003f64070 */
[----:B------:R-:W-:Y:S01]  /*28a0*/  ISETP.GE.AND P4, PT, R10, RZ, PT ;  /* 0x000000ff0a00720c */ /* 0x000fe20003f86270 */
[--C-:B------:R-:W-:Y:S01]  /*28b0*/  @!P6 IMAD.IADD R146, R146, 0x1, -R2.reuse ;  /* 0x000000019292e824 */ /* 0x100fe200078e0a02 */
[----:B------:R-:W-:Y:S01]  /*28c0*/  ISETP.GT.U32.AND P6, PT, R2, R150, PT ;  /* 0x000000960200720c */ /* 0x000fe20003fc4070 */
[----:B------:R-:W-:Y:S01]  /*28d0*/  IMAD.MOV R5, RZ, RZ, -R5 ;  /* 0x000000ffff057224 */ /* 0x000fe200078e0a05 */
[----:B------:R-:W-:Y:S01]  /*28e0*/  LOP3.LUT R10, R4, 0x60, RZ, 0xfc, !PT ;  /* 0x00000060040a7812 */ /* 0x000fe200078efcff */
[----:B------:R-:W-:Y:S01]  /*28f0*/  @!P5 IMAD.IADD R144, R144, 0x1, -R2 ;  /* 0x000000019090d824 */ /* 0x000fe200078e0a02 */
[----:B------:R-:W-:Y:S01]  /*2900*/  IABS R160, R11 ;  /* 0x0000000b00a07213 */ /* 0x000fe20000000000 */
[----:B------:R-:W-:Y:S01]  /*2910*/  IMAD R152, R2, R5, R152 ;  /* 0x0000000502987224 */ /* 0x000fe200078e0298 */
[----:B------:R-:W-:Y:S01]  /*2920*/  LOP3.LUT R5, R4, 0x5c, RZ, 0xfc, !PT ;  /* 0x0000005c04057812 */ /* 0x000fe200078efcff */
[----:B------:R-:W-:Y:S01]  /*2930*/  @!P2 IMAD.MOV R146, RZ, RZ, -R146 ;  /* 0x000000ffff92a224 */ /* 0x000fe200078e0a92 */
[----:B------:R-:W-:-:S02]  /*2940*/  ISETP.GT.U32.AND P5, PT, R2, R144, PT ;  /* 0x000000900200720c */ /* 0x000fc40003fa4070 */
[----:B------:R-:W-:Y:S02]  /*2950*/  @!P3 IADD3 R148, R148, -R2, RZ ;  /* 0x800000029494b210 */ /* 0x000fe40007ffe0ff */
[----:B------:R-:W-:Y:S01]  /*2960*/  ISETP.GT.U32.AND P3, PT, R2, R152, PT ;  /* 0x000000980200720c */ /* 0x000fe20003f64070 */
[--C-:B------:R-:W-:Y:S01]  /*2970*/  @!P6 IMAD.IADD R150, R150, 0x1, -R2.reuse ;  /* 0x000000019696e824 */ /* 0x100fe200078e0a02 */
[----:B------:R-:W-:Y:S02]  /*2980*/  IABS R154, R5 ;  /* 0x00000005009a7213 */ /* 0x000fe40000000000 */
[----:B------:R-:W-:Y:S02]  /*2990*/  IABS R158, R10 ;  /* 0x0000000a009e7213 */ /* 0x000fe40000000000 */
[----:B------:R-:W-:Y:S02]  /*29a0*/  ISETP.GT.U32.AND P6, PT, R2, R150, PT ;  /* 0x000000960200720c */ /* 0x000fe40003fc4070 */
[----:B------:R-:W-:Y:S01]  /*29b0*/  ISETP.GE.AND P2, PT, R5, RZ, PT ;  /* 0x000000ff0500720c */ /* 0x000fe20003f46270 */
[----:B------:R-:W-:Y:S01]  /*29c0*/  @!P5 IMAD.IADD R144, R144, 0x1, -R2 ;  /* 0x000000019090d824 */ /* 0x000fe200078e0a02 */
[----:B------:R-:W-:Y:S01]  /*29d0*/  ISETP.GE.AND P5, PT, R9, RZ, PT ;  /* 0x000000ff0900720c */ /* 0x000fe20003fa6270 */
[----:B------:R-:W-:Y:S01]  /*29e0*/  IMAD.HI.U32 R5, R3, R154, RZ ;  /* 0x0000009a03057227 */ /* 0x000fe200078e00ff */
[----:B------:R-:W-:-:S02]  /*29f0*/  LOP3.LUT R9, R4, 0x5e, RZ, 0xfc, !PT ;  /* 0x0000005e04097812 */ /* 0x000fc400078efcff */
[----:B------:R-:W-:Y:S01]  /*2a00*/  @!P3 IADD3 R152, R152, -R2, RZ ;  /* 0x800000029898b210 */ /* 0x000fe20007ffe0ff */
[----:B------:R-:W-:Y:S01]  /*2a10*/  @!P1 IMAD.MOV R144, RZ, RZ, -R144 ;  /* 0x000000ffff909224 */ /* 0x000fe200078e0a90 */
[----:B------:R-:W-:Y:S02]  /*2a20*/  ISETP.GE.AND P1, PT, R9, RZ, PT ;  /* 0x000000ff0900720c */ /* 0x000fe40003f26270 */
[----:B------:R-:W-:Y:S01]  /*2a30*/  ISETP.GT.U32.AND P3, PT, R2, R152, PT ;  /* 0x000000980200720c */ /* 0x000fe20003f64070 */
[----:B------:R-:W-:Y:S01]  /*2a40*/  @!P6 IMAD.IADD R150, R150, 0x1, -R2 ;  /* 0x000000019696e824 */ /* 0x000fe200078e0a02 */
[----:B------:R-:W-:Y:S01]  /*2a50*/  IABS R156, R9 ;  /* 0x00000009009c7213 */ /* 0x000fe20000000000 */
[----:B------:R-:W-:Y:S01]  /*2a60*/  IMAD.HI.U32 R9, R3, R158, RZ ;  /* 0x0000009e03097227 */ /* 0x000fe200078e00ff */
[----:B------:R-:W-:Y:S02]  /*2a70*/  ISETP.GE.AND P6, PT, R11, RZ, PT ;  /* 0x000000ff0b00720c */ /* 0x000fe40003fc6270 */
[----:B------:R-:W-:Y:S01]  /*2a80*/  @!P4 IADD3 R150, -R150, RZ, RZ ;  /* 0x000000ff9696c210 */ /* 0x000fe20007ffe1ff */
[----:B------:R-:W-:Y:S01]  /*2a90*/  IMAD.MOV R11, RZ, RZ, -R5 ;  /* 0x000000ffff0b7224 */ /* 0x000fe200078e0a05 */
[----:B------:R-:W-:Y:S01]  /*2aa0*/  ISETP.GE.AND P0, PT, R14, RZ, PT ;  /* 0x000000ff0e00720c */ /* 0x000fe20003f06270 */
[----:B------:R-:W-:Y:S01]  /*2ab0*/  IMAD.MOV R9, RZ, RZ, -R9 ;  /* 0x000000ffff097224 */ /* 0x000fe200078e0a09 */
[----:B------:R-:W-:Y:S01]  /*2ac0*/  LOP3.LUT R12, R4, 0x68, RZ, 0xfc, !PT ;  /* 0x00000068040c7812 */ /* 0x000fe200078efcff */
[----:B------:R-:W-:Y:S01]  /*2ad0*/  IMAD R154, R2, R11, R154 ;  /* 0x0000000b029a7224 */ /* 0x000fe200078e029a */
[----:B------:R-:W-:Y:S01]  /*2ae0*/  LOP3.LUT R14, R4, 0x6c, RZ, 0xfc, !PT ;  /* 0x0000006c040e7812 */ /* 0x000fe200078efcff */
[----:B------:R-:W-:Y:S01]  /*2af0*/  @!P3 IMAD.IADD R152, R152, 0x1, -R2 ;  /* 0x000000019898b824 */ /* 0x000fe200078e0a02 */
[----:B------:R-:W-:Y:S01]  /*2b00*/  IABS R166, R12 ;  /* 0x0000000c00a67213 */ /* 0x000fe20000000000 */
[C---:B------:R-:W-:Y:S01]  /*2b10*/  IMAD R158, R2.reuse, R9, R158 ;  /* 0x00000009029e7224 */ /* 0x040fe200078e029e */
[----:B------:R-:W-:Y:S01]  /*2b20*/  ISETP.GT.U32.AND P4, PT, R2, R154, PT ;  /* 0x0000009a0200720c */ /* 0x000fe20003f84070 */
[----:B------:R-:W-:Y:S01]  /*2b30*/  IMAD.HI.U32 R5, R3, R156, RZ ;  /* 0x0000009c03057227 */ /* 0x000fe200078e00ff */
[----:B------:R-:W-:-:S03]  /*2b40*/  IABS R170, R14 ;  /* 0x0000000e00aa7213 */ /* 0x000fc60000000000 */
[----:B------:R-:W-:Y:S01]  /*2b50*/  @!P5 IMAD.MOV R152, RZ, RZ, -R152 ;  /* 0x000000ffff98d224 */ /* 0x000fe200078e0a98 */
[----:B------:R-:W-:Y:S01]  /*2b60*/  ISETP.GT.U32.AND P5, PT, R2, R158, PT ;  /* 0x0000009e0200720c */ /* 0x000fe20003fa4070 */
[----:B------:R-:W-:Y:S02]  /*2b70*/  IMAD.MOV R11, RZ, RZ, -R5 ;  /* 0x000000ffff0b7224 */ /* 0x000fe400078e0a05 */
[----:B------:R-:W-:-:S04]  /*2b80*/  IMAD.HI.U32 R5, R3, R160, RZ ;  /* 0x000000a003057227 */ /* 0x000fc800078e00ff */
[----:B------:R-:W-:Y:S01]  /*2b90*/  IMAD R156, R2, R11, R156 ;  /* 0x0000000b029c7224 */ /* 0x000fe200078e029c */
[----:B------:R-:W-:Y:S01]  /*2ba0*/  LOP3.LUT R11, R4, 0x66, RZ, 0xfc, !PT ;  /* 0x00000066040b7812 */ /* 0x000fe200078efcff */
[----:B------:R-:W-:Y:S01]  /*2bb0*/  @!P0 IMAD.MOV R148, RZ, RZ, -R148 ;  /* 0x000000ffff948224 */ /* 0x000fe200078e0a94 */
[----:B------:R-:W-:Y:S01]  /*2bc0*/  @!P4 IADD3 R154, R154, -R2, RZ ;  /* 0x800000029a9ac210 */ /* 0x000fe20007ffe0ff */
[----:B------:R-:W-:Y:S01]  /*2bd0*/  IMAD.MOV R5, RZ, RZ, -R5 ;  /* 0x000000ffff057224 */ /* 0x000fe200078e0a05 */
[----:B------:R-:W-:Y:S01]  /*2be0*/  IABS R164, R11 ;  /* 0x0000000b00a47213 */ /* 0x000fe20000000000 */
[----:B------:R-:W-:Y:S01]  /*2bf0*/  @!P5 IMAD.IADD R158, R158, 0x1, -R2 ;  /* 0x000000019e9ed824 */ /* 0x000fe200078e0a02 */
[C---:B------:R-:W-:Y:S01]  /*2c00*/  ISETP.GT.U32.AND P4, PT, R2.reuse, R154, PT ;  /* 0x0000009a0200720c */ /* 0x040fe20003f84070 */
[----:B------:R-:W-:Y:S01]  /*2c10*/  IMAD R160, R2, R5, R160 ;  /* 0x0000000502a07224 */ /* 0x000fe200078e02a0 */
[----:B------:R-:W-:Y:S01]  /*2c20*/  ISETP.GE.AND P0, PT, R10, RZ, PT ;  /* 0x000000ff0a00720c */ /* 0x000fe20003f06270 */
[----:B------:R-:W-:Y:S01]  /*2c30*/  IMAD.HI.U32 R9, R3, R164, RZ ;  /* 0x000000a403097227 */ /* 0x000fe200078e00ff */
[----:B------:R-:W-:-:S02]  /*2c40*/  ISETP.GT.U32.AND P5, PT, R2, R158, PT ;  /* 0x0000009e0200720c */ /* 0x000fc40003fa4070 */
[----:B------:R-:W-:Y:S02]  /*2c50*/  LOP3.LUT R10, R4, 0x64, RZ, 0xfc, !PT ;  /* 0x00000064040a7812 */ /* 0x000fe400078efcff */
[----:B------:R-:W-:Y:S02]  /*2c60*/  IADD3 R9, -R9, RZ, RZ ;  /* 0x000000ff09097210 */ /* 0x000fe40007ffe1ff */
[C---:B------:R-:W-:Y:S02]  /*2c70*/  ISETP.GT.U32.AND P3, PT, R2.reuse, R156, PT ;  /* 0x0000009c0200720c */ /* 0x040fe40003f64070 */
[----:B------:R-:W-:Y:S01]  /*2c80*/  IABS R162, R10 ;  /* 0x0000000a00a27213 */ /* 0x000fe20000000000 */
[----:B------:R-:W-:Y:S02]  /*2c90*/  IMAD R164, R2, R9, R164 ;  /* 0x0000000902a47224 */ /* 0x000fe400078e02a4 */
[----:B------:R-:W-:Y:S01]  /*2ca0*/  @!P4 IMAD.IADD R154, R154, 0x1, -R2 ;  /* 0x000000019a9ac824 */ /* 0x000fe200078e0a02 */
[----:B------:R-:W-:Y:S01]  /*2cb0*/  ISETP.GT.U32.AND P4, PT, R2, R160, PT ;  /* 0x000000a00200720c */ /* 0x000fe20003f84070 */
[----:B------:R-:W-:-:S04]  /*2cc0*/  IMAD.HI.U32 R5, R3, R162, RZ ;  /* 0x000000a203057227 */ /* 0x000fc800078e00ff */
[--C-:B------:R-:W-:Y:S01]  /*2cd0*/  @!P5 IMAD.IADD R158, R158, 0x1, -R2.reuse ;  /* 0x000000019e9ed824 */ /* 0x100fe200078e0a02 */
[----:B------:R-:W-:Y:S01]  /*2ce0*/  ISETP.GT.U32.AND P5, PT, R2, R164, PT ;  /* 0x000000a40200720c */ /* 0x000fe20003fa4070 */
[----:B------:R-:W-:Y:S02]  /*2cf0*/  IMAD.MOV R5, RZ, RZ, -R5 ;  /* 0x000000ffff057224 */ /* 0x000fe400078e0a05 */
[----:B------:R-:W-:Y:S02]  /*2d00*/  @!P3 IMAD.IADD R156, R156, 0x1, -R2 ;  /* 0x000000019c9cb824 */ /* 0x000fe400078e0a02 */
[----:B------:R-:W-:Y:S02]  /*2d10*/  IMAD R162, R2, R5, R162 ;  /* 0x0000000502a27224 */ /* 0x000fe400078e02a2 */
[----:B------:R-:W-:Y:S01]  /*2d20*/  IMAD.HI.U32 R5, R3, R166, RZ ;  /* 0x000000a603057227 */ /* 0x000fe200078e00ff */
[----:B------:R-:W-:Y:S02]  /*2d30*/  @!P4 IADD3 R160, R160, -R2, RZ ;  /* 0x80000002a0a0c210 */ /* 0x000fe40007ffe0ff */
[C---:B------:R-:W-:Y:S01]  /*2d40*/  ISETP.GT.U32.AND P3, PT, R2.reuse, R156, PT ;  /* 0x0000009c0200720c */ /* 0x040fe20003f64070 */
[----:B------:R-:W-:Y:S01]  /*2d50*/  IMAD.MOV R5, RZ, RZ, -R5 ;  /* 0x000000ffff057224 */ /* 0x000fe200078e0a05 */
[----:B------:R-:W-:Y:S01]  /*2d60*/  ISETP.GT.U32.AND P4, PT, R2, R160, PT ;  /* 0x000000a00200720c */ /* 0x000fe20003f84070 */
[----:B------:R-:W-:-:S02]  /*2d70*/  @!P5 IMAD.IADD R164, R164, 0x1, -R2 ;  /* 0x00000001a4a4d824 */ /* 0x000fc400078e0a02 */
[C---:B------:R-:W-:Y:S02]  /*2d80*/  IMAD R166, R2.reuse, R5, R166 ;  /* 0x0000000502a67224 */ /* 0x040fe400078e02a6 */
[----:B------:R-:W-:Y:S01]  /*2d90*/  IMAD.HI.U32 R5, R3, R170, RZ ;  /* 0x000000aa03057227 */ /* 0x000fe200078e00ff */
[----:B------:R-:W-:-:S03]  /*2da0*/  ISETP.GT.U32.AND P5, PT, R2, R164, PT ;  /* 0x000000a40200720c */ /* 0x000fc60003fa4070 */
[----:B------:R-:W-:Y:S01]  /*2db0*/  IMAD.HI.U32 R9, R3, R168, RZ ;  /* 0x000000a803097227 */ /* 0x000fe200078e00ff */
[----:B------:R-:W-:-:S03]  /*2dc0*/  IADD3 R5, -R5, RZ, RZ ;  /* 0x000000ff05057210 */ /* 0x000fc60007ffe1ff */
[----:B------:R-:W-:Y:S02]  /*2dd0*/  IMAD.MOV R9, RZ, RZ, -R9 ;  /* 0x000000ffff097224 */ /* 0x000fe400078e0a09 */
[----:B------:R-:W-:Y:S01]  /*2de0*/  @!P3 IMAD.IADD R156, R156, 0x1, -R2 ;  /* 0x000000019c9cb824 */ /* 0x000fe200078e0a02 */
[C---:B------:R-:W-:Y:S01]  /*2df0*/  ISETP.GT.U32.AND P3, PT, R2.reuse, R162, PT ;  /* 0x000000a20200720c */ /* 0x040fe20003f64070 */
[----:B------:R-:W-:Y:S02]  /*2e00*/  IMAD R168, R2, R9, R168 ;  /* 0x0000000902a87224 */ /* 0x000fe400078e02a8 */
[----:B------:R-:W-:Y:S01]  /*2e10*/  @!P4 IMAD.IADD R160, R160, 0x1, -R2 ;  /* 0x00000001a0a0c824 */ /* 0x000fe200078e0a02 */
[C---:B------:R-:W-:Y:S01]  /*2e20*/  ISETP.GT.U32.AND P4, PT, R2.reuse, R166, PT ;  /* 0x000000a60200720c */ /* 0x040fe20003f84070 */
[----:B------:R-:W-:Y:S01]  /*2e30*/  IMAD R170, R2, R5, R170 ;  /* 0x0000000502aa7224 */ /* 0x000fe200078e02aa */
[----:B------:R-:W-:Y:S01]  /*2e40*/  @!P5 IADD3 R164, R164, -R2, RZ ;  /* 0x80000002a4a4d210 */ /* 0x000fe20007ffe0ff */
[----:B------:R-:W-:Y:S01]  /*2e50*/  @!P6 IMAD.MOV R160, RZ, RZ, -R160 ;  /* 0x000000ffffa0e224 */ /* 0x000fe200078e0aa0 */
[C---:B------:R-:W-:Y:S01]  /*2e60*/  ISETP.GT.U32.AND P6, PT, R2.reuse, R168, PT ;  /* 0x000000a80200720c */ /* 0x040fe20003fc4070 */
[----:B------:R-:W-:Y:S01]  /*2e70*/  @!P2 IMAD.MOV R154, RZ, RZ, -R154 ;  /* 0x000000ffff9aa224 */ /* 0x000fe200078e0a9a */
[----:B------:R-:W-:Y:S01]  /*2e80*/  ISETP.GT.U32.AND P5, PT, R2, R170, PT ;  /* 0x000000aa0200720c */ /* 0x000fe20003fa4070 */
[----:B------:R-:W-:Y:S01]  /*2e90*/  @!P1 IMAD.MOV R156, RZ, RZ, -R156 ;  /* 0x000000ffff9c9224 */ /* 0x000fe200078e0a9c */
[----:B------:R-:W-:Y:S01]  /*2ea0*/  ISETP.GE.AND P2, PT, R10, RZ, PT ;  /* 0x000000ff0a00720c */ /* 0x000fe20003f46270 */
[----:B------:R-:W-:Y:S01]  /*2eb0*/  @!P0 IMAD.MOV R158, RZ, RZ, -R158 ;  /* 0x000000ffff9e8224 */ /* 0x000fe200078e0a9e */
[----:B------:R-:W-:-:S02]  /*2ec0*/  LOP3.LUT R10, R4, 0x6e, RZ, 0xfc, !PT ;  /* 0x0000006e040a7812 */ /* 0x000fc400078efcff */
[----:B------:R-:W-:Y:S01]  /*2ed0*/  @!P3 IADD3 R162, R162, -R2, RZ ;  /* 0x80000002a2a2b210 */ /* 0x000fe20007ffe0ff */
[--C-:B------:R-:W-:Y:S01]  /*2ee0*/  @!P4 IMAD.IADD R166, R166, 0x1, -R2.reuse ;  /* 0x00000001a6a6c824 */ /* 0x100fe200078e0a02 */
[----:B------:R-:W-:Y:S02]  /*2ef0*/  ISETP.GE.AND P3, PT, R11, RZ, PT ;  /* 0x000000ff0b00720c */ /* 0x000fe40003f66270 */
[----:B------:R-:W-:Y:S01]  /*2f00*/  IABS R172, R10 ;  /* 0x0000000a00ac7213 */ /* 0x000fe20000000000 */
[----:B------:R-:W-:Y:S01]  /*2f10*/  @!P6 IMAD.IADD R168, R168, 0x1, -R2 ;  /* 0x00000001a8a8e824 */ /* 0x000fe200078e0a02 */
[----:B------:R-:W-:Y:S02]  /*2f20*/  LOP3.LUT R11, R4, 0x70, RZ, 0xfc, !PT ;  /* 0x00000070040b7812 */ /* 0x000fe400078efcff */
[----:B------:R-:W-:Y:S01]  /*2f30*/  ISETP.GT.U32.AND P1, PT, R2, R162, PT ;  /* 0x000000a20200720c */ /* 0x000fe20003f24070 */
[----:B------:R-:W-:Y:S01]  /*2f40*/  IMAD.HI.U32 R5, R3, R172, RZ ;  /* 0x000000ac03057227 */ /* 0x000fe200078e00ff */
[----:B------:R-:W-:-:S02]  /*2f50*/  IABS R174, R11 ;  /* 0x0000000b00ae7213 */ /* 0x000fc40000000000 */
[----:B------:R-:W-:Y:S01]  /*2f60*/  @!P5 IADD3 R170, R170, -R2, RZ ;  /* 0x80000002aaaad210 */ /* 0x000fe20007ffe0ff */
[----:B------:R-:W-:Y:S01]  /*2f70*/  IMAD.MOV R9, RZ, RZ, -R5 ;  /* 0x000000ffff097224 */ /* 0x000fe200078e0a05 */
[C---:B------:R-:W-:Y:S01]  /*2f80*/  ISETP.GT.U32.AND P6, PT, R2.reuse, R166, PT ;  /* 0x000000a60200720c */ /* 0x040fe20003fc4070 */
[----:B------:R-:W-:Y:S01]  /*2f90*/  IMAD.HI.U32 R5, R3, R174, RZ ;  /* 0x000000ae03057227 */ /* 0x000fe200078e00ff */
[----:B------:R-:W-:Y:S02]  /*2fa0*/  ISETP.GT.U32.AND P5, PT, R2, R170, PT ;  /* 0x000000aa0200720c */ /* 0x000fe40003fa4070 */
[----:B------:R-:W-:Y:S01]  /*2fb0*/  ISETP.GE.AND P0, PT, R12, RZ, PT ;  /* 0x000000ff0c00720c */ /* 0x000fe20003f06270 */
[----:B------:R-:W-:Y:S01]  /*2fc0*/  IMAD.MOV R5, RZ, RZ, -R5 ;  /* 0x000000ffff057224 */ /* 0x000fe200078e0a05 */
[----:B------:R-:W-:Y:S01]  /*2fd0*/  LOP3.LUT R12, R4, 0x72, RZ, 0xfc, !PT ;  /* 0x00000072040c7812 */ /* 0x000fe200078efcff */
[----:B------:R-:W-:Y:S01]  /*2fe0*/  @!P1 IMAD.IADD R162, R162, 0x1, -R2 ;  /* 0x00000001a2a29824 */ /* 0x000fe200078e0a02 */
[----:B------:R-:W-:Y:S01]  /*2ff0*/  ISETP.GE.AND P1, PT, R13, RZ, PT ;  /* 0x000000ff0d00720c */ /* 0x000fe20003f26270 */
[----:B------:R-:W-:Y:S01]  /*3000*/  IMAD R172, R2, R9, R172 ;  /* 0x0000000902ac7224 */ /* 0x000fe200078e02ac */
[----:B------:R-:W-:Y:S01]  /*3010*/  LOP3.LUT R13, R4, 0x74, RZ, 0xfc, !PT ;  /* 0x00000074040d7812 */ /* 0x000fe200078efcff */
[C---:B------:R-:W-:Y:S01]  /*3020*/  IMAD R174, R2.reuse, R5, R174 ;  /* 0x0000000502ae7224 */ /* 0x040fe200078e02ae */
[----:B------:R-:W-:Y:S01]  /*3030*/  IABS R176, R12 ;  /* 0x0000000c00b07213 */ /* 0x000fe20000000000 */
[----:B------:R-:W-:Y:S01]  /*3040*/  @!P2 IMAD.MOV R162, RZ, RZ, -R162 ;  /* 0x000000ffffa2a224 */ /* 0x000fe200078e0aa2 */
[----:B------:R-:W-:Y:S01]  /*3050*/  ISETP.GT.U32.AND P2, PT, R2, R168, PT ;  /* 0x000000a80200720c */ /* 0x000fe20003f44070 */
[--C-:B------:R-:W-:Y:S01]  /*3060*/  @!P6 IMAD.IADD R166, R166, 0x1, -R2.reuse ;  /* 0x00000001a6a6e824 */ /* 0x100fe200078e0a02 */
[----:B------:R-:W-:Y:S01]  /*3070*/  ISETP.GT.U32.AND P6, PT, R2, R172, PT ;  /* 0x000000ac0200720c */ /* 0x000fe20003fc4070 */
[----:B------:R-:W-:Y:S01]  /*3080*/  @!P5 IMAD.IADD R170, R170, 0x1, -R2 ;  /* 0x00000001aaaad824 */ /* 0x000fe200078e0a02 */
[----:B------:R-:W-:Y:S01]  /*3090*/  ISETP.GT.U32.AND P5, PT, R2, R174, PT ;  /* 0x000000ae0200720c */ /* 0x000fe20003fa4070 */
[----:B------:R-:W-:Y:S01]  /*30a0*/  IMAD.HI.U32 R5, R3, R176, RZ ;  /* 0x000000b003057227 */ /* 0x000fe200078e00ff */
[----:B------:R-:W-:-:S02]  /*30b0*/  IABS R178, R13 ;  /* 0x0000000d00b27213 */ /* 0x000fc40000000000 */
[----:B------:R-:W-:Y:S01]  /*30c0*/  ISETP.GE.AND P4, PT, R14, RZ, PT ;  /* 0x000000ff0e00720c */ /* 0x000fe20003f86270 */
[----:B------:R-:W-:Y:S01]  /*30d0*/  @!P3 IMAD.MOV R164, RZ, RZ, -R164 ;  /* 0x000000ffffa4b224 */ /* 0x000fe200078e0aa4 */
[----:B------:R-:W-:Y:S01]  /*30e0*/  LOP3.LUT R14, R4, 0x86, RZ, 0xfc, !PT ;  /* 0x00000086040e7812 */ /* 0x000fe200078efcff */
[----:B------:R-:W-:Y:S02]  /*30f0*/  IMAD.HI.U32 R9, R3, R178, RZ ;  /* 0x000000b203097227 */ /* 0x000fe400078e00ff */
[-C--:B------:R-:W-:Y:S02]  /*3100*/  @!P2 IADD3 R168, R168, -R2.reuse, RZ ;  /* 0x80000002a8a8a210 */ /* 0x080fe40007ffe0ff */
[----:B------:R-:W-:Y:S01]  /*3110*/  @!P6 IADD3 R172, R172, -R2, RZ ;  /* 0x80000002acace210 */ /* 0x000fe20007ffe0ff */
[----:B------:R-:W-:Y:S01]  /*3120*/  IMAD.MOV R9, RZ, RZ, -R9 ;  /* 0x000000ffff097224 */ /* 0x000fe200078e0a09 */
[----:B------:R-:W-:Y:S01]  /*3130*/  ISETP.GE.AND P2, PT, R10, RZ, PT ;  /* 0x000000ff0a00720c */ /* 0x000fe20003f46270 */
[----:B------:R-:W-:Y:S01]  /*3140*/  @!P5 IMAD.IADD R174, R174, 0x1, -R2 ;  /* 0x00000001aeaed824 */ /* 0x000fe200078e0a02 */
[----:B------:R-:W-:Y:S01]  /*3150*/  ISETP.GE.AND P6, PT, R11, RZ, PT ;  /* 0x000000ff0b00720c */ /* 0x000fe20003fc6270 */
[----:B------:R-:W-:Y:S01]  /*3160*/  IMAD.MOV R5, RZ, RZ, -R5 ;  /* 0x000000ffff057224 */ /* 0x000fe200078e0a05 */
[----:B------:R-:W-:Y:S01]  /*3170*/  LOP3.LUT R10, R4, 0x76, RZ, 0xfc, !PT ;  /* 0x00000076040a7812 */ /* 0x000fe200078efcff */
[----:B------:R-:W-:Y:S01]  /*3180*/  IMAD R178, R2, R9, R178 ;  /* 0x0000000902b27224 */ /* 0x000fe200078e02b2 */
[----:B------:R-:W-:Y:S01]  /*3190*/  LOP3.LUT R11, R4, 0x78, RZ, 0xfc, !PT ;  /* 0x00000078040b7812 */ /* 0x000fe200078efcff */
[----:B------:R-:W-:Y:S01]  /*31a0*/  @!P0 IMAD.MOV R166, RZ, RZ, -R166 ;  /* 0x000000ffffa68224 */ /* 0x000fe200078e0aa6 */
[C---:B------:R-:W-:Y:S01]  /*31b0*/  ISETP.GT.U32.AND P3, PT, R2.reuse, R172, PT ;  /* 0x000000ac0200720c */ /* 0x040fe20003f64070 */
[----:B------:R-:W-:Y:S01]  /*31c0*/  IMAD R176, R2, R5, R176 ;  /* 0x0000000502b07224 */ /* 0x000fe200078e02b0 */
[----:B------:R-:W-:Y:S01]  /*31d0*/  IABS R182, R10 ;  /* 0x0000000a00b67213 */ /* 0x000fe20000000000 */
[----:B------:R-:W-:Y:S01]  /*31e0*/  @!P4 IMAD.MOV R170, RZ, RZ, -R170 ;  /* 0x000000ffffaac224 */ /* 0x000fe200078e0aaa */
[----:B------:R-:W-:-:S02]  /*31f0*/  IABS R184, R11 ;  /* 0x0000000b00b87213 */ /* 0x000fc40000000000 */
[----:B------:R-:W-:Y:S01]  /*3200*/  ISETP.GT.U32.AND P0, PT, R2, R174, PT ;  /* 0x000000ae0200720c */ /* 0x000fe20003f04070 */
[C---:B------:R-:W-:Y:S01]  /*3210*/  IMAD.HI.U32 R5, R3.reuse, R182, RZ ;  /* 0x000000b603057227 */ /* 0x040fe200078e00ff */
[----:B------:R-:W-:Y:S02]  /*3220*/  @!P1 IADD3 R168, -R168, RZ, RZ ;  /* 0x000000ffa8a89210 */ /* 0x000fe40007ffe1ff */
[C---:B------:R-:W-:Y:S01]  /*3230*/  ISETP.GT.U32.AND P1, PT, R2.reuse, R178, PT ;  /* 0x000000b20200720c */ /* 0x040fe20003f24070 */
[----:B------:R-:W-:Y:S01]  /*3240*/  IMAD.HI.U32 R9, R3, R184, RZ ;  /* 0x000000b803097227 */ /* 0x000fe200078e00ff */
[----:B------:R-:W-:Y:S02]  /*3250*/  ISETP.GT.U32.AND P5, PT, R2, R176, PT ;  /* 0x000000b00200720c */ /* 0x000fe40003fa4070 */
[----:B------:R-:W-:Y:S01]  /*3260*/  ISETP.GE.AND P4, PT, R12, RZ, PT ;  /* 0x000000ff0c00720c */ /* 0x000fe20003f86270 */
[----:B------:R-:W-:Y:S01]  /*3270*/  IMAD.MOV R5, RZ, RZ, -R5 ;  /* 0x000000ffff057224 */ /* 0x000fe200078e0a05 */
[----:B------:R-:W-:Y:S01]  /*3280*/  IADD3 R9, -R9, RZ, RZ ;  /* 0x000000ff09097210 */ /* 0x000fe20007ffe1ff */
[----:B------:R-:W-:Y:S01]  /*3290*/  @!P3 IMAD.IADD R172, R172, 0x1, -R2 ;  /* 0x00000001acacb824 */ /* 0x000fe200078e0a02 */
[----:B------:R-:W-:Y:S01]  /*32a0*/  ISETP.GE.AND P3, PT, R13, RZ, PT ;  /* 0x000000ff0d00720c */ /* 0x000fe20003f66270 */
[----:B------:R-:W-:Y:S01]  /*32b0*/  IMAD R182, R2, R5, R182 ;  /* 0x0000000502b67224 */ /* 0x000fe200078e02b6 */
[----:B------:R-:W-:Y:S01]  /*32c0*/  LOP3.LUT R13, R4, 0x84, RZ, 0xfc, !PT ;  /* 0x00000084040d7812 */ /* 0x000fe200078efcff */
[----:B------:R-:W-:Y:S01]  /*32d0*/  @!P0 IMAD.IADD R174, R174, 0x1, -R2 ;  /* 0x00000001aeae8824 */ /* 0x000fe200078e0a02 */
[----:B------:R-:W-:Y:S01]  /*32e0*/  @!P2 IADD3 R172, -R172, RZ, RZ ;  /* 0x000000ffacaca210 */ /* 0x000fe20007ffe1ff */
[C---:B------:R-:W-:Y:S01]  /*32f0*/  IMAD R184, R2.reuse, R9, R184 ;  /* 0x0000000902b87224 */ /* 0x040fe200078e02b8 */
[----:B------:R-:W-:Y:S01]  /*3300*/  ISETP.GT.U32.AND P2, PT, R2, R182, PT ;  /* 0x000000b60200720c */ /* 0x000fe20003f44070 */
[----:B------:R-:W-:Y:S01]  /*3310*/  @!P1 IMAD.IADD R178, R178, 0x1, -R2 ;  /* 0x00000001b2b29824 */ /* 0x000fe200078e0a02 */
[----:B------:R-:W-:Y:S01]  /*3320*/  LOP3.LUT R9, R4, 0x7a, RZ, 0xfc, !PT ;  /* 0x0000007a04097812 */ /* 0x000fe200078efcff */
[----:B------:R-:W-:Y:S01]  /*3330*/  @!P6 IMAD.MOV R174, RZ, RZ, -R174 ;  /* 0x000000ffffaee224 */ /* 0x000fe200078e0aae */
[----:B------:R-:W-:Y:S01]  /*3340*/  ISETP.GT.U32.AND P6, PT, R2, R184, PT ;  /* 0x000000b80200720c */ /* 0x000fe20003fc4070 */
[----:B------:R-:W-:Y:S01]  /*3350*/  @!P5 IMAD.IADD R176, R176, 0x1, -R2 ;  /* 0x00000001b0b0d824 */ /* 0x000fe200078e0a02 */
[----:B------:R-:W-:-:S02]  /*3360*/  ISETP.GT.U32.AND P1, PT, R2, R178, PT ;  /* 0x000000b20200720c */ /* 0x000fc40003f24070 */
[----:B------:R-:W-:Y:S02]  /*3370*/  ISETP.GE.AND P0, PT, R10, RZ, PT ;  /* 0x000000ff0a00720c */ /* 0x000fe40003f06270 */
[----:B------:R-:W-:Y:S02]  /*3380*/  LOP3.LUT R10, R4, 0x7c, RZ, 0xfc, !PT ;  /* 0x0000007c040a7812 */ /* 0x000fe400078efcff */
[----:B------:R-:W-:Y:S02]  /*3390*/  IABS R180, R9 ;  /* 0x0000000900b47213 */ /* 0x000fe40000000000 */
[----:B------:R-:W-:Y:S02]  /*33a0*/  @!P2 IADD3 R182, R182, -R2, RZ ;  /* 0x80000002b6b6a210 */ /* 0x000fe40007ffe0ff */
[----:B------:R-:W-:Y:S01]  /*33b0*/  ISETP.GT.U32.AND P5, PT, R2, R176, PT ;  /* 0x000000b00200720c */ /* 0x000fe20003fa4070 */
[----:B------:R-:W-:Y:S01]  /*33c0*/  @!P6 IMAD.IADD R184, R184, 0x1, -R2 ;  /* 0x00000001b8b8e824 */ /* 0x000fe200078e0a02 */
[----:B------:R-:W-:Y:S01]  /*33d0*/  IABS R186, R10 ;  /* 0x0000000a00ba7213 */ /* 0x000fe20000000000 */
[----:B------:R-:W-:Y:S01]  /*33e0*/  IMAD.HI.U32 R5, R3, R180, RZ ;  /* 0x000000b403057227 */ /* 0x000fe200078e00ff */
[----:B------:R-:W-:-:S02]  /*33f0*/  ISETP.GT.U32.AND P2, PT, R2, R182, PT ;  /* 0x000000b60200720c */ /* 0x000fc40003f44070 */
[----:B------:R-:W-:Y:S01]  /*3400*/  ISETP.GT.U32.AND P6, PT, R2, R184, PT ;  /* 0x000000b80200720c */ /* 0x000fe20003fc4070 */
[----:B------:R-:W-:Y:S01]  /*3410*/  @!P1 IMAD.IADD R178, R178, 0x1, -R2 ;  /* 0x00000001b2b29824 */ /* 0x000fe200078e0a02 */
[----:B------:R-:W-:Y:S01]  /*3420*/  ISETP.GE.AND P1, PT, R9, RZ, PT ;  /* 0x000000ff0900720c */ /* 0x000fe20003f26270 */
[----:B------:R-:W-:Y:S01]  /*3430*/  IMAD.HI.U32 R9, R3, R186, RZ ;  /* 0x000000ba03097227 */ /* 0x000fe200078e00ff */
[----:B------:R-:W-:Y:S02]  /*3440*/  LOP3.LUT R12, R4, 0x82, RZ, 0xfc, !PT ;  /* 0x00000082040c7812 */ /* 0x000fe400078efcff */
[----:B------:R-:W-:Y:S01]  /*3450*/  IABS R192, R13 ;  /* 0x0000000d00c07213 */ /* 0x000fe20000000000 */
[----:B------:R-:W-:Y:S01]  /*3460*/  IMAD.MOV R5, RZ, RZ, -R5 ;  /* 0x000000ffff057224 */ /* 0x000fe200078e0a05 */
[----:B------:R-:W-:Y:S01]  /*3470*/  IABS R188, R12 ;  /* 0x0000000c00bc7213 */ /* 0x000fe20000000000 */
[----:B------:R-:W-:Y:S01]  /*3480*/  IMAD.MOV R9, RZ, RZ, -R9 ;  /* 0x000000ffff097224 */ /* 0x000fe200078e0a09 */
[----:B------:R-:W-:Y:S01]  /*3490*/  IABS R196, R14 ;  /* 0x0000000e00c47213 */ /* 0x000fe20000000000 */
[----:B------:R-:W-:Y:S01]  /*34a0*/  IMAD R180, R2, R5, R180 ;  /* 0x0000000502b47224 */ /* 0x000fe200078e02b4 */
[----:B------:R-:W-:Y:S01]  /*34b0*/  @!P3 IADD3 R178, -R178, RZ, RZ ;  /* 0x000000ffb2b2b210 */ /* 0x000fe20007ffe1ff */
[----:B------:R-:W-:Y:S01]  /*34c0*/  @!P5 IMAD.IADD R176, R176, 0x1, -R2 ;  /* 0x00000001b0b0d824 */ /* 0x000fe200078e0a02 */
[----:B------:R-:W-:Y:S01]  /*34d0*/  ISETP.GE.AND P5, PT, R11, RZ, PT ;  /* 0x000000ff0b00720c */ /* 0x000fe20003fa6270 */
[----:B------:R-:W-:Y:S01]  /*34e0*/  IMAD R186, R2, R9, R186 ;  /* 0x0000000902ba7224 */ /* 0x000fe200078e02ba */
[----:B------:R-:W-:Y:S01]  /*34f0*/  LOP3.LUT R11, R4, 0x7e, RZ, 0xfc, !PT ;  /* 0x0000007e040b7812 */ /* 0x000fe200078efcff */
[--C-:B------:R-:W-:Y:S01]  /*3500*/  @!P2 IMAD.IADD R182, R182, 0x1, -R2.reuse ;  /* 0x00000001b6b6a824 */ /* 0x100fe200078e0a02 */
[----:B------:R-:W-:Y:S01]  /*3510*/  ISETP.GT.U32.AND P2, PT, R2, R180, PT ;  /* 0x000000b40200720c */ /* 0x000fe20003f44070 */
[----:B------:R-:W-:Y:S01]  /*3520*/  @!P6 IMAD.IADD R184, R184, 0x1, -R2 ;  /* 0x00000001b8b8e824 */ /* 0x000fe200078e0a02 */
[----:B------:R-:W-:Y:S01]  /*3530*/  IABS R194, R11 ;  /* 0x0000000b00c27213 */ /* 0x000fe20000000000 */
[----:B------:R-:W-:Y:S01]  /*3540*/  IMAD.HI.U32 R9, R3, R188, RZ ;  /* 0x000000bc03097227 */ /* 0x000fe200078e00ff */
[----:B------:R-:W-:-:S02]  /*3550*/  ISETP.GT.U32.AND P6, PT, R2, R186, PT ;  /* 0x000000ba0200720c */ /* 0x000fc40003fc4070 */
[----:B------:R-:W-:Y:S01]  /*3560*/  @!P4 IADD3 R176, -R176, RZ, RZ ;  /* 0x000000ffb0b0c210 */ /* 0x000fe20007ffe1ff */
[----:B------:R-:W-:Y:S01]  /*3570*/  IMAD.HI.U32 R5, R3, R194, RZ ;  /* 0x000000c203057227 */ /* 0x000fe200078e00ff */
[----:B------:R-:W-:Y:S02]  /*3580*/  ISETP.GE.AND P4, PT, R10, RZ, PT ;  /* 0x000000ff0a00720c */ /* 0x000fe40003f86270 */
[----:B------:R-:W-:Y:S01]  /*3590*/  LOP3.LUT R10, R4, 0x80, RZ, 0xfc, !PT ;  /* 0x00000080040a7812 */ /* 0x000fe200078efcff */
[----:B------:R-:W-:Y:S01]  /*35a0*/  IMAD.MOV R5, RZ, RZ, -R5 ;  /* 0x000000ffff057224 */ /* 0x000fe200078e0a05 */
[----:B------:R-:W-:Y:S01]  /*35b0*/  ISETP.GE.AND P3, PT, R11, RZ, PT ;  /* 0x000000ff0b00720c */ /* 0x000fe20003f66270 */
[----:B------:R-:W-:Y:S01]  /*35c0*/  IMAD.MOV R9, RZ, RZ, -R9 ;  /* 0x000000ffff097224 */ /* 0x000fe200078e0a09 */
[----:B------:R-:W-:Y:S01]  /*35d0*/  IABS R190, R10 ;  /* 0x0000000a00be7213 */ /* 0x000fe20000000000 */
[----:B------:R-:W-:Y:S01]  /*35e0*/  IMAD R194, R2, R5, R194 ;  /* 0x0000000502c27224 */ /* 0x000fe200078e02c2 */
[----:B------:R-:W-:Y:S01]  /*35f0*/  @!P2 IADD3 R180, R180, -R2, RZ ;  /* 0x80000002b4b4a210 */ /* 0x000fe20007ffe0ff */
[----:B------:R-:W-:Y:S01]  /*3600*/  @!P6 IMAD.IADD R186, R186, 0x1, -R2 ;  /* 0x00000001babae824 */ /* 0x000fe200078e0a02 */
[----:B------:R-:W-:Y:S01]  /*3610*/  @!P5 IADD3 R184, -R184, RZ, RZ ;  /* 0x000000ffb8b8d210 */ /* 0x000fe20007ffe1ff */
[----:B------:R-:W-:Y:S01]  /*3620*/  IMAD.HI.U32 R5, R3, R190, RZ ;  /* 0x000000be03057227 */ /* 0x000fe200078e00ff */
[----:B------:R-:W-:-:S02]  /*3630*/  ISETP.GT.U32.AND P6, PT, R2, R180, PT ;  /* 0x000000b40200720c */ /* 0x000fc40003fc4070 */
[----:B------:R-:W-:Y:S01]  /*3640*/  ISETP.GT.U32.AND P2, PT, R2, R194, PT ;  /* 0x000000c20200720c */ /* 0x000fe20003f44070 */
[----:B------:R-:W-:Y:S01]  /*3650*/  IMAD.MOV R5, RZ, RZ, -R5 ;  /* 0x000000ffff057224 */ /* 0x000fe200078e0a05 */
[----:B------:R-:W-:Y:S01]  /*3660*/  ISETP.GE.AND P5, PT, R10, RZ, PT ;  /* 0x000000ff0a00720c */ /* 0x000fe20003fa6270 */
[C---:B------:R-:W-:Y:S02]  /*3670*/  IMAD R188, R2.reuse, R9, R188 ;  /* 0x0000000902bc7224 */ /* 0x040fe400078e02bc */
[----:B------:R-:W-:Y:S02]  /*3680*/  IMAD R190, R2, R5, R190 ;  /* 0x0000000502be7224 */ /* 0x000fe400078e02be */
[----:B------:R-:W-:-:S04]  /*3690*/  IMAD.HI.U32 R5, R3, R192, RZ ;  /* 0x000000c003057227 */ /* 0x000fc800078e00ff */
[--C-:B------:R-:W-:Y:S01]  /*36a0*/  @!P6 IMAD.IADD R180, R180, 0x1, -R2.reuse ;  /* 0x00000001b4b4e824 */ /* 0x100fe200078e0a02 */
[----:B------:R-:W-:Y:S01]  /*36b0*/  ISETP.GT.U32.AND P6, PT, R2, R190, PT ;  /* 0x000000be0200720c */ /* 0x000fe20003fc4070 */
[----:B------:R-:W-:Y:S01]  /*36c0*/  @!P2 IMAD.IADD R194, R194, 0x1, -R2 ;  /* 0x00000001c2c2a824 */ /* 0x000fe200078e0a02 */
[C---:B------:R-:W-:Y:S01]  /*36d0*/  ISETP.GT.U32.AND P2, PT, R2.reuse, R186, PT ;  /* 0x000000ba0200720c */ /* 0x040fe20003f44070 */
[----:B------:R-:W-:Y:S02]  /*36e0*/  IMAD.MOV R5, RZ, RZ, -R5 ;  /* 0x000000ffff057224 */ /* 0x000fe400078e0a05 */
[----:B------:R-:W-:Y:S01]  /*36f0*/  @!P1 IMAD.MOV R180, RZ, RZ, -R180 ;  /* 0x000000ffffb49224 */ /* 0x000fe200078e0ab4 */
[C---:B------:R-:W-:Y:S01]  /*3700*/  ISETP.GT.U32.AND P1, PT, R2.reuse, R188, PT ;  /* 0x000000bc0200720c */ /* 0x040fe20003f24070 */
[----:B------:R-:W-:Y:S02]  /*3710*/  IMAD R192, R2, R5, R192 ;  /* 0x0000000502c07224 */ /* 0x000fe400078e02c0 */
[----:B------:R-:W-:-:S04]  /*3720*/  IMAD.HI.U32 R9, R3, R196, RZ ;  /* 0x000000c403097227 */ /* 0x000fc800078e00ff */
[----:B------:R-:W-:Y:S01]  /*3730*/  @!P6 IMAD.IADD R190, R190, 0x1, -R2 ;  /* 0x00000001bebee824 */ /* 0x000fe200078e0a02 */
[----:B------:R-:W-:Y:S01]  /*3740*/  ISETP.GT.U32.AND P6, PT, R2, R192, PT ;  /* 0x000000c00200720c */ /* 0x000fe20003fc4070 */
[----:B------:R-:W-:Y:S01]  /*3750*/  IMAD.MOV R9, RZ, RZ, -R9 ;  /* 0x000000ffff097224 */ /* 0x000fe200078e0a09 */
[----:B------:R-:W-:Y:S01]  /*3760*/  @!P2 IADD3 R186, R186, -R2, RZ ;  /* 0x80000002babaa210 */ /* 0x000fe20007ffe0ff */
[----:B------:R-:W-:Y:S01]  /*3770*/  @!P0 IMAD.MOV R182, RZ, RZ, -R182 ;  /* 0x000000ffffb68224 */ /* 0x000fe200078e0ab6 */
[----:B------:R-:W-:Y:S01]  /*3780*/  ISETP.GE.AND P2, PT, R12, RZ, PT ;  /* 0x000000ff0c00720c */ /* 0x000fe20003f46270 */
[----:B------:R-:W-:Y:S01]  /*3790*/  @!P1 IMAD.IADD R188, R188, 0x1, -R2 ;  /* 0x00000001bcbc9824 */ /* 0x000fe200078e0a02 */
[----:B------:R-:W-:Y:S01]  /*37a0*/  @!P4 IADD3 R186, -R186, RZ, RZ ;  /* 0x000000ffbabac210 */ /* 0x000fe20007ffe1ff */
[C---:B------:R-:W-:Y:S01]  /*37b0*/  IMAD R196, R2.reuse, R9, R196 ;  /* 0x0000000902c47224 */ /* 0x040fe200078e02c4 */
[----:B------:R-:W-:Y:S01]  /*37c0*/  ISETP.GT.U32.AND P4, PT, R2, R190, PT ;  /* 0x000000be0200720c */ /* 0x000fe20003f84070 */
[----:B------:R-:W-:Y:S01]  /*37d0*/  IMAD.HI.U32 R9, R3, R204, RZ ;  /* 0x000000cc03097227 */ /* 0x000fe200078e00ff */
[----:B------:R-:W-:-:S02]  /*37e0*/  LOP3.LUT R12, R4, 0x88, RZ, 0xfc, !PT ;  /* 0x00000088040c7812 */ /* 0x000fc400078efcff */
[----:B------:R-:W-:Y:S01]  /*37f0*/  ISETP.GT.U32.AND P0, PT, R2, R194, PT ;  /* 0x000000c20200720c */ /* 0x000fe20003f04070 */
[----:B------:R-:W-:Y:S01]  /*3800*/  @!P6 IMAD.IADD R192, R192, 0x1, -R2 ;  /* 0x00000001c0c0e824 */ /* 0x000fe200078e0a02 */
[----:B------:R-:W-:Y:S01]  /*3810*/  IABS R198, R12 ;  /* 0x0000000c00c67213 */ /* 0x000fe20000000000 */
[----:B------:R-:W-:Y:S01]  /*3820*/  IMAD.MOV R9, RZ, RZ, -R9 ;  /* 0x000000ffff097224 */ /* 0x000fe200078e0a09 */
[C---:B------:R-:W-:Y:S01]  /*3830*/  ISETP.GT.U32.AND P1, PT, R2.reuse, R188, PT ;  /* 0x000000bc0200720c */ /* 0x040fe20003f24070 */
[----:B------:R-:W-:Y:S01]  /*3840*/  IMAD.HI.U32 R10, R3, R202, RZ ;  /* 0x000000ca030a7227 */ /* 0x000fe200078e00ff */
[----:B------:R-:W-:-:S03]  /*3850*/  ISETP.GT.U32.AND P6, PT, R2, R192, PT ;  /* 0x000000c00200720c */ /* 0x000fc60003fc4070 */
[----:B------:R-:W-:Y:S01]  /*3860*/  IMAD.HI.U32 R5, R3, R198, RZ ;  /* 0x000000c603057227 */ /* 0x000fe200078e00ff */
[----:B------:R-:W-:Y:S02]  /*3870*/  IADD3 R11, -R10, RZ, RZ ;  /* 0x000000ff0a0b7210 */ /* 0x000fe40007ffe1ff */
[----:B------:R-:W-:Y:S01]  /*3880*/  LOP3.LUT R10, R4, 0x90, RZ, 0xfc, !PT ;  /* 0x00000090040a7812 */ /* 0x000fe200078efcff */
[--C-:B------:R-:W-:Y:S01]  /*3890*/  @!P4 IMAD.IADD R190, R190, 0x1, -R2.reuse ;  /* 0x00000001bebec824 */ /* 0x100fe200078e0a02 */
        /* <DEDUP_REMOVED lines=8> */
[----:B------:R-:W-:Y:S01]  /*3920*/  @!P1 IADD3 R188, R188, -R2, RZ ;  /* 0x80000002bcbc9210 */ /* 0x000fe20007ffe0ff */
[C---:B------:R-:W-:Y:S01]  /*3930*/  IMAD R204, R2.reuse, R9, R204 ;  /* 0x0000000902cc7224 */ /* 0x040fe200078e02cc */
[----:B------:R-:W-:Y:S01]  /*3940*/  ISETP.GT.U32.AND P6, PT, R2, R198, PT ;  /* 0x000000c60200720c */ /* 0x000fe20003fc4070 */
[----:B------:R-:W-:Y:S01]  /*3950*/  @!P3 IMAD.MOV R194, RZ, RZ, -R194 ;  /* 0x000000ffffc2b224 */ /* 0x000fe200078e0ac2 */
[----:B------:R-:W-:Y:S01]  /*3960*/  IABS R200, R13 ;  /* 0x0000000d00c87213 */ /* 0x000fe20000000000 */
[----:B------:R-:W-:Y:S01]  /*3970*/  @!P4 IMAD.IADD R196, R196, 0x1, -R2 ;  /* 0x00000001c4c4c824 */ /* 0x000fe200078e0a02 */
[----:B------:R-:W-:Y:S01]  /*3980*/  ISETP.GE.AND P1, PT, R14, RZ, PT ;  /* 0x000000ff0e00720c */ /* 0x000fe20003f26270 */
[----:B------:R-:W-:Y:S01]  /*3990*/  @!P2 IMAD.MOV R188, RZ, RZ, -R188 ;  /* 0x000000ffffbca224 */ /* 0x000fe200078e0abc */
[C---:B------:R-:W-:Y:S01]  /*39a0*/  ISETP.GT.U32.AND P2, PT, R2.reuse, R204, PT ;  /* 0x000000cc0200720c */ /* 0x040fe20003f44070 */
[----:B------:R-:W-:Y:S01]  /*39b0*/  IMAD.HI.U32 R5, R3, R200, RZ ;  /* 0x000000c803057227 */ /* 0x000fe200078e00ff */
[----:B------:R-:W-:-:S02]  /*39c0*/  ISETP.GT.U32.AND P3, PT, R2, R196, PT ;  /* 0x000000c40200720c */ /* 0x000fc40003f64070 */
[----:B------:R-:W-:Y:S01]  /*39d0*/  ISETP.GE.AND P4, PT, R12, RZ, PT ;  /* 0x000000ff0c00720c */ /* 0x000fe20003f86270 */
[----:B------:R-:W-:Y:S01]  /*39e0*/  IMAD.MOV R5, RZ, RZ, -R5 ;  /* 0x000000ffff057224 */ /* 0x000fe200078e0a05 */
[----:B------:R-:W-:Y:S01]  /*39f0*/  @!P5 IADD3 R190, -R190, RZ, RZ ;  /* 0x000000ffbebed210 */ /* 0x000fe20007ffe1ff */
[----:B------:R-:W-:Y:S01]  /*3a00*/  @!P6 IMAD.IADD R198, R198, 0x1, -R2 ;  /* 0x00000001c6c6e824 */ /* 0x000fe200078e0a02 */
[----:B------:R-:W-:Y:S01]  /*3a10*/  LOP3.LUT R12, R4, 0x94, RZ, 0xfc, !PT ;  /* 0x00000094040c7812 */ /* 0x000fe200078efcff */
[----:B------:R-:W-:Y:S01]  /*3a20*/  IMAD R202, R2, R11, R202 ;  /* 0x0000000b02ca7224 */ /* 0x000fe200078e02ca */
[----:B------:R-:W-:Y:S01]  /*3a30*/  LOP3.LUT R11, R4, 0x92, RZ, 0xfc, !PT ;  /* 0x00000092040b7812 */ /* 0x000fe200078efcff */
[C---:B------:R-:W-:Y:S01]  /*3a40*/  IMAD R200, R2.reuse, R5, R200 ;  /* 0x0000000502c87224 */ /* 0x040fe200078e02c8 */
[----:B------:R-:W-:Y:S01]  /*3a50*/  ISETP.GT.U32.AND P6, PT, R2, R198, PT ;  /* 0x000000c60200720c */ /* 0x000fe20003fc4070 */
[----:B------:R-:W-:Y:S01]  /*3a60*/  IMAD.HI.U32 R5, R3, R206, RZ ;  /* 0x000000ce03057227 */ /* 0x000fe200078e00ff */
[----:B------:R-:W-:-:S02]  /*3a70*/  IABS R208, R11 ;  /* 0x0000000b00d07213 */ /* 0x000fc40000000000 */
[----:B------:R-:W-:Y:S01]  /*3a80*/  ISETP.GT.U32.AND P5, PT, R2, R200, PT ;  /* 0x000000c80200720c */ /* 0x000fe20003fa4070 */
[--C-:B------:R-:W-:Y:S01]  /*3a90*/  @!P3 IMAD.IADD R196, R196, 0x1, -R2.reuse ;  /* 0x00000001c4c4b824 */ /* 0x100fe200078e0a02 */
[----:B------:R-:W-:Y:S01]  /*3aa0*/  IADD3 R9, -R5, RZ, RZ ;  /* 0x000000ff05097210 */ /* 0x000fe20007ffe1ff */
[----:B------:R-:W-:Y:S01]  /*3ab0*/  @!P2 IMAD.IADD R204, R204, 0x1, -R2 ;  /* 0x00000001cccca824 */ /* 0x000fe200078e0a02 */
[----:B------:R-:W-:Y:S01]  /*3ac0*/  ISETP.GT.U32.AND P3, PT, R2, R202, PT ;  /* 0x000000ca0200720c */ /* 0x000fe20003f64070 */
[----:B------:R-:W-:Y:S01]  /*3ad0*/  IMAD.HI.U32 R5, R3, R208, RZ ;  /* 0x000000d003057227 */ /* 0x000fe200078e00ff */
[----:B------:R-:W-:Y:S02]  /*3ae0*/  IABS R214, R12 ;  /* 0x0000000c00d67213 */ /* 0x000fe40000000000 */
[----:B------:R-:W-:Y:S01]  /*3af0*/  LOP3.LUT R14, R4, 0xa6, RZ, 0xfc, !PT ;  /* 0x000000a6040e7812 */ /* 0x000fe200078efcff */
[----:B------:R-:W-:Y:S01]  /*3b00*/  @!P1 IMAD.MOV R196, RZ, RZ, -R196 ;  /* 0x000000ffffc49224 */ /* 0x000fe200078e0ac4 */
[----:B------:R-:W-:Y:S01]  /*3b10*/  ISETP.GT.U32.AND P1, PT, R2, R204, PT ;  /* 0x000000cc0200720c */ /* 0x000fe20003f24070 */
[----:B------:R-:W-:Y:S01]  /*3b20*/  @!P6 IMAD.IADD R198, R198, 0x1, -R2 ;  /* 0x00000001c6c6e824 */ /* 0x000fe200078e0a02 */
[----:B------:R-:W-:Y:S01]  /*3b30*/  IADD3 R5, -R5, RZ, RZ ;  /* 0x000000ff05057210 */ /* 0x000fe20007ffe1ff */
[C---:B------:R-:W-:Y:S01]  /*3b40*/  IMAD R206, R2.reuse, R9, R206 ;  /* 0x0000000902ce7224 */ /* 0x040fe200078e02ce */
[----:B------:R-:W-:Y:S01]  /*3b50*/  ISETP.GE.AND P6, PT, R15, RZ, PT ;  /* 0x000000ff0f00720c */ /* 0x000fe20003fc6270 */
[----:B------:R-:W-:Y:S01]  /*3b60*/  @!P4 IMAD.MOV R198, RZ, RZ, -R198 ;  /* 0x000000ffffc6c224 */ /* 0x000fe200078e0ac6 */
[----:B------:R-:W-:Y:S01]  /*3b70*/  IABS R228, R14 ;  /* 0x0000000e00e47213 */ /* 0x000fe20000000000 */
[C---:B------:R-:W-:Y:S01]  /*3b80*/  IMAD R208, R2.reuse, R5, R208 ;  /* 0x0000000502d07224 */ /* 0x040fe200078e02d0 */
[----:B------:R-:W-:Y:S01]  /*3b90*/  ISETP.GT.U32.AND P4, PT, R2, R206, PT ;  /* 0x000000ce0200720c */ /* 0x000fe20003f84070 */
[----:B------:R-:W-:Y:S01]  /*3ba0*/  @!P0 IMAD.MOV R192, RZ, RZ, -R192 ;  /* 0x000000ffffc08224 */ /* 0x000fe200078e0ac0 */
[----:B------:R-:W-:Y:S01]  /*3bb0*/  ISETP.GE.AND P0, PT, R13, RZ, PT ;  /* 0x000000ff0d00720c */ /* 0x000fe20003f06270 */
[--C-:B------:R-:W-:Y:S01]  /*3bc0*/  @!P5 IMAD.IADD R200, R200, 0x1, -R2.reuse ;  /* 0x00000001c8c8d824 */ /* 0x100fe200078e0a02 */
[----:B------:R-:W-:Y:S01]  /*3bd0*/  LOP3.LUT R13, R4, 0x96, RZ, 0xfc, !PT ;  /* 0x00000096040d7812 */ /* 0x000fe200078efcff */
[----:B------:R-:W-:Y:S01]  /*3be0*/  @!P1 IMAD.IADD R204, R204, 0x1, -R2 ;  /* 0x00000001cccc9824 */ /* 0x000fe200078e0a02 */
[C---:B------:R-:W-:Y:S01]  /*3bf0*/  ISETP.GT.U32.AND P1, PT, R2.reuse, R208, PT ;  /* 0x000000d00200720c */ /* 0x040fe20003f24070 */
[----:B------:R-:W-:Y:S01]  /*3c00*/  IMAD.HI.U32 R5, R3, R214, RZ ;  /* 0x000000d603057227 */ /* 0x000fe200078e00ff */
[----:B------:R-:W-:-:S02]  /*3c10*/  ISETP.GT.U32.AND P2, PT, R2, R200, PT ;  /* 0x000000c80200720c */ /* 0x000fc40003f44070 */
[----:B------:R-:W-:Y:S01]  /*3c20*/  IABS R210, R13 ;  /* 0x0000000d00d27213 */ /* 0x000fe20000000000 */
[--C-:B------:R-:W-:Y:S01]  /*3c30*/  @!P3 IMAD.IADD R202, R202, 0x1, -R2.reuse ;  /* 0x00000001cacab824 */ /* 0x100fe200078e0a02 */
[----:B------:R-:W-:Y:S01]  /*3c40*/  IADD3 R5, -R5, RZ, RZ ;  /* 0x000000ff05057210 */ /* 0x000fe20007ffe1ff */
[--C-:B------:R-:W-:Y:S01]  /*3c50*/  @!P4 IMAD.IADD R206, R206, 0x1, -R2.reuse ;  /* 0x00000001cecec824 */ /* 0x100fe200078e0a02 */
[----:B------:R-:W-:Y:S01]  /*3c60*/  @!P6 IADD3 R204, -R204, RZ, RZ ;  /* 0x000000ffcccce210 */ /* 0x000fe20007ffe1ff */
[----:B------:R-:W-:Y:S01]  /*3c70*/  IMAD.HI.U32 R9, R3, R210, RZ ;  /* 0x000000d203097227 */ /* 0x000fe200078e00ff */
[----:B------:R-:W-:Y:S02]  /*3c80*/  ISETP.GT.U32.AND P3, PT, R2, R202, PT ;  /* 0x000000ca0200720c */ /* 0x000fe40003f64070 */
[----:B------:R-:W-:Y:S01]  /*3c90*/  ISETP.GE.AND P5, PT, R16, RZ, PT ;  /* 0x000000ff1000720c */ /* 0x000fe20003fa6270 */
[----:B------:R-:W-:Y:S01]  /*3ca0*/  @!P1 IMAD.IADD R208, R208, 0x1, -R2 ;  /* 0x00000001d0d09824 */ /* 0x000fe200078e0a02 */
[----:B------:R-:W-:Y:S01]  /*3cb0*/  ISETP.GT.U32.AND P1, PT, R2, R206, PT ;  /* 0x000000ce0200720c */ /* 0x000fe20003f24070 */
[----:B------:R-:W-:Y:S01]  /*3cc0*/  IMAD.MOV R9, RZ, RZ, -R9 ;  /* 0x000000ffff097224 */ /* 0x000fe200078e0a09 */
[----:B------:R-:W-:Y:S01]  /*3cd0*/  @!P2 IADD3 R200, R200, -R2, RZ ;  /* 0x80000002c8c8a210 */ /* 0x000fe20007ffe0ff */
[----:B------:R-:W-:Y:S01]  /*3ce0*/  IMAD R214, R2, R5, R214 ;  /* 0x0000000502d67224 */ /* 0x000fe200078e02d6 */
[----:B------:R-:W-:Y:S01]  /*3cf0*/  ISETP.GE.AND P2, PT, R10, RZ, PT ;  /* 0x000000ff0a00720c */ /* 0x000fe20003f46270 */
[----:B------:R-:W-:Y:S01]  /*3d00*/  IMAD R210, R2, R9, R210 ;  /* 0x0000000902d27224 */ /* 0x000fe200078e02d2 */
[----:B------:R-:W-:Y:S01]  /*3d10*/  LOP3.LUT R10, R4, 0x98, RZ, 0xfc, !PT ;  /* 0x00000098040a7812 */ /* 0x000fe200078efcff */
[----:B------:R-:W-:Y:S01]  /*3d20*/  @!P0 IMAD.MOV R200, RZ, RZ, -R200 ;  /* 0x000000ffffc88224 */ /* 0x000fe200078e0ac8 */
[----:B------:R-:W-:Y:S01]  /*3d30*/  ISETP.GT.U32.AND P6, PT, R2, R214, PT ;  /* 0x000000d60200720c */ /* 0x000fe20003fc4070 */
[----:B------:R-:W-:Y:S01]  /*3d40*/  @!P3 IMAD.IADD R202, R202, 0x1, -R2 ;  /* 0x00000001cacab824 */ /* 0x000fe200078e0a02 */
[----:B------:R-:W-:-:S02]  /*3d50*/  IABS R212, R10 ;  /* 0x0000000a00d47213 */ /* 0x000fc40000000000 */
[----:B------:R-:W-:Y:S01]  /*3d60*/  ISETP.GT.U32.AND P0, PT, R2, R208, PT ;  /* 0x000000d00200720c */ /* 0x000fe20003f04070 */
[----:B------:R-:W-:Y:S01]  /*3d70*/  @!P1 IMAD.IADD R206, R206, 0x1, -R2 ;  /* 0x00000001cece9824 */ /* 0x000fe200078e0a02 */
[----:B------:R-:W-:Y:S01]  /*3d80*/  ISETP.GT.U32.AND P1, PT, R2, R210, PT ;  /* 0x000000d20200720c */ /* 0x000fe20003f24070 */
[----:B------:R-:W-:Y:S01]  /*3d90*/  IMAD.HI.U32 R5, R3, R212, RZ ;  /* 0x000000d403057227 */ /* 0x000fe200078e00ff */
[----:B------:R-:W-:Y:S02]  /*3da0*/  ISETP.GE.AND P3, PT, R11, RZ, PT ;  /* 0x000000ff0b00720c */ /* 0x000fe40003f66270 */
[----:B------:R-:W-:Y:S01]  /*3db0*/  ISETP.GE.AND P4, PT, R12, RZ, PT ;  /* 0x000000ff0c00720c */ /* 0x000fe20003f86270 */
[----:B------:R-:W-:Y:S01]  /*3dc0*/  IMAD.MOV R5, RZ, RZ, -R5 ;  /* 0x000000ffff057224 */ /* 0x000fe200078e0a05 */
[----:B------:R-:W-:Y:S01]  /*3dd0*/  LOP3.LUT R12, R4, 0x9e, RZ, 0xfc, !PT ;  /* 0x0000009e040c7812 */ /* 0x000fe200078efcff */
[----:B------:R-:W-:Y:S01]  /*3de0*/  @!P5 IMAD.MOV R202, RZ, RZ, -R202 ;  /* 0x000000ffffcad224 */ /* 0x000fe200078e0aca */
[----:B------:R-:W-:Y:S01]  /*3df0*/  ISETP.GE.AND P5, PT, R13, RZ, PT ;  /* 0x000000ff0d00720c */ /* 0x000fe20003fa6270 */
[----:B------:R-:W-:Y:S01]  /*3e00*/  IMAD R212, R2, R5, R212 ;  /* 0x0000000502d47224 */ /* 0x000fe200078e02d4 */
[----:B------:R-:W-:Y:S01]  /*3e10*/  LOP3.LUT R5, R4, 0x9a, RZ, 0xfc, !PT ;  /* 0x0000009a04057812 */ /* 0x000fe200078efcff */
[--C-:B------:R-:W-:Y:S01]  /*3e20*/  @!P6 IMAD.IADD R214, R214, 0x1, -R2.reuse ;  /* 0x00000001d6d6e824 */ /* 0x100fe200078e0a02 */
[----:B------:R-:W-:Y:S01]  /*3e30*/  @!P0 IADD3 R208, R208, -R2, RZ ;  /* 0x80000002d0d08210 */ /* 0x000fe20007ffe0ff */
[----:B------:R-:W-:Y:S01]  /*3e40*/  @!P1 IMAD.IADD R210, R210, 0x1, -R2 ;  /* 0x00000001d2d29824 */ /* 0x000fe200078e0a02 */
[----:B------:R-:W-:Y:S01]  /*3e50*/  IABS R216, R5 ;  /* 0x0000000500d87213 */ /* 0x000fe20000000000 */
[----:B------:R-:W-:Y:S01]  /*3e60*/  @!P2 IMAD.MOV R206, RZ, RZ, -R206 ;  /* 0x000000ffffcea224 */ /* 0x000fe200078e0ace */
[----:B------:R-:W-:-:S02]  /*3e70*/  ISETP.GE.AND P6, PT, R5, RZ, PT ;  /* 0x000000ff0500720c */ /* 0x000fc40003fc6270 */
[----:B------:R-:W-:Y:S01]  /*3e80*/  ISETP.GT.U32.AND P1, PT, R2, R210, PT ;  /* 0x000000d20200720c */ /* 0x000fe20003f24070 */
[----:B------:R-:W-:Y:S01]  /*3e90*/  IMAD.HI.U32 R5, R3, R216, RZ ;  /* 0x000000d803057227 */ /* 0x000fe200078e00ff */
[----:B------:R-:W-:Y:S02]  /*3ea0*/  @!P3 IADD3 R208, -R208, RZ, RZ ;  /* 0x000000ffd0d0b210 */ /* 0x000fe40007ffe1ff */
[C---:B------:R-:W-:Y:S01]  /*3eb0*/  ISETP.GT.U32.AND P3, PT, R2.reuse, R212, PT ;  /* 0x000000d40200720c */ /* 0x040fe20003f64070 */
[----:B------:R-:W-:Y:S01]  /*3ec0*/  IMAD.MOV R5, RZ, RZ, -R5 ;  /* 0x000000ffff057224 */ /* 0x000fe200078e0a05 */
[C---:B------:R-:W-:Y:S02]  /*3ed0*/  ISETP.GT.U32.AND P2, PT, R2.reuse, R214, PT ;  /* 0x000000d60200720c */ /* 0x040fe40003f44070 */
[----:B------:R-:W-:Y:S01]  /*3ee0*/  IABS R224, R12 ;  /* 0x0000000c00e07213 */ /* 0x000fe20000000000 */
[----:B------:R-:W-:Y:S01]  /*3ef0*/  IMAD R216, R2, R5, R216 ;  /* 0x0000000502d87224 */ /* 0x000fe200078e02d8 */
[----:B------:R-:W-:-:S02]  /*3f00*/  LOP3.LUT R5, R4, 0xa0, RZ, 0xfc, !PT ;  /* 0x000000a004057812 */ /* 0x000fc400078efcff */
[----:B------:R-:W-:Y:S01]  /*3f10*/  LOP3.LUT R11, R4, 0x9c, RZ, 0xfc, !PT ;  /* 0x0000009c040b7812 */ /* 0x000fe200078efcff */
[--C-:B------:R-:W-:Y:S01]  /*3f20*/  @!P1 IMAD.IADD R210, R210, 0x1, -R2.reuse ;  /* 0x00000001d2d29824 */ /* 0x100fe200078e0a02 */
[----:B------:R-:W-:Y:S02]  /*3f30*/  IABS R222, R5 ;  /* 0x0000000500de7213 */ /* 0x000fe40000000000 */
[----:B------:R-:W-:Y:S01]  /*3f40*/  ISETP.GE.AND P0, PT, R10, RZ, PT ;  /* 0x000000ff0a00720c */ /* 0x000fe20003f06270 */
[--C-:B------:R-:W-:Y:S01]  /*3f50*/  @!P3 IMAD.IADD R212, R212, 0x1, -R2.reuse ;  /* 0x00000001d4d4b824 */ /* 0x100fe200078e0a02 */
[----:B------:R-:W-:Y:S01]  /*3f60*/  @!P5 IADD3 R210, -R210, RZ, RZ ;  /* 0x000000ffd2d2d210 */ /* 0x000fe20007ffe1ff */
[----:B------:R-:W-:Y:S01]  /*3f70*/  @!P2 IMAD.IADD R214, R214, 0x1, -R2 ;  /* 0x00000001d6d6a824 */ /* 0x000fe200078e0a02 */
[C---:B------:R-:W-:Y:S01]  /*3f80*/  ISETP.GT.U32.AND P5, PT, R2.reuse, R216, PT ;  /* 0x000000d80200720c */ /* 0x040fe20003fa4070 */
[----:B------:R-:W-:Y:S01]  /*3f90*/  IMAD.HI.U32 R10, R3, R224, RZ ;  /* 0x000000e0030a7227 */ /* 0x000fe200078e00ff */
[----:B------:R-:W-:-:S02]  /*3fa0*/  ISETP.GT.U32.AND P3, PT, R2, R212, PT ;  /* 0x000000d40200720c */ /* 0x000fc40003f64070 */
[----:B------:R-:W-:Y:S01]  /*3fb0*/  IABS R220, R11 ;  /* 0x0000000b00dc7213 */ /* 0x000fe20000000000 */
[----:B------:R-:W-:Y:S01]  /*3fc0*/  @!P4 IMAD.MOV R214, RZ, RZ, -R214 ;  /* 0x000000ffffd6c224 */ /* 0x000fe200078e0ad6 */
[----:B------:R-:W-:Y:S01]  /*3fd0*/  ISETP.GE.AND P4, PT, R5, RZ, PT ;  /* 0x000000ff0500720c */ /* 0x000fe20003f86270 */
[----:B------:R-:W-:Y:S01]  /*3fe0*/  IMAD.HI.U32 R5, R3, R222, RZ ;  /* 0x000000de03057227 */ /* 0x000fe200078e00ff */
[----:B------:R-:W-:Y:S02]  /*3ff0*/  ISETP.GE.AND P2, PT, R11, RZ, PT ;  /* 0x000000ff0b00720c */ /* 0x000fe40003f46270 */
[----:B------:R-:W-:Y:S01]  /*4000*/  IADD3 R11, -R10, RZ, RZ ;  /* 0x000000ff0a0b7210 */ /* 0x000fe20007ffe1ff */
[----:B------:R-:W-:Y:S01]  /*4010*/  IMAD.HI.U32 R9, R3, R220, RZ ;  /* 0x000000dc03097227 */ /* 0x000fe200078e00ff */
[----:B------:R-:W-:Y:S02]  /*4020*/  IADD3 R5, -R5, RZ, RZ ;  /* 0x000000ff05057210 */ /* 0x000fe40007ffe1ff */
[----:B------:R-:W-:Y:S01]  /*4030*/  LOP3.LUT R13, R4, 0xa4, RZ, 0xfc, !PT ;  /* 0x000000a4040d7812 */ /* 0x000fe200078efcff */
[----:B------:R-:W-:Y:S01]  /*4040*/  @!P5 IMAD.IADD R216, R216, 0x1, -R2 ;  /* 0x00000001d8d8d824 */ /* 0x000fe200078e0a02 */
[----:B------:R-:W-:Y:S01]  /*4050*/  ISETP.GE.AND P1, PT, R12, RZ, PT ;  /* 0x000000ff0c00720c */ /* 0x000fe20003f26270 */
[----:B------:R-:W-:Y:S01]  /*4060*/  IMAD.MOV R9, RZ, RZ, -R9 ;  /* 0x000000ffff097224 */ /* 0x000fe200078e0a09 */
[----:B------:R-:W-:Y:S01]  /*4070*/  IABS R226, R13 ;  /* 0x0000000d00e27213 */ /* 0x000fe20000000000 */
[C---:B------:R-:W-:Y:S01]  /*4080*/  IMAD R224, R2.reuse, R11, R224 ;  /* 0x0000000b02e07224 */ /* 0x040fe200078e02e0 */
[----:B------:R-:W-:Y:S01]  /*4090*/  ISETP.GT.U32.AND P5, PT, R2, R216, PT ;  /* 0x000000d80200720c */ /* 0x000fe20003fa4070 */
[----:B------:R-:W-:Y:S01]  /*40a0*/  @!P3 IMAD.IADD R212, R212, 0x1, -R2 ;  /* 0x00000001d4d4b824 */ /* 0x000fe200078e0a02 */
[----:B------:R-:W-:Y:S01]  /*40b0*/  LOP3.LUT R12, R4, 0xa2, RZ, 0xfc, !PT ;  /* 0x000000a2040c7812 */ /* 0x000fe200078efcff */
[----:B------:R-:W-:Y:S01]  /*40c0*/  IMAD R222, R2, R5, R222 ;  /* 0x0000000502de7224 */ /* 0x000fe200078e02de */
[----:B------:R-:W-:Y:S01]  /*40d0*/  LOP3.LUT R15, R4, 0xa8, RZ, 0xfc, !PT ;  /* 0x000000a8040f7812 */ /* 0x000fe200078efcff */
[C---:B------:R-:W-:Y:S01]  /*40e0*/  IMAD R220, R2.reuse, R9, R220 ;  /* 0x0000000902dc7224 */ /* 0x040fe200078e02dc */
[----:B------:R-:W-:Y:S01]  /*40f0*/  IABS R218, R12 ;  /* 0x0000000c00da7213 */ /* 0x000fe20000000000 */
[----:B------:R-:W-:Y:S01]  /*4100*/  @!P0 IMAD.MOV R212, RZ, RZ, -R212 ;  /* 0x000000ffffd48224 */ /* 0x000fe200078e0ad4 */
[C---:B------:R-:W-:Y:S01]  /*4110*/  ISETP.GT.U32.AND P0, PT, R2.reuse, R224, PT ;  /* 0x000000e00200720c */ /* 0x040fe20003f04070 */
[----:B------:R-:W-:Y:S01]  /*4120*/  IMAD.HI.U32 R10, R3, R226, RZ ;  /* 0x000000e2030a7227 */ /* 0x000fe200078e00ff */
[----:B------:R-:W-:-:S02]  /*4130*/  ISETP.GT.U32.AND P3, PT, R2, R220, PT ;  /* 0x000000dc0200720c */ /* 0x000fc40003f64070 */
[----:B------:R-:W-:Y:S01]  /*4140*/  IABS R230, R15 ;  /* 0x0000000f00e67213 */ /* 0x000fe20000000000 */
[----:B------:R-:W-:Y:S01]  /*4150*/  IMAD.MOV R11, RZ, RZ, -R10 ;  /* 0x000000ffff0b7224 */ /* 0x000fe200078e0a0a */
[----:B------:R-:W-:Y:S01]  /*4160*/  @!P5 IADD3 R216, R216, -R2, RZ ;  /* 0x80000002d8d8d210 */ /* 0x000fe20007ffe0ff */
[C---:B------:R-:W-:Y:S01]  /*4170*/  IMAD.HI.U32 R5, R3.reuse, R228, RZ ;  /* 0x000000e403057227 */ /* 0x040fe200078e00ff */
[----:B------:R-:W-:Y:S02]  /*4180*/  ISETP.GT.U32.AND P5, PT, R2, R222, PT ;  /* 0x000000de0200720c */ /* 0x000fe40003fa4070 */
[----:B------:R-:W-:Y:S01]  /*4190*/  LOP3.LUT R10, R4, 0xaa, RZ, 0xfc, !PT ;  /* 0x000000aa040a7812 */ /* 0x000fe200078efcff */
[----:B------:R-:W-:Y:S01]  /*41a0*/  IMAD R226, R2, R11, R226 ;  /* 0x0000000b02e27224 */ /* 0x000fe200078e02e2 */
[----:B------:R-:W-:Y:S01]  /*41b0*/  LOP3.LUT R16, R4, 0xae, RZ, 0xfc, !PT ;  /* 0x000000ae04107812 */ /* 0x000fe200078efcff */
[----:B------:R-:W-:Y:S01]  /*41c0*/  IMAD.MOV R5, RZ, RZ, -R5 ;  /* 0x000000ffff057224 */ /* 0x000fe200078e0a05 */
[----:B------:R-:W-:Y:S01]  /*41d0*/  @!P0 IADD3 R224, R224, -R2, RZ ;  /* 0x80000002e0e08210 */ /* 0x000fe20007ffe0ff */
[----:B------:R-:W-:Y:S01]  /*41e0*/  @!P3 IMAD.IADD R220, R220, 0x1, -R2 ;  /* 0x00000001dcdcb824 */ /* 0x000fe200078e0a02 */
[----:B------:R-:W-:Y:S01]  /*41f0*/  ISETP.GT.U32.AND P0, PT, R2, R226, PT ;  /* 0x000000e20200720c */ /* 0x000fe20003f04070 */
[----:B------:R-:W-:Y:S01]  /*4200*/  IMAD.HI.U32 R9, R3, R218, RZ ;  /* 0x000000da03097227 */ /* 0x000fe200078e00ff */
[----:B------:R-:W-:-:S02]  /*4210*/  IABS R232, R10 ;  /* 0x0000000a00e87213 */ /* 0x000fc40000000000 */
[----:B------:R-:W-:Y:S01]  /*4220*/  ISETP.GT.U32.AND P3, PT, R2, R220, PT ;  /* 0x000000dc0200720c */ /* 0x000fe20003f64070 */
[----:B------:R-:W-:Y:S01]  /*4230*/  @!P5 IMAD.IADD R222, R222, 0x1, -R2 ;  /* 0x00000001deded824 */ /* 0x000fe200078e0a02 */
[C---:B------:R-:W-:Y:S01]  /*4240*/  ISETP.GT.U32.AND P5, PT, R2.reuse, R224, PT ;  /* 0x000000e00200720c */ /* 0x040fe20003fa4070 */
[----:B------:R-:W-:Y:S01]  /*4250*/  IMAD R228, R2, R5, R228 ;  /* 0x0000000502e47224 */ /* 0x000fe200078e02e4 */
[----:B------:R-:W-:Y:S01]  /*4260*/  IABS R236, R16 ;  /* 0x0000001000ec7213 */ /* 0x000fe20000000000 */
[----:B------:R-:W-:Y:S01]  /*4270*/  IMAD.MOV R9, RZ, RZ, -R9 ;  /* 0x000000ffff097224 */ /* 0x000fe200078e0a09 */
[----:B------:R-:W-:Y:S01]  /*4280*/  @!P6 IADD3 R216, -R216, RZ, RZ ;  /* 0x000000ffd8d8e210 */ /* 0x000fe20007ffe1ff */
[----:B------:R-:W-:Y:S01]  /*4290*/  IMAD.HI.U32 R5, R3, R232, RZ ;  /* 0x000000e803057227 */ /* 0x000fe200078e00ff */
[----:B------:R-:W-:-:S03]  /*42a0*/  LOP3.LUT R11, R4, 0xac, RZ, 0xfc, !PT ;  /* 0x000000ac040b7812 */ /* 0x000fc600078efcff */
[----:B------:R-:W-:Y:S01]  /*42b0*/  IMAD R218, R2, R9, R218 ;  /* 0x0000000902da7224 */ /* 0x000fe200078e02da */
[----:B------:R-:W-:Y:S01]  /*42c0*/  IABS R234, R11 ;  /* 0x0000000b00ea7213 */ /* 0x000fe20000000000 */
[--C-:B------:R-:W-:Y:S02]  /*42d0*/  @!P0 IMAD.IADD R226, R226, 0x1, -R2.reuse ;  /* 0x00000001e2e28824 */ /* 0x100fe400078e0a02 */
[--C-:B------:R-:W-:Y:S01]  /*42e0*/  @!P5 IMAD.IADD R224, R224, 0x1, -R2.reuse ;  /* 0x00000001e0e0d824 */ /* 0x100fe200078e0a02 */
[C---:B------:R-:W-:Y:S01]  /*42f0*/  ISETP.GT.U32.AND P5, PT, R2.reuse, R228, PT ;  /* 0x000000e40200720c */ /* 0x040fe20003fa4070 */
[----:B------:R-:W-:Y:S01]  /*4300*/  IMAD.HI.U32 R9, R3, R230, RZ ;  /* 0x000000e603097227 */ /* 0x000fe200078e00ff */
[----:B------:R-:W-:Y:S02]  /*4310*/  ISETP.GT.U32.AND P0, PT, R2, R226, PT ;  /* 0x000000e20200720c */ /* 0x000fe40003f04070 */
[----:B------:R-:W-:Y:S01]  /*4320*/  @!P1 IADD3 R224, -R224, RZ, RZ ;  /* 0x000000ffe0e09210 */ /* 0x000fe20007ffe1ff */
[----:B------:R-:W-:Y:S01]  /*4330*/  @!P3 IMAD.IADD R220, R220, 0x1, -R2 ;  /* 0x00000001dcdcb824 */ /* 0x000fe200078e0a02 */
[----:B------:R-:W-:Y:S01]  /*4340*/  ISETP.GT.U32.AND P3, PT, R2, R218, PT ;  /* 0x000000da0200720c */ /* 0x000fe20003f64070 */
[----:B------:R-:W-:-:S02]  /*4350*/  IMAD.MOV R9, RZ, RZ, -R9 ;  /* 0x000000ffff097224 */ /* 0x000fc400078e0a09 */
[----:B------:R-:W-:Y:S02]  /*4360*/  IMAD.MOV R5, RZ, RZ, -R5 ;  /* 0x000000ffff057224 */ /* 0x000fe400078e0a05 */
[----:B------:R-:W-:Y:S02]  /*4370*/  IMAD R230, R2, R9, R230 ;  /* 0x0000000902e67224 */ /* 0x000fe400078e02e6 */
[----:B------:R-:W-:-:S04]  /*4380*/  IMAD.HI.U32 R9, R3, R236, RZ ;  /* 0x000000ec03097227 */ /* 0x000fc800078e00ff */
[----:B------:R-:W-:Y:S01]  /*4390*/  @!P5 IMAD.IADD R228, R228, 0x1, -R2 ;  /* 0x00000001e4e4d824 */ /* 0x000fe200078e0a02 */
[----:B------:R-:W-:Y:S01]  /*43a0*/  ISETP.GE.AND P5, PT, R13, RZ, PT ;  /* 0x000000ff0d00720c */ /* 0x000fe20003fa6270 */
[----:B------:R-:W-:Y:S01]  /*43b0*/  IMAD R232, R2, R5, R232 ;  /* 0x0000000502e87224 */ /* 0x000fe200078e02e8 */
[----:B------:R-:W-:Y:S01]  /*43c0*/  IADD3 R9, -R9, RZ, RZ ;  /* 0x000000ff09097210 */ /* 0x000fe20007ffe1ff */
[--C-:B------:R-:W-:Y:S01]  /*43d0*/  @!P3 IMAD.IADD R218, R218, 0x1, -R2.reuse ;  /* 0x00000001dadab824 */ /* 0x100fe200078e0a02 */
[----:B------:R-:W-:Y:S01]  /*43e0*/  ISETP.GT.U32.AND P3, PT, R2, R222, PT ;  /* 0x000000de0200720c */ /* 0x000fe20003f64070 */
[----:B------:R-:W-:Y:S01]  /*43f0*/  @!P0 IMAD.IADD R226, R226, 0x1, -R2 ;  /* 0x00000001e2e28824 */ /* 0x000fe200078e0a02 */
[C---:B------:R-:W-:Y:S01]  /*4400*/  ISETP.GT.U32.AND P0, PT, R2.reuse, R232, PT ;  /* 0x000000e80200720c */ /* 0x040fe20003f04070 */
[C---:B------:R-:W-:Y:S01]  /*4410*/  IMAD R236, R2.reuse, R9, R236 ;  /* 0x0000000902ec7224 */ /* 0x040fe200078e02ec */
[----:B------:R-:W-:Y:S01]  /*4420*/  ISETP.GT.U32.AND P6, PT, R2, R218, PT ;  /* 0x000000da0200720c */ /* 0x000fe20003fc4070 */
[----:B------:R-:W-:Y:S01]  /*4430*/  IMAD.HI.U32 R5, R3, R234, RZ ;  /* 0x000000ea03057227 */ /* 0x000fe200078e00ff */
[----:B------:R-:W-:-:S02]  /*4440*/  LOP3.LUT R9, R4, 0xb4, RZ, 0xfc, !PT ;  /* 0x000000b404097812 */ /* 0x000fc400078efcff */
[----:B------:R-:W-:Y:S01]  /*4450*/  LOP3.LUT R13, R4, 0xbe, RZ, 0xfc, !PT ;  /* 0x000000be040d7812 */ /* 0x000fe200078efcff */
[----:B------:R-:W-:Y:S01]  /*4460*/  @!P5 IMAD.MOV R226, RZ, RZ, -R226 ;  /* 0x000000ffffe2d224 */ /* 0x000fe200078e0ae2 */
[----:B------:R-:W-:Y:S01]  /*4470*/  ISETP.GT.U32.AND P5, PT, R2, R236, PT ;  /* 0x000000ec0200720c */ /* 0x000fe20003fa4070 */
[----:B------:R-:W-:Y:S01]  /*4480*/  IMAD.MOV R5, RZ, RZ, -R5 ;  /* 0x000000ffff057224 */ /* 0x000fe200078e0a05 */
[----:B------:R-:W-:Y:S01]  /*4490*/  IABS R242, R9 ;  /* 0x0000000900f27213 */ /* 0x000fe20000000000 */
[--C-:B------:R-:W-:Y:S01]  /*44a0*/  @!P3 IMAD.IADD R222, R222, 0x1, -R2.reuse ;  /* 0x00000001dedeb824 */ /* 0x100fe200078e0a02 */
[----:B------:R-:W-:Y:S01]  /*44b0*/  ISETP.GT.U32.AND P3, PT, R2, R230, PT ;  /* 0x000000e60200720c */ /* 0x000fe20003f64070 */
[----:B------:R-:W-:Y:S01]  /*44c0*/  @!P0 IMAD.IADD R232, R232, 0x1, -R2 ;  /* 0x00000001e8e88824 */ /* 0x000fe200078e0a02 */
[----:B------:R-:W-:Y:S01]  /*44d0*/  ISETP.GT.U32.AND P0, PT, R2, R228, PT ;  /* 0x000000e40200720c */ /* 0x000fe20003f04070 */
[----:B------:R-:W-:Y:S01]  /*44e0*/  @!P4 IMAD.MOV R222, RZ, RZ, -R222 ;  /* 0x000000ffffdec224 */ /* 0x000fe200078e0ade */
[----:B------:R-:W-:Y:S01]  /*44f0*/  @!P6 IADD3 R218, R218, -R2, RZ ;  /* 0x80000002dadae210 */ /* 0x000fe20007ffe0ff */
[----:B------:R-:W-:Y:S01]  /*4500*/  IMAD R234, R2, R5, R234 ;  /* 0x0000000502ea7224 */ /* 0x000fe200078e02ea */
[----:B------:R-:W-:Y:S01]  /*4510*/  ISETP.GE.AND P6, PT, R12, RZ, PT ;  /* 0x000000ff0c00720c */ /* 0x000fe20003fc6270 */
[----:B------:R-:W-:Y:S01]  /*4520*/  @!P2 IMAD.MOV R220, RZ, RZ, -R220 ;  /* 0x000000ffffdca224 */ /* 0x000fe200078e0adc */
[----:B------:R-:W-:Y:S01]  /*4530*/  LOP3.LUT R12, R4, 0xb0, RZ, 0xfc, !PT ;  /* 0x000000b0040c7812 */ /* 0x000fe200078efcff */
[----:B------:R-:W-:Y:S01]  /*4540*/  @!P5 IMAD.IADD R236, R236, 0x1, -R2 ;  /* 0x00000001ececd824 */ /* 0x000fe200078e0a02 */
[----:B------:R-:W-:-:S02]  /*4550*/  ISETP.GT.U32.AND P4, PT, R2, R232, PT ;  /* 0x000000e80200720c */ /* 0x000fc40003f84070 */
[----:B------:R-:W-:Y:S01]  /*4560*/  IABS R238, R12 ;  /* 0x0000000c00ee7213 */ /* 0x000fe20000000000 */
[--C-:B------:R-:W-:Y:S01]  /*4570*/  @!P3 IMAD.IADD R230, R230, 0x1, -R2.reuse ;  /* 0x00000001e6e6b824 */ /* 0x100fe200078e0a02 */
[----:B------:R-:W-:Y:S02]  /*4580*/  ISETP.GT.U32.AND P5, PT, R2, R236, PT ;  /* 0x000000ec0200720c */ /* 0x000fe40003fa4070 */
[----:B------:R-:W-:Y:S01]  /*4590*/  @!P0 IADD3 R228, R228, -R2, RZ ;  /* 0x80000002e4e48210 */ /* 0x000fe20007ffe0ff */
[----:B------:R-:W-:Y:S01]  /*45a0*/  IMAD.HI.U32 R5, R3, R238, RZ ;  /* 0x000000ee03057227 */ /* 0x000fe200078e00ff */
[----:B------:R-:W-:Y:S02]  /*45b0*/  ISETP.GE.AND P0, PT, R10, RZ, PT ;  /* 0x000000ff0a00720c */ /* 0x000fe40003f06270 */
[----:B------:R-:W-:Y:S01]  /*45c0*/  ISETP.GT.U32.AND P2, PT, R2, R234, PT ;  /* 0x000000ea0200720c */ /* 0x000fe20003f44070 */
[----:B------:R-:W-:Y:S01]  /*45d0*/  IMAD.MOV R5, RZ, RZ, -R5 ;  /* 0x000000ffff057224 */ /* 0x000fe200078e0a05 */
[----:B------:R-:W-:Y:S01]  /*45e0*/  ISETP.GE.AND P3, PT, R14, RZ, PT ;  /* 0x000000ff0e00720c */ /* 0x000fe20003f66270 */
[----:B------:R-:W-:Y:S01]  /*45f0*/  @!P4 IMAD.IADD R232, R232, 0x1, -R2 ;  /* 0x00000001e8e8c824 */ /* 0x000fe200078e0a02 */
[C---:B------:R-:W-:Y:S01]  /*4600*/  ISETP.GT.U32.AND P1, PT, R2.reuse, R230, PT ;  /* 0x000000e60200720c */ /* 0x040fe20003f24070 */
[----:B------:R-:W-:Y:S01]  /*4610*/  IMAD R238, R2, R5, R238 ;  /* 0x0000000502ee7224 */ /* 0x000fe200078e02ee */
[----:B------:R-:W-:Y:S01]  /*4620*/  ISETP.GE.AND P4, PT, R16, RZ, PT ;  /* 0x000000ff1000720c */ /* 0x000fe20003f86270 */
[----:B------:R-:W-:Y:S01]  /*4630*/  @!P6 IMAD.MOV R218, RZ, RZ, -R218 ;  /* 0x000000ffffdae224 */ /* 0x000fe200078e0ada */
[----:B------:R-:W-:Y:S01]  /*4640*/  ISETP.GE.AND P6, PT, R15, RZ, PT ;  /* 0x000000ff0f00720c */ /* 0x000fe20003fc6270 */
[----:B------:R-:W-:Y:S01]  /*4650*/  @!P5 IMAD.IADD R236, R236, 0x1, -R2 ;  /* 0x00000001ececd824 */ /* 0x000fe200078e0a02 */
[----:B------:R-:W-:-:S02]  /*4660*/  ISETP.GT.U32.AND P5, PT, R2, R238, PT ;  /* 0x000000ee0200720c */ /* 0x000fc40003fa4070 */
[----:B------:R-:W-:Y:S02]  /*4670*/  @!P0 IADD3 R232, -R232, RZ, RZ ;  /* 0x000000ffe8e88210 */ /* 0x000fe40007ffe1ff */
[----:B------:R-:W-:Y:S01]  /*4680*/  ISETP.GE.AND P0, PT, R9, RZ, PT ;  /* 0x000000ff0900720c */ /* 0x000fe20003f06270 */
[----:B------:R-:W-:Y:S01]  /*4690*/  IMAD.HI.U32 R9, R3, R242, RZ ;  /* 0x000000f203097227 */ /* 0x000fe200078e00ff */
[----:B------:R-:W-:Y:S02]  /*46a0*/  @!P2 IADD3 R234, R234, -R2, RZ ;  /* 0x80000002eaeaa210 */ /* 0x000fe40007ffe0ff */
[----:B------:R-:W-:Y:S01]  /*46b0*/  LOP3.LUT R5, R4, 0xb2, RZ, 0xfc, !PT ;  /* 0x000000b204057812 */ /* 0x000fe200078efcff */
[----:B------:R-:W-:Y:S01]  /*46c0*/  @!P3 IMAD.MOV R228, RZ, RZ, -R228 ;  /* 0x000000ffffe4b224 */ /* 0x000fe200078e0ae4 */
[----:B------:R-:W-:Y:S01]  /*46d0*/  ISETP.GT.U32.AND P3, PT, R2, R234, PT ;  /* 0x000000ea0200720c */ /* 0x000fe20003f64070 */
[--C-:B------:R-:W-:Y:S01]  /*46e0*/  @!P1 IMAD.IADD R230, R230, 0x1, -R2.reuse ;  /* 0x00000001e6e69824 */ /* 0x100fe200078e0a02 */
[----:B------:R-:W-:Y:S01]  /*46f0*/  IADD3 R9, -R9, RZ, RZ ;  /* 0x000000ff09097210 */ /* 0x000fe20007ffe1ff */
[----:B------:R-:W-:Y:S01]  /*4700*/  @!P5 IMAD.IADD R238, R238, 0x1, -R2 ;  /* 0x00000001eeeed824 */ /* 0x000fe200078e0a02 */
[----:B------:R-:W-:Y:S01]  /*4710*/  IABS R240, R5 ;  /* 0x0000000500f07213 */ /* 0x000fe20000000000 */
[----:B------:R-:W-:Y:S01]  /*4720*/  @!P6 IMAD.MOV R230, RZ, RZ, -R230 ;  /* 0x000000ffffe6e224 */ /* 0x000fe200078e0ae6 */
[----:B------:R-:W-:Y:S01]  /*4730*/  LOP3.LUT R10, R4, 0xb6, RZ, 0xfc, !PT ;  /* 0x000000b6040a7812 */ /* 0x000fe200078efcff */
[----:B------:R-:W-:Y:S01]  /*4740*/  IMAD R242, R2, R9, R242 ;  /* 0x0000000902f27224 */ /* 0x000fe200078e02f2 */
[----:B------:R-:W-:Y:S01]  /*4750*/  ISETP.GE.AND P1, PT, R11, RZ, PT ;  /* 0x000000ff0b00720c */ /* 0x000fe20003f26270 */
[----:B------:R-:W-:Y:S01]  /*4760*/  @!P4 IMAD.MOV R236, RZ, RZ, -R236 ;  /* 0x000000ffffecc224 */ /* 0x000fe200078e0aec */
[----:B------:R-:W-:Y:S01]  /*4770*/  ISETP.GE.AND P6, PT, R5, RZ, PT ;  /* 0x000000ff0500720c */ /* 0x000fe20003fc6270 */
[----:B------:R-:W-:Y:S01]  /*4780*/  IMAD.HI.U32 R5, R3, R240, RZ ;  /* 0x000000f003057227 */ /* 0x000fe200078e00ff */
[----:B------:R-:W-:-:S02]  /*4790*/  IABS R244, R10 ;  /* 0x0000000a00f47213 */ /* 0x000fc40000000000 */
[----:B------:R-:W-:Y:S01]  /*47a0*/  ISETP.GT.U32.AND P5, PT, R2, R238, PT ;  /* 0x000000ee0200720c */ /* 0x000fe20003fa4070 */
[----:B------:R-:W-:Y:S01]  /*47b0*/  IMAD.MOV R11, RZ, RZ, -R5 ;  /* 0x000000ffff0b7224 */ /* 0x000fe200078e0a05 */
[----:B------:R-:W-:Y:S01]  /*47c0*/  ISETP.GE.AND P2, PT, R12, RZ, PT ;  /* 0x000000ff0c00720c */ /* 0x000fe20003f46270 */
[C---:B------:R-:W-:Y:S01]  /*47d0*/  IMAD.HI.U32 R5, R3.reuse, R244, RZ ;  /* 0x000000f403057227 */ /* 0x040fe200078e00ff */
[----:B------:R-:W-:Y:S02]  /*47e0*/  ISETP.GT.U32.AND P4, PT, R2, R242, PT ;  /* 0x000000f20200720c */ /* 0x000fe40003f84070 */
[----:B------:R-:W-:Y:S01]  /*47f0*/  LOP3.LUT R12, R4, 0xb8, RZ, 0xfc, !PT ;  /* 0x000000b8040c7812 */ /* 0x000fe200078efcff */
[----:B------:R-:W-:Y:S01]  /*4800*/  @!P3 IMAD.IADD R234, R234, 0x1, -R2 ;  /* 0x00000001eaeab824 */ /* 0x000fe200078e0a02 */
[----:B------:R-:W-:Y:S01]  /*4810*/  ISETP.GE.AND P3, PT, R10, RZ, PT ;  /* 0x000000ff0a00720c */ /* 0x000fe20003f66270 */
[----:B------:R-:W-:Y:S01]  /*4820*/  IMAD R240, R2, R11, R240 ;  /* 0x0000000b02f07224 */ /* 0x000fe200078e02f0 */
[----:B------:R-:W-:Y:S01]  /*4830*/  IABS R246, R12 ;  /* 0x0000000c00f67213 */ /* 0x000fe20000000000 */
[----:B------:R-:W-:Y:S01]  /*4840*/  IMAD.MOV R11, RZ, RZ, -R5 ;  /* 0x000000ffff0b7224 */ /* 0x000fe200078e0a05 */
[----:B------:R-:W-:Y:S01]  /*4850*/  LOP3.LUT R10, R4, 0xba, RZ, 0xfc, !PT ;  /* 0x000000ba040a7812 */ /* 0x000fe200078efcff */
[----:B------:R-:W-:Y:S01]  /*4860*/  @!P5 IMAD.IADD R238, R238, 0x1, -R2 ;  /* 0x00000001eeeed824 */ /* 0x000fe200078e0a02 */
[----:B------:R-:W-:Y:S01]  /*4870*/  @!P1 IADD3 R234, -R234, RZ, RZ ;  /* 0x000000ffeaea9210 */ /* 0x000fe20007ffe1ff */
[C---:B------:R-:W-:Y:S01]  /*4880*/  IMAD R244, R2.reuse, R11, R244 ;  /* 0x0000000b02f47224 */ /* 0x040fe200078e02f4 */
[----:B------:R-:W-:Y:S01]  /*4890*/  ISETP.GT.U32.AND P1, PT, R2, R240, PT ;  /* 0x000000f00200720c */ /* 0x000fe20003f24070 */
[----:B------:R-:W-:Y:S01]  /*48a0*/  IMAD.HI.U32 R5, R3, R246, RZ ;  /* 0x000000f603057227 */ /* 0x000fe200078e00ff */
[----:B------:R-:W-:-:S02]  /*48b0*/  LOP3.LUT R11, R4, 0xbc, RZ, 0xfc, !PT ;  /* 0x000000bc040b7812 */ /* 0x000fc400078efcff */
[----:B------:R-:W-:Y:S01]  /*48c0*/  IABS R248, R10 ;  /* 0x0000000a00f87213 */ /* 0x000fe20000000000 */
[----:B------:R-:W-:Y:S01]  /*48d0*/  @!P4 IMAD.IADD R242, R242, 0x1, -R2 ;  /* 0x00000001f2f2c824 */ /* 0x000fe200078e0a02 */
[----:B------:R-:W-:Y:S01]  /*48e0*/  IABS R250, R11 ;  /* 0x0000000b00fa7213 */ /* 0x000fe20000000000 */
[----:B------:R-:W-:Y:S01]  /*48f0*/  IMAD.MOV R5, RZ, RZ, -R5 ;  /* 0x000000ffff057224 */ /* 0x000fe200078e0a05 */
[----:B------:R-:W-:Y:S01]  /*4900*/  @!P2 IADD3 R238, -R238, RZ, RZ ;  /* 0x000000ffeeeea210 */ /* 0x000fe20007ffe1ff */
[C---:B------:R-:W-:Y:S01]  /*4910*/  IMAD.HI.U32 R9, R3.reuse, R248, RZ ;  /* 0x000000f803097227 */ /* 0x040fe200078e00ff */
[----:B------:R-:W-:Y:S02]  /*4920*/  ISETP.GT.U32.AND P2, PT, R2, R242, PT ;  /* 0x000000f20200720c */ /* 0x000fe40003f44070 */
[----:B------:R-:W-:Y:S01]  /*4930*/  LOP3.LUT R14, R4, 0xc0, RZ, 0xfc, !PT ;  /* 0x000000c0040e7812 */ /* 0x000fe200078efcff */
[----:B------:R-:W-:Y:S01]  /*4940*/  IMAD R246, R2, R5, R246 ;  /* 0x0000000502f67224 */ /* 0x000fe200078e02f6 */
[----:B------:R-:W-:Y:S01]  /*4950*/  @!P1 IADD3 R240, R240, -R2, RZ ;  /* 0x80000002f0f09210 */ /* 0x000fe20007ffe0ff */
[----:B------:R-:W-:Y:S01]  /*4960*/  IMAD.HI.U32 R5, R3, R250, RZ ;  /* 0x000000fa03057227 */ /* 0x000fe200078e00ff */
[----:B------:R-:W-:-:S02]  /*4970*/  IABS R85, R14 ;  /* 0x0000000e00557213 */ /* 0x000fc40000000000 */
[C---:B------:R-:W-:Y:S01]  /*4980*/  ISETP.GT.U32.AND P4, PT, R2.reuse, R240, PT ;  /* 0x000000f00200720c */ /* 0x040fe20003f84070 */
[----:B------:R-:W-:Y:S01]  /*4990*/  IMAD.MOV R9, RZ, RZ, -R9 ;  /* 0x000000ffff097224 */ /* 0x000fe200078e0a09 */
[C---:B------:R-:W-:Y:S01]  /*49a0*/  ISETP.GT.U32.AND P1, PT, R2.reuse, R246, PT ;  /* 0x000000f60200720c */ /* 0x040fe20003f24070 */
[----:B------:R-:W-:Y:S01]  /*49b0*/  IMAD.MOV R5, RZ, RZ, -R5 ;  /* 0x000000ffff057224 */ /* 0x000fe200078e0a05 */
[C---:B------:R-:W-:Y:S01]  /*49c0*/  ISETP.GT.U32.AND P5, PT, R2.reuse, R244, PT ;  /* 0x000000f40200720c */ /* 0x040fe20003fa4070 */
[C---:B------:R-:W-:Y:S01]  /*49d0*/  IMAD R248, R2.reuse, R9, R248 ;  /* 0x0000000902f87224 */ /* 0x040fe200078e02f8 */
[----:B------:R-:W-:Y:S01]  /*49e0*/  IABS R9, R13 ;  /* 0x0000000d00097213 */ /* 0x000fe20000000000 */
[----:B------:R-:W-:Y:S01]  /*49f0*/  IMAD R250, R2, R5, R250 ;  /* 0x0000000502fa7224 */ /* 0x000fe200078e02fa */
[----:B------:R-:W-:Y:S02]  /*4a00*/  @!P2 IADD3 R242, R242, -R2, RZ ;  /* 0x80000002f2f2a210 */ /* 0x000fe40007ffe0ff */
[----:B------:R-:W-:Y:S01]  /*4a10*/  LOP3.LUT R15, R4, 0xc2, RZ, 0xfc, !PT ;  /* 0x000000c2040f7812 */ /* 0x000fe200078efcff */
[----:B------:R-:W-:Y:S01]  /*4a20*/  IMAD.HI.U32 R5, R3, R9, RZ ;  /* 0x0000000903057227 */ /* 0x000fe200078e00ff */
[----:B------:R-:W-:-:S02]  /*4a30*/  ISETP.GT.U32.AND P2, PT, R2, R250, PT ;  /* 0x000000fa0200720c */ /* 0x000fc40003f44070 */
[----:B------:R-:W-:Y:S01]  /*4a40*/  IABS R87, R15 ;  /* 0x0000000f00577213 */ /* 0x000fe20000000000 */
[----:B------:R-:W-:Y:S01]  /*4a50*/  IMAD.MOV R5, RZ, RZ, -R5 ;  /* 0x000000ffff057224 */ /* 0x000fe200078e0a05 */
[----:B------:R-:W-:Y:S01]  /*4a60*/  @!P0 IADD3 R242, -R242, RZ, RZ ;  /* 0x000000fff2f28210 */ /* 0x000fe20007ffe1ff */
[----:B------:R-:W-:Y:S01]  /*4a70*/  @!P4 IMAD.IADD R240, R240, 0x1, -R2 ;  /* 0x00000001f0f0c824 */ /* 0x000fe200078e0a02 */
[C---:B------:R-:W-:Y:S01]  /*4a80*/  ISETP.GT.U32.AND P4, PT, R2.reuse, R248, PT ;  /* 0x000000f80200720c */ /* 0x040fe20003f84070 */
[----:B------:R-:W-:Y:S02]  /*4a90*/  IMAD R5, R2, R5, R9 ;  /* 0x0000000502057224 */ /* 0x000fe400078e0209 */
[----:B------:R-:W-:-:S04]  /*4aa0*/  IMAD.HI.U32 R9, R3, R85, RZ ;  /* 0x0000005503097227 */ /* 0x000fc800078e00ff */
[--C-:B------:R-:W-:Y:S01]  /*4ab0*/  @!P1 IMAD.IADD R246, R246, 0x1, -R2.reuse ;  /* 0x00000001f6f69824 */ /* 0x100fe200078e0a02 */
[----:B------:R-:W-:Y:S01]  /*4ac0*/  IADD3 R9, -R9, RZ, RZ ;  /* 0x000000ff09097210 */ /* 0x000fe20007ffe1ff */
[----:B------:R-:W-:Y:S01]  /*4ad0*/  @!P2 IMAD.IADD R250, R250, 0x1, -R2 ;  /* 0x00000001fafaa824 */ /* 0x000fe200078e0a02 */
[----:B------:R-:W-:Y:S01]  /*4ae0*/  ISETP.GE.AND P2, PT, R11, RZ, PT ;  /* 0x000000ff0b00720c */ /* 0x000fe20003f46270 */
[----:B------:R-:W-:Y:S01]  /*4af0*/  @!P6 IMAD.MOV R240, RZ, RZ, -R240 ;  /* 0x000000fffff0e224 */ /* 0x000fe200078e0af0 */
[C---:B------:R-:W-:Y:S01]  /*4b00*/  ISETP.GT.U32.AND P1, PT, R2.reuse, R246, PT ;  /* 0x000000f60200720c */ /* 0x040fe20003f24070 */
[C---:B------:R-:W-:Y:S01]  /*4b10*/  IMAD R85, R2.reuse, R9, R85 ;  /* 0x0000000902557224 */ /* 0x040fe200078e0255 */
[----:B------:R-:W-:Y:S01]  /*4b20*/  ISETP.GT.U32.AND P6, PT, R2, R250, PT ;  /* 0x000000fa0200720c */ /* 0x000fe20003fc4070 */
[----:B------:R-:W-:Y:S01]  /*4b30*/  IMAD.HI.U32 R9, R3, R87, RZ ;  /* 0x0000005703097227 */ /* 0x000fe200078e00ff */
[----:B------:R-:W-:-:S03]  /*4b40*/  LOP3.LUT R11, R4, 0xca, RZ, 0xfc, !PT ;  /* 0x000000ca040b7812 */ /* 0x000fc600078efcff */
[--C-:B------:R-:W-:Y:S01]  /*4b50*/  @!P4 IMAD.IADD R248, R248, 0x1, -R2.reuse ;  /* 0x00000001f8f8c824 */ /* 0x100fe200078e0a02 */
[----:B------:R-:W-:Y:S01]  /*4b60*/  ISETP.GE.AND P4, PT, R10, RZ, PT ;  /* 0x000000ff0a00720c */ /* 0x000fe20003f86270 */
[--C-:B------:R-:W-:Y:S01]  /*4b70*/  @!P5 IMAD.IADD R244, R244, 0x1, -R2.reuse ;  /* 0x00000001f4f4d824 */ /* 0x100fe200078e0a02 */
[----:B------:R-:W-:Y:S01]  /*4b80*/  IABS R93, R11 ;  /* 0x0000000b005d7213 */ /* 0x000fe20000000000 */
[----:B------:R-:W-:Y:S02]  /*4b90*/  IMAD.MOV R10, RZ, RZ, -R9 ;  /* 0x000000ffff0a7224 */ /* 0x000fe400078e0a09 */
[--C-:B------:R-:W-:Y:S01]  /*4ba0*/  @!P1 IMAD.IADD R246, R246, 0x1, -R2.reuse ;  /* 0x00000001f6f69824 */ /* 0x100fe200078e0a02 */
[C---:B------:R-:W-:Y:S01]  /*4bb0*/  ISETP.GT.U32.AND P5, PT, R2.reuse, R244, PT ;  /* 0x000000f40200720c */ /* 0x040fe20003fa4070 */
[C---:B------:R-:W-:Y:S01]  /*4bc0*/  IMAD R87, R2.reuse, R10, R87 ;  /* 0x0000000a02577224 */ /* 0x040fe200078e0257 */
[----:B------:R-:W-:Y:S01]  /*4bd0*/  ISETP.GT.U32.AND P1, PT, R2, R5, PT ;  /* 0x000000050200720c */ /* 0x000fe20003f24070 */
[----:B------:R-:W-:Y:S01]  /*4be0*/  @!P6 IMAD.IADD R250, R250, 0x1, -R2 ;  /* 0x00000001fafae824 */ /* 0x000fe200078e0a02 */
[----:B------:R-:W-:-:S02]  /*4bf0*/  LOP3.LUT R10, R4, 0xc8, RZ, 0xfc, !PT ;  /* 0x000000c8040a7812 */ /* 0x000fc400078efcff */
[----:B------:R-:W-:Y:S01]  /*4c00*/  ISETP.GT.U32.AND P6, PT, R2, R87, PT ;  /* 0x000000570200720c */ /* 0x000fe20003fc4070 */
[----:B------:R-:W-:Y:S01]  /*4c10*/  @!P2 IMAD.MOV R250, RZ, RZ, -R250 ;  /* 0x000000fffffaa224 */ /* 0x000fe200078e0afa */
[----:B------:R-:W-:-:S05]  /*4c20*/  IABS R91, R10 ;  /* 0x0000000a005b7213 */ /* 0x000fca0000000000 */
[--C-:B------:R-:W-:Y:S01]  /*4c30*/  @!P5 IMAD.IADD R244, R244, 0x1, -R2.reuse ;  /* 0x00000001f4f4d824 */ /* 0x100fe200078e0a02 */
[----:B------:R-:W-:Y:S01]  /*4c40*/  ISETP.GE.AND P5, PT, R12, RZ, PT ;  /* 0x000000ff0c00720c */ /* 0x000fe20003fa6270 */
[----:B------:R-:W-:Y:S01]  /*4c50*/  @!P1 IMAD.IADD R5, R5, 0x1, -R2 ;  /* 0x0000000105059824 */ /* 0x000fe200078e0a02 */
[----:B------:R-:W-:Y:S01]  /*4c60*/  LOP3.LUT R12, R4, 0xc4, RZ, 0xfc, !PT ;  /* 0x000000c4040c7812 */ /* 0x000fe200078efcff */
[----:B------:R-:W-:Y:S01]  /*4c70*/  @!P3 IMAD.MOV R244, RZ, RZ, -R244 ;  /* 0x000000fffff4b224 */ /* 0x000fe200078e0af4 */
[C---:B------:R-:W-:Y:S01]  /*4c80*/  ISETP.GT.U32.AND P1, PT, R2.reuse, R248, PT ;  /* 0x000000f80200720c */ /* 0x040fe20003f24070 */
[----:B------:R-:W-:Y:S01]  /*4c90*/  @!P6 IMAD.IADD R87, R87, 0x1, -R2 ;  /* 0x000000015757e824 */ /* 0x000fe200078e0a02 */
[----:B------:R-:W-:Y:S02]  /*4ca0*/  IABS R89, R12 ;  /* 0x0000000c00597213 */ /* 0x000fe40000000000 */
[C---:B------:R-:W-:Y:S02]  /*4cb0*/  ISETP.GT.U32.AND P3, PT, R2.reuse, R85, PT ;  /* 0x000000550200720c */ /* 0x040fe40003f64070 */
[C---:B------:R-:W-:Y:S01]  /*4cc0*/  ISETP.GT.U32.AND P2, PT, R2.reuse, R87, PT ;  /* 0x000000570200720c */ /* 0x040fe20003f44070 */
[----:B------:R-:W-:Y:S01]  /*4cd0*/  IMAD.HI.U32 R9, R3, R89, RZ ;  /* 0x0000005903097227 */ /* 0x000fe200078e00ff */
[----:B------:R-:W-:-:S03]  /*4ce0*/  ISETP.GT.U32.AND P0, PT, R2, R5, PT ;  /* 0x000000050200720c */ /* 0x000fc60003f04070 */
[----:B------:R-:W-:Y:S01]  /*4cf0*/  @!P5 IMAD.MOV R246, RZ, RZ, -R246 ;  /* 0x000000fffff6d224 */ /* 0x000fe200078e0af6 */
[----:B------:R-:W-:Y:S01]  /*4d00*/  ISETP.GE.AND P5, PT, R13, RZ, PT ;  /* 0x000000ff0d00720c */ /* 0x000fe20003fa6270 */
[----:B------:R-:W-:Y:S01]  /*4d10*/  IMAD.MOV R9, RZ, RZ, -R9 ;  /* 0x000000ffff097224 */ /* 0x000fe200078e0a09 */
[-C--:B------:R-:W-:Y:S02]  /*4d20*/  @!P1 IADD3 R248, R248, -R2.reuse, RZ ;  /* 0x80000002f8f89210 */ /* 0x080fe40007ffe0ff */
[----:B------:R-:W-:Y:S01]  /*4d30*/  ISETP.GE.AND P1, PT, R14, RZ, PT ;  /* 0x000000ff0e00720c */ /* 0x000fe20003f26270 */
[----:B------:R-:W-:Y:S01]  /*4d40*/  IMAD R89, R2, R9, R89 ;  /* 0x0000000902597224 */ /* 0x000fe200078e0259 */
[----:B------:R-:W-:Y:S01]  /*4d50*/  @!P3 IADD3 R85, R85, -R2, RZ ;  /* 0x800000025555b210 */ /* 0x000fe20007ffe0ff */
[----:B------:R-:W-:Y:S01]  /*4d60*/  @!P4 IMAD.MOV R248, RZ, RZ, -R248 ;  /* 0x000000fffff8c224 */ /* 0x000fe200078e0af8 */
[----:B------:R-:W-:Y:S01]  /*4d70*/  LOP3.LUT R9, R4, 0xc6, RZ, 0xfc, !PT ;  /* 0x000000c604097812 */ /* 0x000fe200078efcff */
[--C-:B------:R-:W-:Y:S01]  /*4d80*/  @!P2 IMAD.IADD R87, R87, 0x1, -R2.reuse ;  /* 0x000000015757a824 */ /* 0x100fe200078e0a02 */
[----:B------:R-:W-:Y:S01]  /*4d90*/  ISETP.GT.U32.AND P4, PT, R2, R85, PT ;  /* 0x000000550200720c */ /* 0x000fe20003f84070 */
[----:B------:R-:W-:Y:S01]  /*4da0*/  @!P0 IMAD.IADD R5, R5, 0x1, -R2 ;  /* 0x0000000105058824 */ /* 0x000fe200078e0a02 */
[----:B------:R-:W-:-:S02]  /*4db0*/  IABS R97, R9 ;  /* 0x0000000900617213 */ /* 0x000fc40000000000 */
[----:B------:R-:W-:Y:S02]  /*4dc0*/  ISETP.GT.U32.AND P2, PT, R2, R89, PT ;  /* 0x000000590200720c */ /* 0x000fe40003f44070 */
[----:B------:R-:W-:Y:S01]  /*4dd0*/  ISETP.GE.AND P6, PT, R9, RZ, PT ;  /* 0x000000ff0900720c */ /* 0x000fe20003fc6270 */
[----:B------:R-:W-:Y:S01]  /*4de0*/  IMAD.HI.U32 R9, R3, R97, RZ ;  /* 0x0000006103097227 */ /* 0x000fe200078e00ff */
[----:B------:R-:W-:Y:S02]  /*4df0*/  @!P5 IADD3 R5, -R5, RZ, RZ ;  /* 0x000000ff0505d210 */ /* 0x000fe40007ffe1ff */
[----:B------:R-:W-:Y:S01]  /*4e00*/  ISETP.GE.AND P5, PT, R10, RZ, PT ;  /* 0x000000ff0a00720c */ /* 0x000fe20003fa6270 */
[----:B------:R-:W-:Y:S01]  /*4e10*/  IMAD.HI.U32 R10, R3, R91, RZ ;  /* 0x0000005b030a7227 */ /* 0x000fe200078e00ff */
[----:B------:R-:W-:Y:S02]  /*4e20*/  ISETP.GE.AND P0, PT, R15, RZ, PT ;  /* 0x000000ff0f00720c */ /* 0x000fe40003f06270 */
[----:B------:R-:W-:Y:S01]  /*4e30*/  LOP3.LUT R13, R4, 0xcc, RZ, 0xfc, !PT ;  /* 0x000000cc040d7812 */ /* 0x000fe200078efcff */
[----:B------:R-:W-:Y:S01]  /*4e40*/  IMAD.MOV R9, RZ, RZ, -R9 ;  /* 0x000000ffff097224 */ /* 0x000fe200078e0a09 */
[----:B------:R-:W-:Y:S01]  /*4e50*/  IADD3 R10, -R10, RZ, RZ ;  /* 0x000000ff0a0a7210 */ /* 0x000fe20007ffe1ff */
[--C-:B------:R-:W-:Y:S01]  /*4e60*/  @!P4 IMAD.IADD R85, R85, 0x1, -R2.reuse ;  /* 0x000000015555c824 */ /* 0x100fe200078e0a02 */
[----:B------:R-:W-:Y:S01]  /*4e70*/  IABS R95, R13 ;  /* 0x0000000d005f7213 */ /* 0x000fe20000000000 */
[----:B------:R-:W-:Y:S01]  /*4e80*/  IMAD R97, R2, R9, R97 ;  /* 0x0000000902617224 */ /* 0x000fe200078e0261 */
[----:B------:R-:W-:Y:S01]  /*4e90*/  ISETP.GE.AND P3, PT, R12, RZ, PT ;  /* 0x000000ff0c00720c */ /* 0x000fe20003f66270 */
[----:B------:R-:W-:Y:S01]  /*4ea0*/  @!P2 IMAD.IADD R89, R89, 0x1, -R2 ;  /* 0x000000015959a824 */ /* 0x000fe200078e0a02 */
[----:B------:R-:W-:Y:S01]  /*4eb0*/  LOP3.LUT R14, R4, 0xce, RZ, 0xfc, !PT ;  /* 0x000000ce040e7812 */ /* 0x000fe200078efcff */
[C---:B------:R-:W-:Y:S01]  /*4ec0*/  IMAD R91, R2.reuse, R10, R91 ;  /* 0x0000000a025b7224 */ /* 0x040fe200078e025b */
[----:B------:R-:W-:Y:S01]  /*4ed0*/  ISETP.GE.AND P4, PT, R11, RZ, PT ;  /* 0x000000ff0b00720c */ /* 0x000fe20003f86270 */
[----:B------:R-:W-:Y:S01]  /*4ee0*/  @!P1 IMAD.MOV R85, RZ, RZ, -R85 ;  /* 0x000000ffff559224 */ /* 0x000fe200078e0a55 */
[C---:B------:R-:W-:Y:S01]  /*4ef0*/  ISETP.GT.U32.AND P2, PT, R2.reuse, R89, PT ;  /* 0x000000590200720c */ /* 0x040fe20003f44070 */
[----:B------:R-:W-:Y:S01]  /*4f00*/  IMAD.HI.U32 R9, R3, R95, RZ ;  /* 0x0000005f03097227 */ /* 0x000fe200078e00ff */
[----:B------:R-:W-:-:S02]  /*4f10*/  ISETP.GT.U32.AND P1, PT, R2, R97, PT ;  /* 0x000000610200720c */ /* 0x000fc40003f24070 */
[----:B------:R-:W-:Y:S01]  /*4f20*/  IABS R12, R14 ;  /* 0x0000000e000c7213 */ /* 0x000fe20000000000 */
[----:B------:R-:W-:Y:S01]  /*4f30*/  @!P0 IMAD.MOV R87, RZ, RZ, -R87 ;  /* 0x000000ffff578224 */ /* 0x000fe200078e0a57 */
[----:B------:R-:W-:Y:S01]  /*4f40*/  ISETP.GT.U32.AND P0, PT, R2, R91, PT ;  /* 0x0000005b0200720c */ /* 0x000fe20003f04070 */
[----:B------:R-:W-:Y:S01]  /*4f50*/  IMAD.HI.U32 R11, R3, R93, RZ ;  /* 0x0000005d030b7227 */ /* 0x000fe200078e00ff */
[----:B------:R-:W-:Y:S02]  /*4f60*/  IADD3 R9, -R9, RZ, RZ ;  /* 0x000000ff09097210 */ /* 0x000fe40007ffe1ff */
[----:B------:R-:W-:Y:S01]  /*4f70*/  LOP3.LUT R15, R4, 0xd0, RZ, 0xfc, !PT ;  /* 0x000000d0040f7812 */ /* 0x000fe200078efcff */
[----:B------:R-:W-:Y:S02]  /*4f80*/  IMAD.MOV R11, RZ, RZ, -R11 ;  /* 0x000000ffff0b7224 */ /* 0x000fe400078e0a0b */
[----:B------:R-:W-:Y:S01]  /*4f90*/  IMAD R95, R2, R9, R95 ;  /* 0x00000009025f7224 */ /* 0x000fe200078e025f */
[----:B------:R-:W-:Y:S01]  /*4fa0*/  IABS R52, R15 ;  /* 0x0000000f00347213 */ /* 0x000fe20000000000 */
[----:B------:R-:W-:Y:S01]  /*4fb0*/  @!P2 IMAD.IADD R89, R89, 0x1, -R2 ;  /* 0x000000015959a824 */ /* 0x000fe200078e0a02 */
[----:B------:R-:W-:Y:S01]  /*4fc0*/  @!P1 IADD3 R97, R97, -R2, RZ ;  /* 0x8000000261619210 */ /* 0x000fe20007ffe0ff */
[----:B------:R-:W-:-:S03]  /*4fd0*/  IMAD.HI.U32 R10, R3, R12, RZ ;  /* 0x0000000c030a7227 */ /* 0x000fc600078e00ff */
[C---:B------:R-:W-:Y:S01]  /*4fe0*/  ISETP.GT.U32.AND P1, PT, R2.reuse, R97, PT ;  /* 0x000000610200720c */ /* 0x040fe20003f24070 */
[----:B------:R-:W-:Y:S02]  /*4ff0*/  @!P0 IMAD.IADD R91, R91, 0x1, -R2 ;  /* 0x000000015b5b8824 */ /* 0x000fe400078e0a02 */
[----:B------:R-:W-:Y:S01]  /*5000*/  @!P3 IMAD.MOV R89, RZ, RZ, -R89 ;  /* 0x000000ffff59b224 */ /* 0x000fe200078e0a59 */
[C---:B------:R-:W-:Y:S01]  /*5010*/  ISETP.GT.U32.AND P3, PT, R2.reuse, R95, PT ;  /* 0x0000005f0200720c */ /* 0x040fe20003f64070 */
[C---:B------:R-:W-:Y:S01]  /*5020*/  IMAD R93, R2.reuse, R11, R93 ;  /* 0x0000000b025d7224 */ /* 0x040fe200078e025d */
[C---:B------:R-:W-:Y:S01]  /*5030*/  ISETP.GT.U32.AND P0, PT, R2.reuse, R91, PT ;  /* 0x0000005b0200720c */ /* 0x040fe20003f04070 */
[----:B------:R-:W-:Y:S02]  /*5040*/  IMAD.MOV R11, RZ, RZ, -R10 ;  /* 0x000000ffff0b7224 */ /* 0x000fe400078e0a0a */
[----:B------:R-:W-:Y:S01]  /*5050*/  IMAD.HI.U32 R10, R3, R52, RZ ;  /* 0x00000034030a7227 */ /* 0x000fe200078e00ff */
[----:B------:R-:W-:-:S03]  /*5060*/  ISETP.GT.U32.AND P2, PT, R2, R93, PT ;  /* 0x0000005d0200720c */ /* 0x000fc60003f44070 */
[----:B------:R-:W-:Y:S01]  /*5070*/  IMAD R9, R2, R11, R12 ;  /* 0x0000000b02097224 */ /* 0x000fe200078e020c */
[----:B------:R-:W-:Y:S01]  /*5080*/  LOP3.LUT R12, R4, 0xd2, RZ, 0xfc, !PT ;  /* 0x000000d2040c7812 */ /* 0x000fe200078efcff */
[----:B------:R-:W-:Y:S02]  /*5090*/  IMAD.MOV R11, RZ, RZ, -R10 ;  /* 0x000000ffff0b7224 */ /* 0x000fe400078e0a0a */
[----:B------:R-:W-:Y:S01]  /*50a0*/  @!P1 IMAD.IADD R97, R97, 0x1, -R2 ;  /* 0x0000000161619824 */ /* 0x000fe200078e0a02 */
[----:B------:R-:W-:Y:S01]  /*50b0*/  IABS R20, R12 ;  /* 0x0000000c00147213 */ /* 0x000fe20000000000 */
[C---:B------:R-:W-:Y:S01]  /*50c0*/  IMAD R52, R2.reuse, R11, R52 ;  /* 0x0000000b02347224 */ /* 0x040fe200078e0234 */
[C---:B------:R-:W-:Y:S01]  /*50d0*/  ISETP.GT.U32.AND P1, PT, R2.reuse, R9, PT ;  /* 0x000000090200720c */ /* 0x040fe20003f24070 */
[--C-:B------:R-:W-:Y:S01]  /*50e0*/  @!P3 IMAD.IADD R95, R95, 0x1, -R2.reuse ;  /* 0x000000015f5fb824 */ /* 0x100fe200078e0a02 */
[----:B------:R-:W-:Y:S01]  /*50f0*/  @!P6 IADD3 R97, -R97, RZ, RZ ;  /* 0x000000ff6161e210 */ /* 0x000fe20007ffe1ff */
[----:B------:R-:W-:Y:S01]  /*5100*/  @!P0 IMAD.IADD R91, R91, 0x1, -R2 ;  /* 0x000000015b5b8824 */ /* 0x000fe200078e0a02 */
[C---:B------:R-:W-:Y:S01]  /*5110*/  ISETP.GT.U32.AND P0, PT, R2.reuse, R52, PT ;  /* 0x000000340200720c */ /* 0x040fe20003f04070 */
[----:B------:R-:W-:Y:S01]  /*5120*/  IMAD.HI.U32 R10, R3, R20, RZ ;  /* 0x00000014030a7227 */ /* 0x000fe200078e00ff */
[----:B------:R-:W-:-:S02]  /*5130*/  ISETP.GT.U32.AND P6, PT, R2, R95, PT ;  /* 0x0000005f0200720c */ /* 0x000fc40003fc4070 */
[----:B------:R-:W-:Y:S01]  /*5140*/  ISETP.GE.AND P3, PT, R13, RZ, PT ;  /* 0x000000ff0d00720c */ /* 0x000fe20003f66270 */
[----:B------:R-:W-:Y:S01]  /*5150*/  IMAD.HI.U32 R11, R3, R50, RZ ;  /* 0x00000032030b7227 */ /* 0x000fe200078e00ff */
[----:B------:R-:W-:-:S03]  /*5160*/  @!P2 IADD3 R93, R93, -R2, RZ ;  /* 0x800000025d5da210 */ /* 0x000fc60007ffe0ff */
[----:B------:R-:W-:Y:S01]  /*5170*/  IMAD.MOV R13, RZ, RZ, -R10 ;  /* 0x000000ffff0d7224 */ /* 0x000fe200078e0a0a */
[----:B------:R-:W-:Y:S01]  /*5180*/  ISETP.GT.U32.AND P2, PT, R2, R93, PT ;  /* 0x0000005d0200720c */ /* 0x000fe20003f44070 */
[----:B------:R-:W-:Y:S01]  /*5190*/  IMAD.MOV R11, RZ, RZ, -R11 ;  /* 0x000000ffff0b7224 */ /* 0x000fe200078e0a0b */
[----:B------:R-:W-:Y:S01]  /*51a0*/  LOP3.LUT R10, R4, 0xd6, RZ, 0xfc, !PT ;  /* 0x000000d6040a7812 */ /* 0x000fe200078efcff */
[C---:B------:R-:W-:Y:S01]  /*51b0*/  IMAD R20, R2.reuse, R13, R20 ;  /* 0x0000000d02147224 */ /* 0x040fe200078e0214 */
[----:B------:R-:W-:Y:S01]  /*51c0*/  @!P1 IADD3 R9, R9, -R2, RZ ;  /* 0x8000000209099210 */ /* 0x000fe20007ffe0ff */
[----:B------:R-:W-:Y:S01]  /*51d0*/  IMAD R50, R2, R11, R50 ;  /* 0x0000000b02327224 */ /* 0x000fe200078e0232 */
[----:B------:R-:W-:Y:S01]  /*51e0*/  IABS R18, R10 ;  /* 0x0000000a00127213 */ /* 0x000fe20000000000 */
[--C-:B------:R-:W-:Y:S01]  /*51f0*/  @!P0 IMAD.IADD R52, R52, 0x1, -R2.reuse ;  /* 0x0000000134348824 */ /* 0x100fe200078e0a02 */
[----:B------:R-:W-:Y:S01]  /*5200*/  LOP3.LUT R13, R4, 0xd8, RZ, 0xfc, !PT ;  /* 0x000000d8040d7812 */ /* 0x000fe200078efcff */
[--C-:B------:R-:W-:Y:S01]  /*5210*/  @!P6 IMAD.IADD R95, R95, 0x1, -R2.reuse ;  /* 0x000000015f5fe824 */ /* 0x100fe200078e0a02 */
[C---:B------:R-:W-:Y:S01]  /*5220*/  ISETP.GT.U32.AND P6, PT, R2.reuse, R20, PT ;  /* 0x000000140200720c */ /* 0x040fe20003fc4070 */
[----:B------:R-:W-:Y:S01]  /*5230*/  @!P5 IMAD.MOV R91, RZ, RZ, -R91 ;  /* 0x000000ffff5bd224 */ /* 0x000fe200078e0a5b */
[C---:B------:R-:W-:Y:S01]  /*5240*/  ISETP.GT.U32.AND P5, PT, R2.reuse, R52, PT ;  /* 0x000000340200720c */ /* 0x040fe20003fa4070 */
[----:B------:R-:W-:Y:S01]  /*5250*/  @!P3 IMAD.MOV R95, RZ, RZ, -R95 ;  /* 0x000000ffff5fb224 */ /* 0x000fe200078e0a5f */
[C---:B------:R-:W-:Y:S01]  /*5260*/  ISETP.GT.U32.AND P3, PT, R2.reuse, R50, PT ;  /* 0x000000320200720c */ /* 0x040fe20003f64070 */
[----:B------:R-:W-:Y:S01]  /*5270*/  @!P2 IMAD.IADD R93, R93, 0x1, -R2 ;  /* 0x000000015d5da824 */ /* 0x000fe200078e0a02 */
[----:B------:R-:W-:-:S02]  /*5280*/  ISETP.GT.U32.AND P0, PT, R2, R9, PT ;  /* 0x000000090200720c */ /* 0x000fc40003f04070 */
[----:B------:R-:W-:Y:S02]  /*5290*/  IABS R16, R13 ;  /* 0x0000000d00107213 */ /* 0x000fe40000000000 */
[----:B------:R-:W-:Y:S02]  /*52a0*/  ISETP.GE.AND P2, PT, R14, RZ, PT ;  /* 0x000000ff0e00720c */ /* 0x000fe40003f46270 */
[----:B------:R-:W-:Y:S01]  /*52b0*/  @!P4 IADD3 R93, -R93, RZ, RZ ;  /* 0x000000ff5d5dc210 */ /* 0x000fe20007ffe1ff */
[----:B------:R-:W-:Y:S01]  /*52c0*/  IMAD.HI.U32 R11, R3, R16, RZ ;  /* 0x00000010030b7227 */ /* 0x000fe200078e00ff */
[----:B------:R-:W-:Y:S02]  /*52d0*/  @!P6 IADD3 R20, R20, -R2, RZ ;  /* 0x800000021414e210 */ /* 0x000fe40007ffe0ff */
[----:B------:R-:W-:Y:S01]  /*52e0*/  ISETP.GE.AND P6, PT, R13, RZ, PT ;  /* 0x000000ff0d00720c */ /* 0x000fe20003fc6270 */
[--C-:B------:R-:W-:Y:S01]  /*52f0*/  @!P5 IMAD.IADD R52, R52, 0x1, -R2.reuse ;  /* 0x000000013434d824 */ /* 0x100fe200078e0a02 */
[----:B------:R-:W-:Y:S01]  /*5300*/  ISETP.GE.AND P5, PT, R10, RZ, PT ;  /* 0x000000ff0a00720c */ /* 0x000fe20003fa6270 */
[----:B------:R-:W-:Y:S01]  /*5310*/  @!P3 IMAD.IADD R50, R50, 0x1, -R2 ;  /* 0x000000013232b824 */ /* 0x000fe200078e0a02 */
[----:B------:R-:W-:Y:S01]  /*5320*/  ISETP.GT.U32.AND P3, PT, R2, R20, PT ;  /* 0x000000140200720c */ /* 0x000fe20003f64070 */
[----:B------:R-:W-:Y:S01]  /*5330*/  IMAD.HI.U32 R10, R3, R18, RZ ;  /* 0x00000012030a7227 */ /* 0x000fe200078e00ff */
[----:B------:R-:W-:-:S02]  /*5340*/  ISETP.GE.AND P4, PT, R12, RZ, PT ;  /* 0x000000ff0c00720c */ /* 0x000fc40003f86270 */
[----:B------:R-:W-:Y:S01]  /*5350*/  ISETP.GE.AND P1, PT, R15, RZ, PT ;  /* 0x000000ff0f00720c */ /* 0x000fe20003f26270 */
[----:B------:R-:W-:Y:S01]  /*5360*/  IMAD.MOV R13, RZ, RZ, -R10 ;  /* 0x000000ffff0d7224 */ /* 0x000fe200078e0a0a */
[----:B------:R-:W-:Y:S01]  /*5370*/  LOP3.LUT R10, R4, 0xda, RZ, 0xfc, !PT ;  /* 0x000000da040a7812 */ /* 0x000fe200078efcff */
[----:B------:R-:W-:Y:S01]  /*5380*/  @!P0 IMAD.IADD R9, R9, 0x1, -R2 ;  /* 0x0000000109098824 */ /* 0x000fe200078e0a02 */
[----:B------:R-:W-:Y:S01]  /*5390*/  ISETP.GE.AND P0, PT, R17, RZ, PT ;  /* 0x000000ff1100720c */ /* 0x000fe20003f06270 */
[----:B------:R-:W-:Y:S01]  /*53a0*/  IMAD R18, R2, R13, R18 ;  /* 0x0000000d02127224 */ /* 0x000fe200078e0212 */
[----:B------:R-:W-:Y:S01]  /*53b0*/  LOP3.LUT R15, R4, 0xde, RZ, 0xfc, !PT ;  /* 0x000000de040f7812 */ /* 0x000fe200078efcff */
[----:B------:R-:W-:Y:S01]  /*53c0*/  IMAD.MOV R11, RZ, RZ, -R11 ;  /* 0x000000ffff0b7224 */ /* 0x000fe200078e0a0b */
[----:B------:R-:W-:Y:S01]  /*53d0*/  @!P2 IADD3 R9, -R9, RZ, RZ ;  /* 0x000000ff0909a210 */ /* 0x000fe20007ffe1ff */
[----:B------:R-:W-:Y:S01]  /*53e0*/  @!P3 IMAD.IADD R20, R20, 0x1, -R2 ;  /* 0x000000011414b824 */ /* 0x000fe200078e0a02 */
[C---:B------:R-:W-:Y:S01]  /*53f0*/  ISETP.GT.U32.AND P3, PT, R2.reuse, R18, PT ;  /* 0x000000120200720c */ /* 0x040fe20003f64070 */
[C---:B------:R-:W-:Y:S01]  /*5400*/  IMAD R16, R2.reuse, R11, R16 ;  /* 0x0000000b02107224 */ /* 0x040fe200078e0210 */
[----:B------:R-:W-:Y:S01]  /*5410*/  ISETP.GT.U32.AND P2, PT, R2, R50, PT ;  /* 0x000000320200720c */ /* 0x000fe20003f44070 */
[----:B------:R-:W-:Y:S01]  /*5420*/  @!P1 IMAD.MOV R52, RZ, RZ, -R52 ;  /* 0x000000ffff349224 */ /* 0x000fe200078e0a34 */
[----:B------:R-:W-:-:S02]  /*5430*/  LOP3.LUT R11, R4, 0xdc, RZ, 0xfc, !PT ;  /* 0x000000dc040b7812 */ /* 0x000fc400078efcff */
[----:B------:R-:W-:Y:S02]  /*5440*/  IABS R14, R10 ;  /* 0x0000000a000e7213 */ /* 0x000fe40000000000 */
[----:B------:R-:W-:Y:S02]  /*5450*/  IABS R12, R11 ;  /* 0x0000000b000c7213 */ /* 0x000fe40000000000 */
[----:B------:R-:W-:Y:S02]  /*5460*/  @!P4 IADD3 R20, -R20, RZ, RZ ;  /* 0x000000ff1414c210 */ /* 0x000fe40007ffe1ff */
[----:B------:R-:W-:Y:S01]  /*5470*/  ISETP.GE.AND P1, PT, R10, RZ, PT ;  /* 0x000000ff0a00720c */ /* 0x000fe20003f26270 */
[--C-:B------:R-:W-:Y:S01]  /*5480*/  @!P3 IMAD.IADD R18, R18, 0x1, -R2.reuse ;  /* 0x000000011212b824 */ /* 0x100fe200078e0a02 */
[----:B------:R-:W-:Y:S01]  /*5490*/  ISETP.GE.AND P4, PT, R15, RZ, PT ;  /* 0x000000ff0f00720c */ /* 0x000fe20003f86270 */
[----:B------:R-:W-:Y:S01]  /*54a0*/  @!P2 IMAD.IADD R50, R50, 0x1, -R2 ;  /* 0x000000013232a824 */ /* 0x000fe200078e0a02 */
[----:B------:R-:W-:Y:S01]  /*54b0*/  ISETP.GE.AND P2, PT, R11, RZ, PT ;  /* 0x000000ff0b00720c */ /* 0x000fe20003f46270 */
        /* <DEDUP_REMOVED lines=11> */
[----:B------:R-:W-:-:S02]  /*5570*/  @!P3 IMAD.IADD R18, R18, 0x1, -R2 ;  /* 0x000000011212b824 */ /* 0x000fc400078e0a02 */
[----:B------:R-:W-:-:S04]  /*5580*/  IMAD.HI.U32 R10, R3, R15, RZ ;  /* 0x0000000f030a7227 */ /* 0x000fc800078e00ff */
[----:B------:R-:W-:Y:S01]  /*5590*/  @!P5 IMAD.MOV R18, RZ, RZ, -R18 ;  /* 0x000000ffff12d224 */ /* 0x000fe200078e0a12 */
[----:B------:R-:W-:Y:S01]  /*55a0*/  ISETP.GT.U32.AND P5, PT, R2, R12, PT ;  /* 0x0000000c0200720c */ /* 0x000fe20003fa4070 */
[----:B------:R-:W-:Y:S02]  /*55b0*/  @!P0 IMAD.IADD R16, R16, 0x1, -R2 ;  /* 0x0000000110108824 */ /* 0x000fe400078e0a02 */
[----:B------:R-:W-:Y:S02]  /*55c0*/  IMAD.MOV R10, RZ, RZ, -R10 ;  /* 0x000000ffff0a7224 */ /* 0x000fe400078e0a0a */
[C---:B------:R-:W-:Y:S01]  /*55d0*/  IMAD R14, R2.reuse, R13, R14 ;  /* 0x0000000d020e7224 */ /* 0x040fe200078e020e */
[C---:B------:R-:W-:Y:S01]  /*55e0*/  ISETP.GT.U32.AND P0, PT, R2.reuse, R16, PT ;  /* 0x000000100200720c */ /* 0x040fe20003f04070 */
[C---:B------:R-:W-:Y:S02]  /*55f0*/  IMAD R10, R2.reuse, R10, R15 ;  /* 0x0000000a020a7224 */ /* 0x040fe400078e020f */
[----:B------:R-:W-:Y:S01]  /*5600*/  IMAD.HI.U32 R13, R3, R46, RZ ;  /* 0x0000002e030d7227 */ /* 0x000fe200078e00ff */
[----:B------:R-:W-:-:S03]  /*5610*/  ISETP.GT.U32.AND P3, PT, R2, R14, PT ;  /* 0x0000000e0200720c */ /* 0x000fc60003f64070 */
[----:B------:R-:W-:Y:S02]  /*5620*/  @!P5 IMAD.IADD R12, R12, 0x1, -R2 ;  /* 0x000000010c0cd824 */ /* 0x000fe400078e0a02 */
[----:B------:R-:W-:Y:S02]  /*5630*/  IMAD.MOV R13, RZ, RZ, -R13 ;  /* 0x000000ffff0d7224 */ /* 0x000fe400078e0a0d */
[----:B------:R-:W-:Y:S01]  /*5640*/  IMAD.HI.U32 R11, R3, R48, RZ ;  /* 0x00000030030b7227 */ /* 0x000fe200078e00ff */
[----:B------:R-:W-:-:S03]  /*5650*/  ISETP.GT.U32.AND P5, PT, R2, R12, PT ;  /* 0x0000000c0200720c */ /* 0x000fc60003fa4070 */
[----:B------:R-:W-:Y:S01]  /*5660*/  @!P0 IMAD.IADD R16, R16, 0x1, -R2 ;  /* 0x0000000110108824 */ /* 0x000fe200078e0a02 */
[C---:B------:R-:W-:Y:S01]  /*5670*/  ISETP.GT.U32.AND P0, PT, R2.reuse, R10, PT ;  /* 0x0000000a0200720c */ /* 0x040fe20003f04070 */
[----:B------:R-:W-:Y:S01]  /*5680*/  IMAD R46, R2, R13, R46 ;  /* 0x0000000d022e7224 */ /* 0x000fe200078e022e */
[----:B------:R-:W-:Y:S01]  /*5690*/  IADD3 R11, -R11, RZ, RZ ;  /* 0x000000ff0b0b7210 */ /* 0x000fe20007ffe1ff */
[----:B------:R-:W-:Y:S01]  /*56a0*/  @!P6 IMAD.MOV R16, RZ, RZ, -R16 ;  /* 0x000000ffff10e224 */ /* 0x000fe200078e0a10 */
[----:B------:R-:W-:Y:S01]  /*56b0*/  @!P3 IADD3 R14, R14, -R2, RZ ;  /* 0x800000020e0eb210 */ /* 0x000fe20007ffe0ff */
[----:B------:R-:W-:-:S03]  /*56c0*/  IMAD.HI.U32 R13, R3, R40, RZ ;  /* 0x00000028030d7227 */ /* 0x000fc600078e00ff */
[----:B------:R-:W-:Y:S01]  /*56d0*/  ISETP.GT.U32.AND P3, PT, R2, R14, PT ;  /* 0x0000000e0200720c */ /* 0x000fe20003f64070 */
[----:B------:R-:W-:Y:S01]  /*56e0*/  @!P5 IMAD.IADD R12, R12, 0x1, -R2 ;  /* 0x000000010c0cd824 */ /* 0x000fe200078e0a02 */
[C---:B------:R-:W-:Y:S01]  /*56f0*/  ISETP.GT.U32.AND P5, PT, R2.reuse, R46, PT ;  /* 0x0000002e0200720c */ /* 0x040fe20003fa4070 */
[----:B------:R-:W-:Y:S02]  /*5700*/  IMAD R48, R2, R11, R48 ;  /* 0x0000000b02307224 */ /* 0x000fe400078e0230 */
[----:B------:R-:W-:Y:S02]  /*5710*/  @!P0 IMAD.IADD R10, R10, 0x1, -R2 ;  /* 0x000000010a0a8824 */ /* 0x000fe400078e0a02 */
[----:B------:R-:W-:-:S03]  /*5720*/  IMAD.HI.U32 R11, R3, R44, RZ ;  /* 0x0000002c030b7227 */ /* 0x000fc600078e00ff */
[----:B------:R-:W-:Y:S01]  /*5730*/  ISETP.GT.U32.AND P0, PT, R2, R10, PT ;  /* 0x0000000a0200720c */ /* 0x000fe20003f04070 */
[----:B------:R-:W-:Y:S02]  /*5740*/  IMAD.MOV R11, RZ, RZ, -R11 ;  /* 0x000000ffff0b7224 */ /* 0x000fe400078e0a0b */
[----:B------:R-:W-:Y:S01]  /*5750*/  @!P3 IADD3 R14, R14, -R2, RZ ;  /* 0x800000020e0eb210 */ /* 0x000fe20007ffe0ff */
[----:B------:R-:W-:Y:S01]  /*5760*/  IMAD.MOV R13, RZ, RZ, -R13 ;  /* 0x000000ffff0d7224 */ /* 0x000fe200078e0a0d */
[----:B------:R-:W-:Y:S01]  /*5770*/  ISETP.GT.U32.AND P3, PT, R2, R48, PT ;  /* 0x000000300200720c */ /* 0x000fe20003f64070 */
[----:B------:R-:W-:Y:S01]  /*5780*/  @!P5 IMAD.IADD R46, R46, 0x1, -R2 ;  /* 0x000000012e2ed824 */ /* 0x000fe200078e0a02 */
[----:B------:R-:W-:Y:S01]  /*5790*/  @!P1 IADD3 R14, -R14, RZ, RZ ;  /* 0x000000ff0e0e9210 */ /* 0x000fe20007ffe1ff */
[C---:B------:R-:W-:Y:S02]  /*57a0*/  IMAD R44, R2.reuse, R11, R44 ;  /* 0x0000000b022c7224 */ /* 0x040fe400078e022c */
[----:B------:R-:W-:Y:S01]  /*57b0*/  IMAD.HI.U32 R11, R3, R42, RZ ;  /* 0x0000002a030b7227 */ /* 0x000fe200078e00ff */
[----:B------:R-:W-:-:S02]  /*57c0*/  ISETP.GT.U32.AND P6, PT, R2, R46, PT ;  /* 0x0000002e0200720c */ /* 0x000fc40003fc4070 */
[----:B------:R-:W-:Y:S01]  /*57d0*/  @!P0 IADD3 R10, R10, -R2, RZ ;  /* 0x800000020a0a8210 */ /* 0x000fe20007ffe0ff */
[C---:B------:R-:W-:Y:S01]  /*57e0*/  IMAD R40, R2.reuse, R13, R40 ;  /* 0x0000000d02287224 */ /* 0x040fe200078e0228 */
[----:B------:R-:W-:Y:S01]  /*57f0*/  ISETP.GT.U32.AND P0, PT, R2, R44, PT ;  /* 0x0000002c0200720c */ /* 0x000fe20003f04070 */
[----:B------:R-:W-:-:S04]  /*5800*/  IMAD.HI.U32 R15, R3, R38, RZ ;  /* 0x00000026030f7227 */ /* 0x000fc800078e00ff */
[----:B------:R-:W-:Y:S02]  /*5810*/  IMAD.MOV R11, RZ, RZ, -R11 ;  /* 0x000000ffff0b7224 */ /* 0x000fe400078e0a0b */
[----:B------:R-:W-:Y:S02]  /*5820*/  IMAD.MOV R15, RZ, RZ, -R15 ;  /* 0x000000ffff0f7224 */ /* 0x000fe400078e0a0f */
[----:B------:R-:W-:Y:S01]  /*5830*/  @!P6 IMAD.IADD R46, R46, 0x1, -R2 ;  /* 0x000000012e2ee824 */ /* 0x000fe200078e0a02 */
[C---:B------:R-:W-:Y:S01]  /*5840*/  ISETP.GT.U32.AND P6, PT, R2.reuse, R40, PT ;  /* 0x000000280200720c */ /* 0x040fe20003fc4070 */
[----:B------:R-:W-:Y:S02]  /*5850*/  IMAD R42, R2, R11, R42 ;  /* 0x0000000b022a7224 */ /* 0x000fe400078e022a */
[----:B------:R-:W-:Y:S01]  /*5860*/  IMAD.HI.U32 R11, R3, R22, RZ ;  /* 0x00000016030b7227 */ /* 0x000fe200078e00ff */
[----:B------:R-:W-:-:S03]  /*5870*/  @!P0 IADD3 R44, R44, -R2, RZ ;  /* 0x800000022c2c8210 */ /* 0x000fc60007ffe0ff */
[----:B------:R-:W-:Y:S01]  /*5880*/  @!P3 IMAD.IADD R48, R48, 0x1, -R2 ;  /* 0x000000013030b824 */ /* 0x000fe200078e0a02 */
[C---:B------:R-:W-:Y:S01]  /*5890*/  ISETP.GT.U32.AND P0, PT, R2.reuse, R44, PT ;  /* 0x0000002c0200720c */ /* 0x040fe20003f04070 */
[C---:B------:R-:W-:Y:S01]  /*58a0*/  IMAD R38, R2.reuse, R15, R38 ;  /* 0x0000000f02267224 */ /* 0x040fe200078e0226 */
[----:B------:R-:W-:Y:S01]  /*58b0*/  ISETP.GE.AND P3, PT, R17, RZ, PT ;  /* 0x000000ff1100720c */ /* 0x000fe20003f66270 */
[----:B------:R-:W-:Y:S01]  /*58c0*/  IMAD.MOV R15, RZ, RZ, -R11 ;  /* 0x000000ffff0f7224 */ /* 0x000fe200078e0a0b */
[----:B------:R-:W-:Y:S01]  /*58d0*/  ISETP.GT.U32.AND P5, PT, R2, R48, PT ;  /* 0x000000300200720c */ /* 0x000fe20003fa4070 */
[----:B------:R-:W-:Y:S02]  /*58e0*/  @!P6 IMAD.IADD R40, R40, 0x1, -R2 ;  /* 0x000000012828e824 */ /* 0x000fe400078e0a02 */
[----:B------:R-:W-:Y:S02]  /*58f0*/  IMAD R22, R2, R15, R22 ;  /* 0x0000000f02167224 */ /* 0x000fe400078e0216 */
[----:B------:R-:W-:-:S03]  /*5900*/  IMAD.HI.U32 R11, R3, R34, RZ ;  /* 0x00000022030b7227 */ /* 0x000fc600078e00ff */
[----:B------:R-:W-:Y:S01]  /*5910*/  ISETP.GT.U32.AND P6, PT, R2, R22, PT ;  /* 0x000000160200720c */ /* 0x000fe20003fc4070 */
[----:B------:R-:W-:Y:S01]  /*5920*/  IMAD.MOV R11, RZ, RZ, -R11 ;  /* 0x000000ffff0b7224 */ /* 0x000fe200078e0a0b */
[----:B------:R-:W-:Y:S01]  /*5930*/  @!P0 IADD3 R44, R44, -R2, RZ ;  /* 0x800000022c2c8210 */ /* 0x000fe20007ffe0ff */
[----:B------:R-:W-:Y:S01]  /*5940*/  IMAD.HI.U32 R13, R3, R120, RZ ;  /* 0x00000078030d7227 */ /* 0x000fe200078e00ff */
[----:B------:R-:W-:-:S03]  /*5950*/  ISETP.GT.U32.AND P0, PT, R2, R38, PT ;  /* 0x000000260200720c */ /* 0x000fc60003f04070 */
[----:B------:R-:W-:Y:S01]  /*5960*/  @!P5 IMAD.IADD R48, R48, 0x1, -R2 ;  /* 0x000000013030d824 */ /* 0x000fe200078e0a02 */
[C---:B------:R-:W-:Y:S01]  /*5970*/  ISETP.GT.U32.AND P5, PT, R2.reuse, R42, PT ;  /* 0x0000002a0200720c */ /* 0x040fe20003fa4070 */
[----:B------:R-:W-:Y:S01]  /*5980*/  IMAD R34, R2, R11, R34 ;  /* 0x0000000b02227224 */ /* 0x000fe200078e0222 */
[----:B------:R-:W-:Y:S01]  /*5990*/  IADD3 R13, -R13, RZ, RZ ;  /* 0x000000ff0d0d7210 */ /* 0x000fe20007ffe1ff */
[----:B------:R-:W-:Y:S02]  /*59a0*/  IMAD.HI.U32 R15, R3, R36, RZ ;  /* 0x00000024030f7227 */ /* 0x000fe400078e00ff */
[----:B------:R-:W-:Y:S02]  /*59b0*/  @!P6 IADD3 R22, R22, -R2, RZ ;  /* 0x800000021616e210 */ /* 0x000fe40007ffe0ff */
[C---:B------:R-:W-:Y:S01]  /*59c0*/  ISETP.GT.U32.AND P6, PT, R2.reuse, R34, PT ;  /* 0x000000220200720c */ /* 0x040fe20003fc4070 */
[----:B------:R-:W-:Y:S02]  /*59d0*/  IMAD R120, R2, R13, R120 ;  /* 0x0000000d02787224 */ /* 0x000fe400078e0278 */
[----:B------:R-:W-:Y:S01]  /*59e0*/  @!P0 IMAD.IADD R38, R38, 0x1, -R2 ;  /* 0x0000000126268824 */ /* 0x000fe200078e0a02 */
[----:B------:R-:W-:Y:S01]  /*59f0*/  ISETP.GE.AND P0, PT, R21, RZ, PT ;  /* 0x000000ff1500720c */ /* 0x000fe20003f06270 */
[----:B------:R-:W-:Y:S01]  /*5a00*/  @!P2 IMAD.MOV R12, RZ, RZ, -R12 ;  /* 0x000000ffff0ca224 */ /* 0x000fe200078e0a0c */
[----:B------:R-:W-:Y:S01]  /*5a10*/  LOP3.LUT R21, R4, 0xf4, RZ, 0xfc, !PT ;  /* 0x000000f404157812 */ /* 0x000fe200078efcff */
[----:B------:R-:W-:Y:S01]  /*5a20*/  @!P5 IMAD.IADD R42, R42, 0x1, -R2 ;  /* 0x000000012a2ad824 */ /* 0x000fe200078e0a02 */
[----:B------:R-:W-:Y:S01]  /*5a30*/  ISETP.GE.AND P5, PT, R19, RZ, PT ;  /* 0x000000ff1300720c */ /* 0x000fe20003fa6270 */
[----:B------:R-:W-:Y:S01]  /*5a40*/  IMAD.MOV R15, RZ, RZ, -R15 ;  /* 0x000000ffff0f7224 */ /* 0x000fe200078e0a0f */
[----:B------:R-:W-:Y:S01]  /*5a50*/  IABS R118, R21 ;  /* 0x0000001500767213 */ /* 0x000fe20000000000 */
[----:B------:R-:W-:Y:S01]  /*5a60*/  IMAD.HI.U32 R11, R3, R32, RZ ;  /* 0x00000020030b7227 */ /* 0x000fe200078e00ff */
[----:B------:R-:W-:-:S02]  /*5a70*/  LOP3.LUT R19, R4, 0xfc, RZ, 0xfc, !PT ;  /* 0x000000fc04137812 */ /* 0x000fc400078efcff */
[----:B------:R-:W-:Y:S01]  /*5a80*/  ISETP.GT.U32.AND P1, PT, R2, R42, PT ;  /* 0x0000002a0200720c */ /* 0x000fe20003f24070 */
[----:B------:R-:W-:Y:S01]  /*5a90*/  @!P6 IMAD.IADD R34, R34, 0x1, -R2 ;  /* 0x000000012222e824 */ /* 0x000fe200078e0a02 */
[C---:B------:R-:W-:Y:S01]  /*5aa0*/  ISETP.GT.U32.AND P6, PT, R2.reuse, R120, PT ;  /* 0x000000780200720c */ /* 0x040fe20003fc4070 */
[C---:B------:R-:W-:Y:S01]  /*5ab0*/  IMAD.HI.U32 R4, R3.reuse, R118, RZ ;  /* 0x0000007603047227 */ /* 0x040fe200078e00ff */
[C---:B------:R-:W-:Y:S02]  /*5ac0*/  ISETP.GT.U32.AND P2, PT, R2.reuse, R40, PT ;  /* 0x000000280200720c */ /* 0x040fe40003f44070 */
[----:B------:R-:W-:Y:S01]  /*5ad0*/  IABS R28, R19 ;  /* 0x00000013001c7213 */ /* 0x000fe20000000000 */
[----:B------:R-:W-:Y:S01]  /*5ae0*/  @!P3 IMAD.MOV R48, RZ, RZ, -R48 ;  /* 0x000000ffff30b224 */ /* 0x000fe200078e0a30 */
[C---:B------:R-:W-:Y:S01]  /*5af0*/  ISETP.GT.U32.AND P3, PT, R2.reuse, R22, PT ;  /* 0x000000160200720c */ /* 0x040fe20003f64070 */
[----:B------:R-:W-:Y:S01]  /*5b00*/  IMAD R36, R2, R15, R36 ;  /* 0x0000000f02247224 */ /* 0x000fe200078e0224 */
[----:B------:R-:W-:Y:S01]  /*5b10*/  @!P5 IADD3 R46, -R46, RZ, RZ ;  /* 0x000000ff2e2ed210 */ /* 0x000fe20007ffe1ff */
[----:B------:R-:W-:Y:S01]  /*5b20*/  IMAD.HI.U32 R15, R3, R116, RZ ;  /* 0x00000074030f7227 */ /* 0x000fe200078e00ff */
[----:B------:R-:W-:-:S03]  /*5b30*/  ISETP.GT.U32.AND P5, PT, R2, R34, PT ;  /* 0x000000220200720c */ /* 0x000fc60003fa4070 */
[----:B------:R-:W-:Y:S02]  /*5b40*/  IMAD.MOV R17, RZ, RZ, -R4 ;  /* 0x000000ffff117224 */ /* 0x000fe400078e0a04 */
[----:B------:R-:W-:Y:S02]  /*5b50*/  IMAD.MOV R11, RZ, RZ, -R11 ;  /* 0x000000ffff0b7224 */ /* 0x000fe400078e0a0b */
[----:B------:R-:W-:-:S04]  /*5b60*/  IMAD.HI.U32 R13, R3, R30, RZ ;  /* 0x0000001e030d7227 */ /* 0x000fc800078e00ff */
[----:B------:R-:W-:Y:S01]  /*5b70*/  IMAD.MOV R15, RZ, RZ, -R15 ;  /* 0x000000ffff0f7224 */ /* 0x000fe200078e0a0f */
[----:B------:R-:W-:Y:S01]  /*5b80*/  IADD3 R13, -R13, RZ, RZ ;  /* 0x000000ff0d0d7210 */ /* 0x000fe20007ffe1ff */
[C---:B------:R-:W-:Y:S02]  /*5b90*/  IMAD R118, R2.reuse, R17, R118 ;  /* 0x0000001102767224 */ /* 0x040fe400078e0276 */
[C---:B------:R-:W-:Y:S02]  /*5ba0*/  IMAD R32, R2.reuse, R11, R32 ;  /* 0x0000000b02207224 */ /* 0x040fe400078e0220 */
[----:B------:R-:W-:Y:S01]  /*5bb0*/  @!P4 IMAD.MOV R10, RZ, RZ, -R10 ;  /* 0x000000ffff0ac224 */ /* 0x000fe200078e0a0a */
[----:B------:R-:W-:Y:S01]  /*5bc0*/  ISETP.GT.U32.AND P4, PT, R2, R38, PT ;  /* 0x000000260200720c */ /* 0x000fe20003f84070 */
[----:B------:R-:W-:Y:S02]  /*5bd0*/  @!P6 IMAD.IADD R120, R120, 0x1, -R2 ;  /* 0x000000017878e824 */ /* 0x000fe400078e0a02 */
[----:B------:R-:W-:Y:S01]  /*5be0*/  @!P0 IMAD.MOV R44, RZ, RZ, -R44 ;  /* 0x000000ffff2c8224 */ /* 0x000fe200078e0a2c */
[C---:B------:R-:W-:Y:S01]  /*5bf0*/  ISETP.GT.U32.AND P0, PT, R2.reuse, R36, PT ;  /* 0x000000240200720c */ /* 0x040fe20003f04070 */
[C---:B------:R-:W-:Y:S01]  /*5c00*/  IMAD R116, R2.reuse, R15, R116 ;  /* 0x0000000f02747224 */ /* 0x040fe200078e0274 */
[----:B------:R-:W-:Y:S01]  /*5c10*/  ISETP.GT.U32.AND P6, PT, R2, R120, PT ;  /* 0x000000780200720c */ /* 0x000fe20003fc4070 */
[--C-:B------:R-:W-:Y:S01]  /*5c20*/  @!P1 IMAD.IADD R42, R42, 0x1, -R2.reuse ;  /* 0x000000012a2a9824 */ /* 0x100fe200078e0a02 */
[----:B------:R-:W-:Y:S01]  /*5c30*/  ISETP.GT.U32.AND P1, PT, R2, R118, PT ;  /* 0x000000760200720c */ /* 0x000fe20003f24070 */
[----:B------:R-:W-:Y:S01]  /*5c40*/  @!P2 IMAD.IADD R40, R40, 0x1, -R2 ;  /* 0x000000012828a824 */ /* 0x000fe200078e0a02 */
[----:B------:R-:W-:Y:S01]  /*5c50*/  ISETP.GT.U32.AND P2, PT, R2, R32, PT ;  /* 0x000000200200720c */ /* 0x000fe20003f44070 */
[----:B------:R-:W-:-:S02]  /*5c60*/  IMAD.HI.U32 R3, R3, R28, RZ ;  /* 0x0000001c03037227 */ /* 0x000fc400078e00ff */
[----:B------:R-:W-:Y:S02]  /*5c70*/  @!P4 IADD3 R38, R38, -R2, RZ ;  /* 0x800000022626c210 */ /* 0x000fe40007ffe0ff */
[----:B------:R-:W-:Y:S01]  /*5c80*/  @!P3 IMAD.IADD R22, R22, 0x1, -R2 ;  /* 0x000000011616b824 */ /* 0x000fe200078e0a02 */
[C---:B------:R-:W-:Y:S01]  /*5c90*/  ISETP.GT.U32.AND P3, PT, R2.reuse, R116, PT ;  /* 0x000000740200720c */ /* 0x040fe20003f64070 */
[----:B------:R-:W-:Y:S01]  /*5ca0*/  IMAD R30, R2, R13, R30 ;  /* 0x0000000d021e7224 */ /* 0x000fe200078e021e */
[----:B------:R-:W-:Y:S01]  /*5cb0*/  @!P0 IADD3 R36, R36, -R2, RZ ;  /* 0x8000000224248210 */ /* 0x000fe20007ffe0ff */
[--C-:B------:R-:W-:Y:S01]  /*5cc0*/  @!P5 IMAD.IADD R34, R34, 0x1, -R2.reuse ;  /* 0x000000012222d824 */ /* 0x100fe200078e0a02 */
[----:B------:R-:W-:Y:S01]  /*5cd0*/  ISETP.GE.AND P5, PT, R23, RZ, PT ;  /* 0x000000ff1700720c */ /* 0x000fe20003fa6270 */
[----:B------:R-:W-:Y:S01]  /*5ce0*/  IMAD.MOV R3, RZ, RZ, -R3 ;  /* 0x000000ffff037224 */ /* 0x000fe200078e0a03 */
[----:B------:R-:W-:Y:S01]  /*5cf0*/  ISETP.GT.U32.AND P4, PT, R2, R30, PT ;  /* 0x0000001e0200720c */ /* 0x000fe20003f84070 */
[----:B------:R-:W-:Y:S01]  /*5d00*/  @!P1 IMAD.IADD R118, R118, 0x1, -R2 ;  /* 0x0000000176769824 */ /* 0x000fe200078e0a02 */
[----:B------:R-:W-:Y:S01]  /*5d10*/  ISETP.GE.AND P0, PT, R25, RZ, PT ;  /* 0x000000ff1900720c */ /* 0x000fe20003f06270 */
[----:B------:R-:W-:Y:S01]  /*5d20*/  IMAD R28, R2, R3, R28 ;  /* 0x00000003021c7224 */ /* 0x000fe200078e021c */
[----:B------:R-:W-:Y:S01]  /*5d30*/  ISETP.GE.AND P1, PT, R26, RZ, PT ;  /* 0x000000ff1a00720c */ /* 0x000fe20003f26270 */
[--C-:B------:R-:W-:Y:S01]  /*5d40*/  @!P2 IMAD.IADD R32, R32, 0x1, -R2.reuse ;  /* 0x000000012020a824 */ /* 0x100fe200078e0a02 */
[----:B------:R-:W-:Y:S01]  /*5d50*/  ISETP.GE.AND P2, PT, R27, RZ, PT ;  /* 0x000000ff1b00720c */ /* 0x000fe20003f46270 */
[----:B------:R-:W-:Y:S01]  /*5d60*/  @!P6 IMAD.IADD R120, R120, 0x1, -R2 ;  /* 0x000000017878e824 */ /* 0x000fe200078e0a02 */
[----:B------:R-:W-:Y:S01]  /*5d70*/  ISETP.GT.U32.AND P6, PT, R2, R28, PT ;  /* 0x0000001c0200720c */ /* 0x000fe20003fc4070 */
[----:B----4-:R-:W-:Y:S01]  /*5d80*/  IMAD R4, R252, R115, RZ ;  /* 0x00000073fc047224 */ /* 0x010fe200078e02ff */
[----:B------:R-:W-:Y:S01]  /*5d90*/  @!P3 IADD3 R116, R116, -R2, RZ ;  /* 0x800000027474b210 */ /* 0x000fe20007ffe0ff */
[----:B------:R-:W-:Y:S01]  /*5da0*/  @!P5 IMAD.MOV R42, RZ, RZ, -R42 ;  /* 0x000000ffff2ad224 */ /* 0x000fe200078e0a2a */
[----:B------:R-:W-:Y:S01]  /*5db0*/  ISETP.GE.AND P3, PT, R31, RZ, PT ;  /* 0x000000ff1f00720c */ /* 0x000fe20003f66270 */
[----:B------:R-:W-:Y:S01]  /*5dc0*/  @!P4 IMAD.IADD R30, R30, 0x1, -R2 ;  /* 0x000000011e1ec824 */ /* 0x000fe200078e0a02 */
[----:B------:R-:W-:Y:S01]  /*5dd0*/  ISETP.GT.U32.AND P5, PT, R2, R36, PT ;  /* 0x000000240200720c */ /* 0x000fe20003fa4070 */
[----:B------:R-:W-:Y:S01]  /*5de0*/  IMAD.SHL.U32 R3, R45, 0x400, RZ ;  /* 0x000004002d037824 */ /* 0x000fe200078e00ff */
[----:B------:R-:W-:Y:S01]  /*5df0*/  ISETP.GE.AND P4, PT, R29, RZ, PT ;  /* 0x000000ff1d00720c */ /* 0x000fe20003f86270 */
[----:B------:R-:W-:Y:S01]  /*5e00*/  @!P1 IMAD.MOV R38, RZ, RZ, -R38 ;  /* 0x000000ffff269224 */ /* 0x000fe200078e0a26 */
[----:B------:R-:W-:Y:S01]  /*5e10*/  @!P0 IADD3 R40, -R40, RZ, RZ ;  /* 0x000000ff28288210 */ /* 0x000fe20007ffe1ff */
[----:B------:R-:W-:Y:S01]  /*5e20*/  @!P2 IMAD.MOV R22, RZ, RZ, -R22 ;  /* 0x000000ffff16a224 */ /* 0x000fe200078e0a16 */
[----:B------:R-:W-:Y:S01]  /*5e30*/  ISETP.GT.U32.AND P0, PT, R2, R118, PT ;  /* 0x000000760200720c */ /* 0x000fe20003f04070 */
[----:B------:R-:W-:Y:S01]  /*5e40*/  @!P6 IMAD.IADD R28, R28, 0x1, -R2 ;  /* 0x000000011c1ce824 */ /* 0x000fe200078e0a02 */
[----:B------:R-:W-:-:S02]  /*5e50*/  ISETP.GT.U32.AND P1, PT, R2, R32, PT ;  /* 0x000000200200720c */ /* 0x000fc40003f24070 */
[C---:B------:R-:W-:Y:S02]  /*5e60*/  ISETP.GT.U32.AND P2, PT, R2.reuse, R30, PT ;  /* 0x0000001e0200720c */ /* 0x040fe40003f44070 */
[----:B------:R-:W-:Y:S01]  /*5e70*/  ISETP.GT.U32.AND P6, PT, R2, R116, PT ;  /* 0x000000740200720c */ /* 0x000fe20003fc4070 */
[----:B------:R-:W-:Y:S01]  /*5e80*/  @!P5 IMAD.IADD R36, R36, 0x1, -R2 ;  /* 0x000000012424d824 */ /* 0x000fe200078e0a02 */
[----:B------:R-:W-:Y:S01]  /*5e90*/  @!P3 IADD3 R120, -R120, RZ, RZ ;  /* 0x000000ff7878b210 */ /* 0x000fe20007ffe1ff */
[----:B------:R-:W-:Y:S01]  /*5ea0*/  @!P4 IMAD.MOV R34, RZ, RZ, -R34 ;  /* 0x000000ffff22c224 */ /* 0x000fe200078e0a22 */
[----:B------:R-:W-:Y:S02]  /*5eb0*/  ISETP.GE.AND P3, PT, R33, RZ, PT ;  /* 0x000000ff2100720c */ /* 0x000fe40003f66270 */
[----:B------:R-:W-:Y:S01]  /*5ec0*/  ISETP.GE.AND P5, PT, R21, RZ, PT ;  /* 0x000000ff1500720c */ /* 0x000fe20003fa6270 */
[--C-:B------:R-:W-:Y:S01]  /*5ed0*/  @!P0 IMAD.IADD R118, R118, 0x1, -R2.reuse ;  /* 0x0000000176768824 */ /* 0x100fe200078e0a02 */
[----:B------:R-:W-:Y:S01]  /*5ee0*/  ISETP.GT.U32.AND P4, PT, R2, R28, PT ;  /* 0x0000001c0200720c */ /* 0x000fe20003f84070 */
[----:B------:R-:W-:Y:S01]  /*5ef0*/  @!P1 IMAD.IADD R32, R32, 0x1, -R2 ;  /* 0x0000000120209824 */ /* 0x000fe200078e0a02 */
[----:B------:R-:W-:-:S02]  /*5f00*/  ISETP.GE.AND P0, PT, R35, RZ, PT ;  /* 0x000000ff2300720c */ /* 0x000fc40003f06270 */
[----:B------:R-:W-:Y:S01]  /*5f10*/  @!P2 IADD3 R30, R30, -R2, RZ ;  /* 0x800000021e1ea210 */ /* 0x000fe20007ffe0ff */
[----:B------:R-:W-:Y:S01]  /*5f20*/  @!P6 IMAD.IADD R116, R116, 0x1, -R2 ;  /* 0x000000017474e824 */ /* 0x000fe200078e0a02 */
[----:B------:R-:W-:Y:S02]  /*5f30*/  ISETP.GE.AND P1, PT, R37, RZ, PT ;  /* 0x000000ff2500720c */ /* 0x000fe40003f26270 */
[----:B------:R-:W-:Y:S01]  /*5f40*/  ISETP.GE.AND P2, PT, R39, RZ, PT ;  /* 0x000000ff2700720c */ /* 0x000fe20003f46270 */
[----:B------:R-:W-:Y:S01]  /*5f50*/  @!P3 IMAD.MOV R36, RZ, RZ, -R36 ;  /* 0x000000ffff24b224 */ /* 0x000fe200078e0a24 */
[----:B------:R-:W-:Y:S02]  /*5f60*/  ISETP.GE.AND P6, PT, R19, RZ, PT ;  /* 0x000000ff1300720c */ /* 0x000fe40003fc6270 */
[----:B------:R-:W-:Y:S01]  /*5f70*/  ISETP.NE.AND P3, PT, R43, RZ, PT ;  /* 0x000000ff2b00720c */ /* 0x000fe20003f65270 */
[----:B------:R-:W-:Y:S01]  /*5f80*/  @!P4 IMAD.IADD R28, R28, 0x1, -R2 ;  /* 0x000000011c1cc824 */ /* 0x000fe200078e0a02 */
[----:B------:R-:W-:Y:S01]  /*5f90*/  LOP3.LUT R27, RZ, R43, RZ, 0x33, !PT ;  /* 0x0000002bff1b7212 */ /* 0x000fe200078e33ff */
[----:B------:R-:W-:Y:S01]  /*5fa0*/  @!P0 IMAD.MOV R32, RZ, RZ, -R32 ;  /* 0x000000ffff208224 */ /* 0x000fe200078e0a20 */
[----:B------:R-:W-:-:S02]  /*5fb0*/  @!P5 IADD3 R118, -R118, RZ, RZ ;  /* 0x000000ff7676d210 */ /* 0x000fc40007ffe1ff */
[C---:B------:R-:W-:Y:S01]  /*5fc0*/  LEA R26, P5, R4.reuse, UR4, 0x2 ;  /* 0x00000004041a7c11 */ /* 0x040fe2000f8a10ff */
[----:B------:R-:W-:Y:S01]  /*5fd0*/  @!P1 IMAD.MOV R30, RZ, RZ, -R30 ;  /* 0x000000ffff1e9224 */ /* 0x000fe200078e0a1e */
[C---:B------:R-:W-:Y:S01]  /*5fe0*/  SEL R241, R27.reuse, R54, !P3 ;  /* 0x000000361bf17207 */ /* 0x040fe20005800000 */
[----:B------:R-:W-:Y:S01]  /*5ff0*/  @!P2 IMAD.MOV R116, RZ, RZ, -R116 ;  /* 0x000000ffff74a224 */ /* 0x000fe200078e0a74 */
[----:B------:R-:W-:Y:S01]  /*6000*/  SEL R239, R27, R24, !P3 ;  /* 0x000000181bef7207 */ /* 0x000fe20005800000 */
[----:B------:R-:W2:Y:S01]  /*6010*/  S2UR UR4, SR_CgaCtaId ;  /* 0x00000000000479c3 */ /* 0x000ea20000008800 */
[----:B------:R-:W-:Y:S01]  /*6020*/  LEA.HI.X.SX32 R4, R4, UR5, 0x2, P5 ;  /* 0x0000000504047c11 */ /* 0x000fe2000a8f16ff */
[----:B------:R-:W-:Y:S01]  /*6030*/  ULDC UR5, c[0x0][0x240] ;  /* 0x0000900000057ab9 */ /* 0x000fe20000000800 */
[----:B------:R-:W-:Y:S01]  /*6040*/  ISETP.GE.AND P4, PT, R41, RZ, PT ;  /* 0x000000ff2900720c */ /* 0x000fe20003f86270 */
[----:B------:R-:W-:Y:S01]  /*6050*/  IMAD R241, R241, UR5, RZ ;  /* 0x00000005f1f17c24 */ /* 0x000fe2000f8e02ff */
[----:B------:R-:W-:Y:S01]  /*6060*/  ISETP.NE.AND P0, PT, R247, RZ, PT ;  /* 0x000000fff700720c */ /* 0x000fe20003f05270 */
[----:B------:R-:W-:Y:S01]  /*6070*/  IMAD R239, R239, UR5, RZ ;  /* 0x00000005efef7c24 */ /* 0x000fe2000f8e02ff */
[----:B------:R-:W-:-:S02]  /*6080*/  SEL R237, R27, R56, !P3 ;  /* 0x000000381bed7207 */ /* 0x000fc40005800000 */
[----:B------:R-:W-:Y:S02]  /*6090*/  @!P6 IADD3 R28, -R28, RZ, RZ ;  /* 0x000000ff1c1ce210 */ /* 0x000fe40007ffe1ff */
[----:B------:R-:W-:Y:S01]  /*60a0*/  SEL R235, R27, R58, !P3 ;  /* 0x0000003a1beb7207 */ /* 0x000fe20005800000 */
[----:B------:R-:W-:Y:S01]  /*60b0*/  IMAD R237, R237, UR5, RZ ;  /* 0x00000005eded7c24 */ /* 0x000fe2000f8e02ff */
[C---:B------:R-:W-:Y:S02]  /*60c0*/  SEL R233, R27.reuse, R60, !P3 ;  /* 0x0000003c1be97207 */ /* 0x040fe40005800000 */
[----:B------:R-:W-:Y:S01]  /*60d0*/  SEL R201, R27, R94, !P3 ;  /* 0x0000005e1bc97207 */ /* 0x000fe20005800000 */
[----:B------:R-:W-:Y:S01]  /*60e0*/  IMAD R235, R235, UR5, RZ ;  /* 0x00000005ebeb7c24 */ /* 0x000fe2000f8e02ff */
[----:B------:R-:W-:Y:S01]  /*60f0*/  SEL R231, R27, R62, !P3 ;  /* 0x0000003e1be77207 */ /* 0x000fe20005800000 */
[----:B------:R-:W-:Y:S01]  /*6100*/  IMAD R233, R233, UR5, RZ ;  /* 0x00000005e9e97c24 */ /* 0x000fe2000f8e02ff */
[C---:B------:R-:W-:Y:S01]  /*6110*/  SEL R99, R27.reuse, R244, !P3 ;  /* 0x000000f41b637207 */ /* 0x040fe20005800000 */
[----:B------:R-:W-:Y:S01]  /*6120*/  @!P4 IMAD.MOV R0, RZ, RZ, -R0 ;  /* 0x000000ffff00c224 */ /* 0x000fe200078e0a00 */
[----:B------:R-:W-:Y:S01]  /*6130*/  SEL R94, R27, R5, !P3 ;  /* 0x000000051b5e7207 */ /* 0x000fe20005800000 */
[----:B------:R-:W-:Y:S01]  /*6140*/  IMAD R231, R231, UR5, RZ ;  /* 0x00000005e7e77c24 */ /* 0x000fe2000f8e02ff */
[----:B------:R-:W-:Y:S01]  /*6150*/  SEL R24, R27, R9, !P3 ;  /* 0x000000091b187207 */ /* 0x000fe20005800000 */
[----:B------:R-:W-:Y:S01]  /*6160*/  IMAD R201, R201, UR5, RZ ;  /* 0x00000005c9c97c24 */ /* 0x000fe2000f8e02ff */
[----:B------:R-:W-:Y:S01]  /*6170*/  SEL R229, R27, R64, !P3 ;  /* 0x000000401be57207 */ /* 0x000fe20005800000 */
[----:B------:R-:W-:Y:S01]  /*6180*/  IMAD R99, R99, UR5, RZ ;  /* 0x0000000563637c24 */ /* 0x000fe2000f8e02ff */
[C---:B------:R-:W-:Y:S01]  /*6190*/  SEL R227, R27.reuse, R66, !P3 ;  /* 0x000000421be37207 */ /* 0x040fe20005800000 */
[----:B------:R-:W-:Y:S01]  /*61a0*/  IMAD R94, R94, UR5, RZ ;  /* 0x000000055e5e7c24 */ /* 0x000fe2000f8e02ff */
[----:B------:R-:W-:Y:S01]  /*61b0*/  SEL R225, R27, R68, !P3 ;  /* 0x000000441be17207 */ /* 0x000fe20005800000 */
        /* <DEDUP_REMOVED lines=115> */
[----:B-1----:R-:W-:Y:S01]  /*68f0*/  SEL R41, R27, R192, !P3 ;  /* 0x000000c01b297207 */ /* 0x002fe20005800000 */
        /* <DEDUP_REMOVED lines=79> */
[C---:B------:R-:W-:Y:S01]  /*6df0*/  SEL R14, R27.reuse, R14, !P3 ;  /* 0x0000000e1b0e7207 */ /* 0x040fe20005800000 */
[----:B------:R-:W-:Y:S01]  /*6e00*/  IMAD R18, R18, UR5, RZ ;  /* 0x0000000512127c24 */ /* 0x000fe2000f8e02ff */
[C---:B------:R-:W-:Y:S01]  /*6e10*/  SEL R12, R27.reuse, R12, !P3 ;  /* 0x0000000c1b0c7207 */ /* 0x040fe20005800000 */
        /* <DEDUP_REMOVED lines=31> */
[----:B------:R-:W-:Y:S01]  /*7010*/  LEA R244, P1, R241, R26, 0x2 ;  /* 0x0000001af1f47211 */ /* 0x000fe200078210ff */
[----:B------:R-:W-:Y:S01]  /*7020*/  IMAD R117, R117, UR5, RZ ;  /* 0x0000000575757c24 */ /* 0x000fe2000f8e02ff */
[----:B------:R-:W-:Y:S01]  /*7030*/  SEL R27, R27, R28, !P3 ;  /* 0x0000001c1b1b7207 */ /* 0x000fe20005800000 */
[----:B------:R-:W-:Y:S01]  /*7040*/  IMAD R116, R116, UR5, RZ ;  /* 0x0000000574747c24 */ /* 0x000fe2000f8e02ff */
[----:B------:R-:W-:Y:S01]  /*7050*/  LEA R240, P3, R239, R26, 0x2 ;  /* 0x0000001aeff07211 */ /* 0x000fe200078610ff */
[----:B------:R-:W-:Y:S01]  /*7060*/  IMAD R25, R25, UR5, RZ ;  /* 0x0000000519197c24 */ /* 0x000fe2000f8e02ff */
[----:B------:R-:W-:Y:S01]  /*7070*/  LEA.HI.X.SX32 R245, R241, R4, 0x2, P1 ;  /* 0x00000004f1f57211 */ /* 0x000fe200008f16ff */
[----:B------:R-:W-:Y:S01]  /*7080*/  IMAD R27, R27, UR5, RZ ;  /* 0x000000051b1b7c24 */ /* 0x000fe2000f8e02ff */
[----:B------:R-:W-:Y:S01]  /*7090*/  LEA R242, P2, R237, R26, 0x2 ;  /* 0x0000001aedf27211 */ /* 0x000fe200078410ff */
[----:B--2---:R-:W-:Y:S01]  /*70a0*/  ULEA UR8, UR4, UR8, 0x18 ;  /* 0x0000000804087291 */ /* 0x004fe2000f8ec03f */
[----:B------:R-:W-:Y:S01]  /*70b0*/  LEA.HI.X.SX32 R241, R239, R4, 0x2, P3 ;  /* 0x00000004eff17211 */ /* 0x000fe200018f16ff */
[----:B------:R1:W-:Y:S01]  /*70c0*/  STL.64 [R1+0x178], R244 ;  /* 0x000178f401007387 */ /* 0x0003e20000100a00 */
[----:B------:R-:W-:Y:S01]  /*70d0*/  @!P0 LOP3.LUT R0, RZ, R247, RZ, 0x33, !PT ;  /* 0x000000f7ff008212 */ /* 0x000fe200078e33ff */
[----:B------:R-:W-:Y:S01]  /*70e0*/  IMAD.MOV.U32 R238, RZ, RZ, R242 ;  /* 0x000000ffffee7224 */ /* 0x000fe200078e00f2 */
[-C--:B------:R-:W-:Y:S01]  /*70f0*/  LEA R250, P1, R235, R26.reuse, 0x2 ;  /* 0x0000001aebfa7211 */ /* 0x080fe200078210ff */
[----:B------:R2:W-:Y:S01]  /*7100*/  STL [R1+0x170], R242 ;  /* 0x000170f201007387 */ /* 0x0005e20000100800 */
[----:B------:R-:W-:-:S02]  /*7110*/  LEA R248, P0, R233, R26, 0x2 ;  /* 0x0000001ae9f87211 */ /* 0x000fc400078010ff */
[----:B------:R-:W-:Y:S01]  /*7120*/  LEA R246, P6, R231, R26, 0x2 ;  /* 0x0000001ae7f67211 */ /* 0x000fe200078c10ff */
[----:B------:R3:W-:Y:S01]  /*7130*/  STL.64 [R1+0x258], R240 ;  /* 0x000258f001007387 */ /* 0x0007e20000100a00 */
[----:B------:R-:W-:Y:S02]  /*7140*/  MOV R239, R243 ;  /* 0x000000f300ef7202 */ /* 0x000fe40000000f00 */
[----:B------:R-:W-:Y:S02]  /*7150*/  LEA.HI.X.SX32 R239, R237, R4, 0x2, P2 ;  /* 0x00000004edef7211 */ /* 0x000fe400010f16ff */
[-C--:B-1----:R-:W-:Y:S02]  /*7160*/  LEA R244, P5, R229, R26.reuse, 0x2 ;  /* 0x0000001ae5f47211 */ /* 0x082fe400078a10ff */
[----:B--2---:R-:W-:Y:S01]  /*7170*/  LEA R242, P4, R227, R26, 0x2 ;  /* 0x0000001ae3f27211 */ /* 0x004fe200078810ff */
[----:B------:R-:W-:Y:S01]  /*7180*/  STL [R1+0x174], R239 ;  /* 0x000174ef01007387 */ /* 0x000fe20000100800 */
[----:B------:R-:W-:-:S02]  /*7190*/  LEA.HI.X.SX32 R251, R235, R4, 0x2, P1 ;  /* 0x00000004ebfb7211 */ /* 0x000fc400008f16ff */
[-C--:B------:R-:W-:Y:S02]  /*71a0*/  LEA R236, P1, R221, R26.reuse, 0x2 ;  /* 0x0000001addec7211 */ /* 0x080fe400078210ff */
[----:B---3--:R-:W-:Y:S01]  /*71b0*/  LEA R240, P3, R225, R26, 0x2 ;  /* 0x0000001ae1f07211 */ /* 0x008fe200078610ff */
[----:B------:R1:W-:Y:S01]  /*71c0*/  STL.64 [R1+0x168], R250 ;  /* 0x000168fa01007387 */ /* 0x0003e20000100a00 */
[----:B------:R-:W-:Y:S02]  /*71d0*/  LEA.HI.X.SX32 R249, R233, R4, 0x2, P0 ;  /* 0x00000004e9f97211 */ /* 0x000fe400000f16ff */
[----:B------:R-:W-:Y:S02]  /*71e0*/  LEA R238, P2, R223, R26, 0x2 ;  /* 0x0000001adfee7211 */ /* 0x000fe400078410ff */
[-C--:B------:R-:W-:Y:S01]  /*71f0*/  LEA.HI.X.SX32 R247, R231, R4.reuse, 0x2, P6 ;  /* 0x00000004e7f77211 */ /* 0x080fe200030f16ff */
[----:B------:R-:W-:Y:S01]  /*7200*/  STL.64 [R1+0x160], R248 ;  /* 0x000160f801007387 */ /* 0x000fe20000100a00 */
[----:B------:R-:W-:-:S02]  /*7210*/  LEA.HI.X.SX32 R245, R229, R4, 0x2, P5 ;  /* 0x00000004e5f57211 */ /* 0x000fc400028f16ff */
[-C--:B------:R-:W-:Y:S01]  /*7220*/  LEA R234, P0, R219, R26.reuse, 0x2 ;  /* 0x0000001adbea7211 */ /* 0x080fe200078010ff */
[----:B------:R-:W-:Y:S01]  /*7230*/  STL.64 [R1+0x158], R246 ;  /* 0x000158f601007387 */ /* 0x000fe20000100a00 */
[-C--:B------:R-:W-:Y:S01]  /*7240*/  LEA R232, P6, R217, R26.reuse, 0x2 ;  /* 0x0000001ad9e87211 */ /* 0x080fe200078c10ff */
[----:B-1----:R-:W1:Y:S01]  /*7250*/  LDC R251, c[0x0][0x230] ;  /* 0x00008c00fffb7b82 */ /* 0x002e620000000800 */
[----:B------:R-:W-:Y:S01]  /*7260*/  LEA R230, P5, R215, R26, 0x2 ;  /* 0x0000001ad7e67211 */ /* 0x000fe200078a10ff */
[----:B------:R-:W-:Y:S01]  /*7270*/  STL.64 [R1+0x150], R244 ;  /* 0x000150f401007387 */ /* 0x000fe20000100a00 */
[----:B------:R-:W-:Y:S02]  /*7280*/  LEA.HI.X.SX32 R243, R227, R4, 0x2, P4 ;  /* 0x00000004e3f37211 */ /* 0x000fe400020f16ff */
[----:B------:R-:W-:Y:S02]  /*7290*/  LEA R228, P4, R213, R26, 0x2 ;  /* 0x0000001ad5e47211 */ /* 0x000fe400078810ff */
[-C--:B------:R-:W-:Y:S01]  /*72a0*/  LEA.HI.X.SX32 R241, R225, R4.reuse, 0x2, P3 ;  /* 0x00000004e1f17211 */ /* 0x080fe200018f16ff */
[----:B------:R2:W-:Y:S01]  /*72b0*/  STL.64 [R1+0x148], R242 ;  /* 0x000148f201007387 */ /* 0x0005e20000100a00 */
[----:B------:R-:W-:-:S02]  /*72c0*/  LEA.HI.X.SX32 R237, R221, R4, 0x2, P1 ;  /* 0x00000004dded7211 */ /* 0x000fc400008f16ff */
[----:B------:R-:W-:Y:S01]  /*72d0*/  LEA.HI.X.SX32 R239, R223, R4, 0x2, P2 ;  /* 0x00000004dfef7211 */ /* 0x000fe200010f16ff */
[----:B------:R3:W-:Y:S01]  /*72e0*/  STL.64 [R1+0x140], R240 ;  /* 0x000140f001007387 */ /* 0x0007e20000100a00 */
[-C--:B------:R-:W-:Y:S02]  /*72f0*/  LEA R222, P1, R207, R26.reuse, 0x2 ;  /* 0x0000001acfde7211 */ /* 0x080fe400078210ff */
[-C--:B------:R-:W-:Y:S01]  /*7300*/  LEA R226, P3, R211, R26.reuse, 0x2 ;  /* 0x0000001ad3e27211 */ /* 0x080fe200078610ff */
[----:B------:R-:W-:Y:S01]  /*7310*/  STL.64 [R1+0x138], R238 ;  /* 0x000138ee01007387 */ /* 0x000fe20000100a00 */
[----:B------:R-:W-:Y:S02]  /*7320*/  LEA R224, P2, R209, R26, 0x2 ;  /* 0x0000001ad1e07211 */ /* 0x000fe400078410ff */
[-C--:B------:R-:W-:Y:S01]  /*7330*/  LEA.HI.X.SX32 R235, R219, R4.reuse, 0x2, P0 ;  /* 0x00000004dbeb7211 */ /* 0x080fe200000f16ff */
[----:B------:R4:W-:Y:S01]  /*7340*/  STL.64 [R1+0x130], R236 ;  /* 0x000130ec01007387 */ /* 0x0009e20000100a00 */
[-C--:B------:R-:W-:Y:S01]  /*7350*/  LEA.HI.X.SX32 R233, R217, R4.reuse, 0x2, P6 ;  /* 0x00000004d9e97211 */ /* 0x080fe200030f16ff */
[C---:B--2---:R-:W-:Y:S01]  /*7360*/  IMAD.SHL.U32 R242, R114.reuse, 0x4, RZ ;  /* 0x0000000472f27824 */ /* 0x044fe200078e00ff */
[----:B------:R-:W-:Y:S01]  /*7370*/  LEA.HI.X.SX32 R231, R215, R4, 0x2, P5 ;  /* 0x00000004d7e77211 */ /* 0x000fe200028f16ff */
[----:B------:R2:W-:Y:S01]  /*7380*/  STL.64 [R1+0x128], R234 ;  /* 0x000128ea01007387 */ /* 0x0005e20000100a00 */
[-C--:B------:R-:W-:Y:S01]  /*7390*/  LEA R220, P0, R205, R26.reuse, 0x2 ;  /* 0x0000001acddc7211 */ /* 0x080fe200078010ff */
[----:B---3--:R-:W-:Y:S01]  /*73a0*/  IMAD R240, R114, 0xfc, RZ ;  /* 0x000000fc72f07824 */ /* 0x008fe200078e02ff */
[-C--:B------:R-:W-:Y:S01]  /*73b0*/  LEA R218, P6, R203, R26.reuse, 0x2 ;  /* 0x0000001acbda7211 */ /* 0x080fe200078c10ff */
[----:B------:R3:W-:Y:S01]  /*73c0*/  STL.64 [R1+0x120], R232 ;  /* 0x000120e801007387 */ /* 0x0007e20000100a00 */
[----:B------:R-:W-:-:S02]  /*73d0*/  LEA R216, P5, R201, R26, 0x2 ;  /* 0x0000001ac9d87211 */ /* 0x000fc400078a10ff */
[----:B------:R-:W-:Y:S01]  /*73e0*/  LEA.HI.X.SX32 R229, R213, R4, 0x2, P4 ;  /* 0x00000004d5e57211 */ /* 0x000fe200020f16ff */
[----:B------:R1:W-:Y:S01]  /*73f0*/  STL.64 [R1+0x118], R230 ;  /* 0x000118e601007387 */ /* 0x0003e20000100a00 */
[----:B------:R-:W-:Y:S01]  /*7400*/  LEA R214, P4, R199, R26, 0x2 ;  /* 0x0000001ac7d67211 */ /* 0x000fe200078810ff */
[C---:B----4-:R-:W-:Y:S01]  /*7410*/  IMAD R236, R114.reuse, 0xf8, RZ ;  /* 0x000000f872ec7824 */ /* 0x050fe200078e02ff */
[----:B------:R-:W-:Y:S01]  /*7420*/  LEA.HI.X.SX32 R223, R207, R4, 0x2, P1 ;  /* 0x00000004cfdf7211 */ /* 0x000fe200008f16ff */
[----:B------:R4:W-:Y:S01]  /*7430*/  STL.64 [R1+0x110], R228 ;  /* 0x000110e401007387 */ /* 0x0009e20000100a00 */
[----:B------:R-:W-:Y:S01]  /*7440*/  LEA R208, P1, R193, R26, 0x2 ;  /* 0x0000001ac1d07211 */ /* 0x000fe200078210ff */
[C---:B--2---:R-:W-:Y:S01]  /*7450*/  IMAD R234, R114.reuse, 0xf4, RZ ;  /* 0x000000f472ea7824 */ /* 0x044fe200078e02ff */
[-C--:B------:R-:W-:Y:S01]  /*7460*/  LEA.HI.X.SX32 R227, R211, R4.reuse, 0x2, P3 ;  /* 0x00000004d3e37211 */ /* 0x080fe200018f16ff */
[C---:B---3--:R-:W-:Y:S01]  /*7470*/  IMAD R233, R114.reuse, 0x3c, RZ ;  /* 0x0000003c72e97824 */ /* 0x048fe200078e02ff */
[----:B------:R-:W-:Y:S01]  /*7480*/  LEA.HI.X.SX32 R225, R209, R4, 0x2, P2 ;  /* 0x00000004d1e17211 */ /* 0x000fe200010f16ff */
[C---:B------:R-:W-:Y:S01]  /*7490*/  IMAD R232, R114.reuse, 0xf0, RZ ;  /* 0x000000f072e87824 */ /* 0x040fe200078e02ff */
[-C--:B------:R-:W-:Y:S01]  /*74a0*/  LEA R212, P3, R197, R26.reuse, 0x2 ;  /* 0x0000001ac5d47211 */ /* 0x080fe200078610ff */
[----:B------:R2:W-:Y:S01]  /*74b0*/  STL.64 [R1+0x108], R226 ;  /* 0x000108e201007387 */ /* 0x0005e20000100a00 */
[----:B------:R-:W-:Y:S01]  /*74c0*/  LEA R210, P2, R195, R26, 0x2 ;  /* 0x0000001ac3d27211 */ /* 0x000fe200078410ff */
[C---:B-1----:R-:W-:Y:S01]  /*74d0*/  IMAD R230, R114.reuse, 0xec, RZ ;  /* 0x000000ec72e67824 */ /* 0x042fe200078e02ff */
[-C--:B------:R-:W-:Y:S01]  /*74e0*/  LEA.HI.X.SX32 R221, R205, R4.reuse, 0x2, P0 ;  /* 0x00000004cddd7211 */ /* 0x080fe200000f16ff */
[----:B------:R1:W-:Y:S01]  /*74f0*/  STL.64 [R1+0x100], R224 ;  /* 0x000100e001007387 */ /* 0x0003e20000100a00 */
[-C--:B------:R-:W-:Y:S01]  /*7500*/  LEA.HI.X.SX32 R219, R203, R4.reuse, 0x2, P6 ;  /* 0x00000004cbdb7211 */ /* 0x080fe200030f16ff */
[C---:B----4-:R-:W-:Y:S01]  /*7510*/  IMAD R228, R114.reuse, 0xe8, RZ ;  /* 0x000000e872e47824 */ /* 0x050fe200078e02ff */
[----:B------:R-:W-:Y:S01]  /*7520*/  LEA.HI.X.SX32 R217, R201, R4, 0x2, P5 ;  /* 0x00000004c9d97211 */ /* 0x000fe200028f16ff */
[----:B------:R3:W-:Y:S01]  /*7530*/  STL.64 [R1+0xf8], R222 ;  /* 0x0000f8de01007387 */ /* 0x0007e20000100a00 */
[-C--:B------:R-:W-:Y:S01]  /*7540*/  LEA R206, P0, R191, R26.reuse, 0x2 ;  /* 0x0000001abfce7211 */ /* 0x080fe200078010ff */
[C---:B------:R-:W-:Y:S01]  /*7550*/  IMAD R237, R114.reuse, 0x3e, RZ ;  /* 0x0000003e72ed7824 */ /* 0x040fe200078e02ff */
[-C--:B------:R-:W-:Y:S01]  /*7560*/  LEA R204, P6, R189, R26.reuse, 0x2 ;  /* 0x0000001abdcc7211 */ /* 0x080fe200078c10ff */
[----:B------:R4:W-:Y:S01]  /*7570*/  STL.64 [R1+0xf0], R220 ;  /* 0x0000f0dc01007387 */ /* 0x0009e20000100a00 */
[----:B------:R-:W-:Y:S01]  /*7580*/  LEA R202, P5, R187, R26, 0x2 ;  /* 0x0000001abbca7211 */ /* 0x000fe200078a10ff */
[C---:B--2---:R-:W-:Y:S01]  /*7590*/  IMAD R226, R114.reuse, 0xe4, RZ ;  /* 0x000000e472e27824 */ /* 0x044fe200078e02ff */
[----:B------:R-:W-:Y:S01]  /*75a0*/  LEA.HI.X.SX32 R215, R199, R4, 0x2, P4 ;  /* 0x00000004c7d77211 */ /* 0x000fe200020f16ff */
[----:B------:R2:W-:Y:S01]  /*75b0*/  STL.64 [R1+0xe8], R218 ;  /* 0x0000e8da01007387 */ /* 0x0005e20000100a00 */
[----:B------:R-:W-:Y:S01]  /*75c0*/  LEA R200, P4, R185, R26, 0x2 ;  /* 0x0000001ab9c87211 */ /* 0x000fe200078810ff */
[C---:B-1----:R-:W-:Y:S01]  /*75d0*/  IMAD R225, R114.reuse, 0x38, RZ ;  /* 0x0000003872e17824 */ /* 0x042fe200078e02ff */
[----:B------:R-:W-:Y:S01]  /*75e0*/  LEA.HI.X.SX32 R209, R193, R4, 0x2, P1 ;  /* 0x00000004c1d17211 */ /* 0x000fe200008f16ff */
[----:B------:R1:W-:Y:S01]  /*75f0*/  STL.64 [R1+0x180], R216 ;  /* 0x000180d801007387 */ /* 0x0003e20000100a00 */
[----:B------:R-:W-:Y:S01]  /*7600*/  LEA R194, P1, R179, R26, 0x2 ;  /* 0x0000001ab3c27211 */ /* 0x000fe200078210ff */
[C---:B---3--:R-:W-:Y:S01]  /*7610*/  IMAD R222, R114.reuse, 0xdc, RZ ;  /* 0x000000dc72de7824 */ /* 0x048fe200078e02ff */
[-C--:B------:R-:W-:Y:S01]  /*7620*/  LEA.HI.X.SX32 R213, R197, R4.reuse, 0x2, P3 ;  /* 0x00000004c5d57211 */ /* 0x080fe200018f16ff */
[----:B------:R3:W-:Y:S01]  /*7630*/  STL.64 [R1+0xe0], R214 ;  /* 0x0000e0d601007387 */ /* 0x0007e20000100a00 */
[----:B------:R-:W-:Y:S01]  /*7640*/  LEA.HI.X.SX32 R211, R195, R4, 0x2, P2 ;  /* 0x00000004c3d37211 */ /* 0x000fe200010f16ff */
[C---:B----4-:R-:W-:Y:S01]  /*7650*/  IMAD R220, R114.reuse, 0xd8, RZ ;  /* 0x000000d872dc7824 */ /* 0x050fe200078e02ff */
[-C--:B------:R-:W-:Y:S01]  /*7660*/  LEA R198, P3, R183, R26.reuse, 0x2 ;  /* 0x0000001ab7c67211 */ /* 0x080fe200078610ff */
[----:B------:R4:W-:Y:S01]  /*7670*/  STL.64 [R1+0xd8], R212 ;  /* 0x0000d8d401007387 */ /* 0x0009e20000100a00 */
[----:B------:R-:W-:Y:S01]  /*7680*/  LEA R196, P2, R181, R26, 0x2 ;  /* 0x0000001ab5c47211 */ /* 0x000fe200078410ff */
[C---:B--2---:R-:W-:Y:S01]  /*7690*/  IMAD R218, R114.reuse, 0xd4, RZ ;  /* 0x000000d472da7824 */ /* 0x044fe200078e02ff */
[-C--:B------:R-:W-:Y:S01]  /*76a0*/  LEA.HI.X.SX32 R207, R191, R4.reuse, 0x2, P0 ;  /* 0x00000004bfcf7211 */ /* 0x080fe200000f16ff */
[----:B------:R2:W-:Y:S01]  /*76b0*/  STL.64 [R1+0xd0], R210 ;  /* 0x0000d0d201007387 */ /* 0x0005e20000100a00 */
[-C--:B------:R-:W-:Y:S01]  /*76c0*/  LEA.HI.X.SX32 R205, R189, R4.reuse, 0x2, P6 ;  /* 0x00000004bdcd7211 */ /* 0x080fe200030f16ff */
[C---:B-1----:R-:W-:Y:S01]  /*76d0*/  IMAD R217, R114.reuse, 0x34, RZ ;  /* 0x0000003472d97824 */ /* 0x042fe200078e02ff */
[----:B------:R-:W-:Y:S01]  /*76e0*/  LEA.HI.X.SX32 R203, R187, R4, 0x2, P5 ;  /* 0x00000004bbcb7211 */ /* 0x000fe200028f16ff */
[----:B------:R1:W-:Y:S01]  /*76f0*/  STL.64 [R1+0x188], R208 ;  /* 0x000188d001007387 */ /* 0x0003e20000100a00 */
[-C--:B------:R-:W-:Y:S01]  /*7700*/  LEA R192, P0, R177, R26.reuse, 0x2 ;  /* 0x0000001ab1c07211 */ /* 0x080fe200078010ff */
[C---:B---3--:R-:W-:Y:S01]  /*7710*/  IMAD R214, R114.reuse, 0xcc, RZ ;  /* 0x000000cc72d67824 */ /* 0x048fe200078e02ff */
[-C--:B------:R-:W-:Y:S01]  /*7720*/  LEA R190, P6, R175, R26.reuse, 0x2 ;  /* 0x0000001aafbe7211 */ /* 0x080fe200078c10ff */
[----:B------:R3:W-:Y:S01]  /*7730*/  STL.64 [R1+0xc8], R206 ;  /* 0x0000c8ce01007387 */ /* 0x0007e20000100a00 */
[----:B------:R-:W-:Y:S01]  /*7740*/  LEA R188, P5, R173, R26, 0x2 ;  /* 0x0000001aadbc7211 */ /* 0x000fe200078a10ff */
[C---:B----4-:R-:W-:Y:S01]  /*7750*/  IMAD R212, R114.reuse, 0xc8, RZ ;  /* 0x000000c872d47824 */ /* 0x050fe200078e02ff */
[----:B------:R-:W-:Y:S01]  /*7760*/  LEA.HI.X.SX32 R201, R185, R4, 0x2, P4 ;  /* 0x00000004b9c97211 */ /* 0x000fe200020f16ff */
[----:B------:R4:W-:Y:S01]  /*7770*/  STL.64 [R1+0xc0], R204 ;  /* 0x0000c0cc01007387 */ /* 0x0009e20000100a00 */
[----:B------:R-:W-:Y:S01]  /*7780*/  LEA R186, P4, R171, R26, 0x2 ;  /* 0x0000001aabba7211 */ /* 0x000fe200078810ff */
[C---:B--2---:R-:W-:Y:S01]  /*7790*/  IMAD R210, R114.reuse, 0xc4, RZ ;  /* 0x000000c472d27824 */ /* 0x044fe200078e02ff */
[----:B------:R-:W-:Y:S01]  /*77a0*/  LEA.HI.X.SX32 R195, R179, R4, 0x2, P1 ;  /* 0x00000004b3c37211 */ /* 0x000fe200008f16ff */
[----:B------:R2:W-:Y:S01]  /*77b0*/  STL.64 [R1+0xb8], R202 ;  /* 0x0000b8ca01007387 */ /* 0x0005e20000100a00 */
[----:B------:R-:W-:Y:S01]  /*77c0*/  LEA R180, P1, R165, R26, 0x2 ;  /* 0x0000001aa5b47211 */ /* 0x000fe200078210ff */
[C---:B-1----:R-:W-:Y:S01]  /*77d0*/  IMAD R209, R114.reuse, 0x30, RZ ;  /* 0x0000003072d17824 */ /* 0x042fe200078e02ff */
[-C--:B------:R-:W-:Y:S01]  /*77e0*/  LEA.HI.X.SX32 R199, R183, R4.reuse, 0x2, P3 ;  /* 0x00000004b7c77211 */ /* 0x080fe200018f16ff */
[----:B------:R1:W-:Y:S01]  /*77f0*/  STL.64 [R1+0x190], R200 ;  /* 0x000190c801007387 */ /* 0x0003e20000100a00 */
[----:B------:R-:W-:Y:S01]  /*7800*/  LEA.HI.X.SX32 R197, R181, R4, 0x2, P2 ;  /* 0x00000004b5c57211 */ /* 0x000fe200010f16ff */
[C---:B---3--:R-:W-:Y:S01]  /*7810*/  IMAD R206, R114.reuse, 0xbc, RZ ;  /* 0x000000bc72ce7824 */ /* 0x048fe200078e02ff */
[-C--:B------:R-:W-:Y:S01]  /*7820*/  LEA R184, P3, R169, R26.reuse, 0x2 ;  /* 0x0000001aa9b87211 */ /* 0x080fe200078610ff */
[----:B------:R3:W-:Y:S01]  /*7830*/  STL.64 [R1+0xb0], R198 ;  /* 0x0000b0c601007387 */ /* 0x0007e20000100a00 */
[----:B------:R-:W-:Y:S01]  /*7840*/  LEA R182, P2, R167, R26, 0x2 ;  /* 0x0000001aa7b67211 */ /* 0x000fe200078410ff */
[C---:B----4-:R-:W-:Y:S01]  /*7850*/  IMAD R204, R114.reuse, 0xb8, RZ ;  /* 0x000000b872cc7824 */ /* 0x050fe200078e02ff */
[-C--:B------:R-:W-:Y:S01]  /*7860*/  LEA.HI.X.SX32 R193, R177, R4.reuse, 0x2, P0 ;  /* 0x00000004b1c17211 */ /* 0x080fe200000f16ff */
[----:B------:R4:W-:Y:S01]  /*7870*/  STL.64 [R1+0xa8], R196 ;  /* 0x0000a8c401007387 */ /* 0x0009e20000100a00 */
[-C--:B------:R-:W-:Y:S01]  /*7880*/  LEA.HI.X.SX32 R191, R175, R4.reuse, 0x2, P6 ;  /* 0x00000004afbf7211 */ /* 0x080fe200030f16ff */
[C---:B--2---:R-:W-:Y:S01]  /*7890*/  IMAD R202, R114.reuse, 0xb4, RZ ;  /* 0x000000b472ca7824 */ /* 0x044fe200078e02ff */
[----:B------:R-:W-:Y:S01]  /*78a0*/  LEA.HI.X.SX32 R189, R173, R4, 0x2, P5 ;  /* 0x00000004adbd7211 */ /* 0x000fe200028f16ff */
[----:B------:R2:W-:Y:S01]  /*78b0*/  STL.64 [R1+0xa0], R194 ;  /* 0x0000a0c201007387 */ /* 0x0005e20000100a00 */
[-C--:B------:R-:W-:Y:S01]  /*78c0*/  LEA R178, P0, R163, R26.reuse, 0x2 ;  /* 0x0000001aa3b27211 */ /* 0x080fe200078010ff */
[C---:B-1----:R-:W-:Y:S01]  /*78d0*/  IMAD R201, R114.reuse, 0x2c, RZ ;  /* 0x0000002c72c97824 */ /* 0x042fe200078e02ff */
[-C--:B------:R-:W-:Y:S01]  /*78e0*/  LEA R176, P6, R161, R26.reuse, 0x2 ;  /* 0x0000001aa1b07211 */ /* 0x080fe200078c10ff */
[----:B------:R1:W-:Y:S01]  /*78f0*/  STL.64 [R1+0x198], R192 ;  /* 0x000198c001007387 */ /* 0x0003e20000100a00 */
[----:B------:R-:W-:Y:S01]  /*7900*/  LEA R174, P5, R159, R26, 0x2 ;  /* 0x0000001a9fae7211 */ /* 0x000fe200078a10ff */
[C---:B---3--:R-:W-:Y:S01]  /*7910*/  IMAD R198, R114.reuse, 0xac, RZ ;  /* 0x000000ac72c67824 */ /* 0x048fe200078e02ff */
        /* <DEDUP_REMOVED lines=9> */
[----:B------:R2:W-:Y:S01]  /*79b0*/  STL.64 [R1+0x88], R186 ;  /* 0x000088ba01007387 */ /* 0x0005e20000100a00 */
[----:B------:R-:W-:Y:S01]  /*79c0*/  LEA.HI.X.SX32 R183, R167, R4, 0x2, P2 ;  /* 0x00000004a7b77211 */ /* 0x000fe200010f16ff */
[C---:B-1----:R-:W-:Y:S01]  /*79d0*/  IMAD R193, R114.reuse, 0x28, RZ ;  /* 0x0000002872c17824 */ /* 0x042fe200078e02ff */
[-C--:B------:R-:W-:Y:S01]  /*79e0*/  LEA R170, P3, R155, R26.reuse, 0x2 ;  /* 0x0000001a9baa7211 */ /* 0x080fe200078610ff */
[----:B------:R1:W-:Y:S01]  /*79f0*/  STL.64 [R1+0x1a0], R184 ;  /* 0x0001a0b801007387 */ /* 0x0003e20000100a00 */
[----:B------:R-:W-:Y:S01]  /*7a00*/  LEA R168, P2, R153, R26, 0x2 ;  /* 0x0000001a99a87211 */ /* 0x000fe200078410ff */
[C---:B---3--:R-:W-:Y:S01]  /*7a10*/  IMAD R190, R114.reuse, 0x9c, RZ ;  /* 0x0000009c72be7824 */ /* 0x048fe200078e02ff */
[-C--:B------:R-:W-:Y:S01]  /*7a20*/  LEA.HI.X.SX32 R179, R163, R4.reuse, 0x2, P0 ;  /* 0x00000004a3b37211 */ /* 0x080fe200000f16ff */
[----:B------:R3:W-:Y:S01]  /*7a30*/  STL.64 [R1+0x80], R182 ;  /* 0x000080b601007387 */ /* 0x0007e20000100a00 */
[-C--:B------:R-:W-:Y:S01]  /*7a40*/  LEA.HI.X.SX32 R177, R161, R4.reuse, 0x2, P6 ;  /* 0x00000004a1b17211 */ /* 0x080fe200030f16ff */
[C---:B----4-:R-:W-:Y:S01]  /*7a50*/  IMAD R188, R114.reuse, 0x98, RZ ;  /* 0x0000009872bc7824 */ /* 0x050fe200078e02ff */
[----:B------:R-:W-:Y:S01]  /*7a60*/  LEA.HI.X.SX32 R175, R159, R4, 0x2, P5 ;  /* 0x000000049faf7211 */ /* 0x000fe200028f16ff */
[----:B------:R4:W-:Y:S01]  /*7a70*/  STL.64 [R1+0x78], R180 ;  /* 0x000078b401007387 */ /* 0x0009e20000100a00 */
[-C--:B------:R-:W-:Y:S01]  /*7a80*/  LEA R164, P0, R149, R26.reuse, 0x2 ;  /* 0x0000001a95a47211 */ /* 0x080fe200078010ff */
[C---:B--2---:R-:W-:Y:S01]  /*7a90*/  IMAD R186, R114.reuse, 0x94, RZ ;  /* 0x0000009472ba7824 */ /* 0x044fe200078e02ff */
[-C--:B------:R-:W-:Y:S01]  /*7aa0*/  LEA R162, P6, R147, R26.reuse, 0x2 ;  /* 0x0000001a93a27211 */ /* 0x080fe200078c10ff */
[----:B------:R2:W-:Y:S01]  /*7ab0*/  STL.64 [R1+0x70], R178 ;  /* 0x000070b201007387 */ /* 0x0005e20000100a00 */
[----:B------:R-:W-:Y:S01]  /*7ac0*/  LEA R160, P5, R145, R26, 0x2 ;  /* 0x0000001a91a07211 */ /* 0x000fe200078a10ff */
[C---:B-1----:R-:W-:Y:S01]  /*7ad0*/  IMAD R185, R114.reuse, 0x24, RZ ;  /* 0x0000002472b97824 */ /* 0x042fe200078e02ff */
[----:B------:R-:W-:Y:S01]  /*7ae0*/  LEA.HI.X.SX32 R173, R157, R4, 0x2, P4 ;  /* 0x000000049dad7211 */ /* 0x000fe200020f16ff */
[----:B------:R-:W-:Y:S01]  /*7af0*/  STL.64 [R1+0x1a8], R176 ;  /* 0x0001a8b001007387 */ /* 0x000fe20000100a00 */
[----:B------:R-:W-:Y:S01]  /*7b00*/  LEA R158, P4, R143, R26, 0x2 ;  /* 0x0000001a8f9e7211 */ /* 0x000fe200078810ff */
[C---:B---3--:R-:W-:Y:S01]  /*7b10*/  IMAD R182, R114.reuse, 0x8c, RZ ;  /* 0x0000008c72b67824 */ /* 0x048fe200078e02ff */
[----:B------:R-:W-:Y:S01]  /*7b20*/  LEA.HI.X.SX32 R167, R151, R4, 0x2, P1 ;  /* 0x0000000497a77211 */ /* 0x000fe200008f16ff */
[----:B------:R1:W-:Y:S01]  /*7b30*/  STL.64 [R1+0x68], R174 ;  /* 0x000068ae01007387 */ /* 0x0003e20000100a00 */
[----:B------:R-:W-:Y:S01]  /*7b40*/  LEA R152, P1, R137, R26, 0x2 ;  /* 0x0000001a89987211 */ /* 0x000fe200078210ff */
[C---:B----4-:R-:W-:Y:S01]  /*7b50*/  IMAD R180, R114.reuse, 0x88, RZ ;  /* 0x0000008872b47824 */ /* 0x050fe200078e02ff */
[-C--:B------:R-:W-:Y:S01]  /*7b60*/  LEA.HI.X.SX32 R171, R155, R4.reuse, 0x2, P3 ;  /* 0x000000049bab7211 */ /* 0x080fe200018f16ff */
[----:B------:R3:W-:Y:S01]  /*7b70*/  STL.64 [R1+0x60], R172 ;  /* 0x000060ac01007387 */ /* 0x0007e20000100a00 */
[----:B------:R-:W-:Y:S01]  /*7b80*/  LEA.HI.X.SX32 R169, R153, R4, 0x2, P2 ;  /* 0x0000000499a97211 */ /* 0x000fe200010f16ff */
[C---:B--2---:R-:W-:Y:S01]  /*7b90*/  IMAD R178, R114.reuse, 0x84, RZ ;  /* 0x0000008472b27824 */ /* 0x044fe200078e02ff */
[-C--:B------:R-:W-:Y:S01]  /*7ba0*/  LEA R156, P3, R141, R26.reuse, 0x2 ;  /* 0x0000001a8d9c7211 */ /* 0x080fe200078610ff */
[----:B------:R2:W-:Y:S01]  /*7bb0*/  STL.64 [R1+0x58], R170 ;  /* 0x000058aa01007387 */ /* 0x0005e20000100a00 */
[----:B------:R-:W-:Y:S01]  /*7bc0*/  LEA R154, P2, R139, R26, 0x2 ;  /* 0x0000001a8b9a7211 */ /* 0x000fe200078410ff */
[C---:B------:R-:W-:Y:S01]  /*7bd0*/  IMAD R179, R114.reuse, 0x21, RZ ;  /* 0x0000002172b37824 */ /* 0x040fe200078e02ff */
        /* <DEDUP_REMOVED lines=9> */
[----:B------:R-:W-:Y:S01]  /*7c70*/  STL.64 [R1+0x48], R164 ;  /* 0x000048a401007387 */ /* 0x000fe20000100a00 */
[----:B------:R-:W-:Y:S01]  /*7c80*/  LEA R146, P5, R131, R26, 0x2 ;  /* 0x0000001a83927211 */ /* 0x000fe200078a10ff */
[C---:B--2---:R-:W-:Y:S01]  /*7c90*/  IMAD R170, R114.reuse, 0x74, RZ ;  /* 0x0000007472aa7824 */ /* 0x044fe200078e02ff */
[----:B------:R-:W-:Y:S01]  /*7ca0*/  LEA.HI.X.SX32 R159, R143, R4, 0x2, P4 ;  /* 0x000000048f9f7211 */ /* 0x000fe200020f16ff */
[----:B------:R2:W-:Y:S01]  /*7cb0*/  STL.64 [R1+0x40], R162 ;  /* 0x000040a201007387 */ /* 0x0005e20000100a00 */
[----:B------:R-:W-:Y:S01]  /*7cc0*/  LEA R144, P4, R129, R26, 0x2 ;  /* 0x0000001a81907211 */ /* 0x000fe200078810ff */
[C---:B----4-:R-:W-:Y:S01]  /*7cd0*/  IMAD R169, R114.reuse, 0x1c, RZ ;  /* 0x0000001c72a97824 */ /* 0x050fe200078e02ff */
[----:B------:R-:W-:Y:S01]  /*7ce0*/  LEA.HI.X.SX32 R153, R137, R4, 0x2, P1 ;  /* 0x0000000489997211 */ /* 0x000fe200008f16ff */
[----:B------:R3:W-:Y:S01]  /*7cf0*/  STL.64 [R1+0x1b8], R160 ;  /* 0x0001b8a001007387 */ /* 0x0007e20000100a00 */
[----:B------:R-:W-:Y:S01]  /*7d00*/  LEA R28, P1, R29, R26, 0x2 ;  /* 0x0000001a1d1c7211 */ /* 0x000fe200078210ff */
[C---:B-1----:R-:W-:Y:S01]  /*7d10*/  IMAD R166, R114.reuse, 0x6c, RZ ;  /* 0x0000006c72a67824 */ /* 0x042fe200078e02ff */
[-C--:B------:R-:W-:Y:S01]  /*7d20*/  LEA.HI.X.SX32 R157, R141, R4.reuse, 0x2, P3 ;  /* 0x000000048d9d7211 */ /* 0x080fe200018f16ff */
[----:B------:R-:W-:Y:S01]  /*7d30*/  STL.64 [R1+0x38], R158 ;  /* 0x0000389e01007387 */ /* 0x000fe20000100a00 */
[----:B------:R-:W-:Y:S01]  /*7d40*/  LEA.HI.X.SX32 R155, R139, R4, 0x2, P2 ;  /* 0x000000048b9b7211 */ /* 0x000fe200010f16ff */
[C---:B------:R-:W-:Y:S01]  /*7d50*/  IMAD R139, R114.reuse, 0xd, RZ ;  /* 0x0000000d728b7824 */ /* 0x040fe200078e02ff */
[-C--:B------:R-:W-:Y:S01]  /*7d60*/  LEA R142, P3, R127, R26.reuse, 0x2 ;  /* 0x0000001a7f8e7211 */ /* 0x080fe200078610ff */
[----:B------:R-:W-:Y:S01]  /*7d70*/  STL.64 [R1+0x30], R156 ;  /* 0x0000309c01007387 */ /* 0x000fe20000100a00 */
[----:B------:R-:W-:Y:S01]  /*7d80*/  LEA R140, P2, R125, R26, 0x2 ;  /* 0x0000001a7d8c7211 */ /* 0x000fe200078410ff */
[C---:B--2---:R-:W-:Y:S01]  /*7d90*/  IMAD R162, R114.reuse, 0x64, RZ ;  /* 0x0000006472a27824 */ /* 0x044fe200078e02ff */
[-C--:B------:R-:W-:Y:S01]  /*7da0*/  LEA.HI.X.SX32 R151, R135, R4.reuse, 0x2, P0 ;  /* 0x0000000487977211 */ /* 0x080fe200000f16ff */
[----:B------:R-:W-:Y:S01]  /*7db0*/  STL.64 [R1+0x28], R154 ;  /* 0x0000289a01007387 */ /* 0x000fe20000100a00 */
[-C--:B------:R-:W-:Y:S01]  /*7dc0*/  LEA.HI.X.SX32 R149, R133, R4.reuse, 0x2, P6 ;  /* 0x0000000485957211 */ /* 0x080fe200030f16ff */
[C---:B---3--:R-:W-:Y:S01]  /*7dd0*/  IMAD R161, R114.reuse, 0x18, RZ ;  /* 0x0000001872a17824 */ /* 0x048fe200078e02ff */
[----:B------:R-:W-:Y:S01]  /*7de0*/  LEA.HI.X.SX32 R147, R131, R4, 0x2, P5 ;  /* 0x0000000483937211 */ /* 0x000fe200028f16ff */
[----:B------:R1:W-:Y:S01]  /*7df0*/  STL.64 [R1+0x1c0], R152 ;  /* 0x0001c09801007387 */ /* 0x0003e20000100a00 */
[-C--:B------:R-:W-:Y:S01]  /*7e00*/  LEA R136, P0, R123, R26.reuse, 0x2 ;  /* 0x0000001a7b887211 */ /* 0x080fe200078010ff */
[C---:B------:R-:W-:Y:S01]  /*7e10*/  IMAD R131, R114.reuse, 0x9, RZ ;  /* 0x0000000972837824 */ /* 0x040fe200078e02ff */
[-C--:B------:R-:W-:Y:S01]  /*7e20*/  LEA R30, P6, R31, R26.reuse, 0x2 ;  /* 0x0000001a1f1e7211 */ /* 0x080fe200078c10ff */
[----:B------:R2:W-:Y:S01]  /*7e30*/  STL.64 [R1+0x20], R150 ;  /* 0x0000209601007387 */ /* 0x0005e20000100a00 */
[----:B------:R-:W-:Y:S01]  /*7e40*/  LEA R32, P5, R33, R26, 0x2 ;  /* 0x0000001a21207211 */ /* 0x000fe200078a10ff */
[C---:B------:R-:W-:Y:S01]  /*7e50*/  IMAD R135, R114.reuse, 0xb, RZ ;  /* 0x0000000b72877824 */ /* 0x040fe200078e02ff */
[----:B------:R-:W-:Y:S01]  /*7e60*/  LEA.HI.X.SX32 R145, R129, R4, 0x2, P4 ;  /* 0x0000000481917211 */ /* 0x000fe200020f16ff */
[----:B------:R3:W-:Y:S01]  /*7e70*/  STL.64 [R1+0x18], R148 ;  /* 0x0000189401007387 */ /* 0x0007e20000100a00 */
[----:B------:R-:W-:Y:S01]  /*7e80*/  LEA R34, P4, R35, R26, 0x2 ;  /* 0x0000001a23227211 */ /* 0x000fe200078810ff */
[C---:B------:R-:W-:Y:S01]  /*7e90*/  IMAD R133, R114.reuse, 0xa, RZ ;  /* 0x0000000a72857824 */ /* 0x040fe200078e02ff */
[----:B------:R-:W-:Y:S01]  /*7ea0*/  LEA.HI.X.SX32 R29, R29, R4, 0x2, P1 ;  /* 0x000000041d1d7211 */ /* 0x000fe200008f16ff */
[----:B------:R4:W-:Y:S01]  /*7eb0*/  STL.64 [R1+0x10], R146 ;  /* 0x0000109201007387 */ /* 0x0009e20000100a00 */
[----:B------:R-:W-:Y:S01]  /*7ec0*/  LEA R38, P1, R39, R26, 0x2 ;  /* 0x0000001a27267211 */ /* 0x000fe200078210ff */
[C---:B-1----:R-:W-:Y:S01]  /*7ed0*/  IMAD R153, R114.reuse, 0x14, RZ ;  /* 0x0000001472997824 */ /* 0x042fe200078e02ff */
[-C--:B------:R-:W-:Y:S01]  /*7ee0*/  LEA.HI.X.SX32 R143, R127, R4.reuse, 0x2, P3 ;  /* 0x000000047f8f7211 */ /* 0x080fe200018f16ff */
[----:B------:R-:W-:Y:S01]  /*7ef0*/  STL.64 [R1+0x1c8], R144 ;  /* 0x0001c89001007387 */ /* 0x000fe20000100a00 */
[----:B------:R-:W-:Y:S01]  /*7f00*/  LEA.HI.X.SX32 R141, R125, R4, 0x2, P2 ;  /* 0x000000047d8d7211 */ /* 0x000fe200010f16ff */
[C---:B--2---:R-:W-:Y:S01]  /*7f10*/  IMAD R150, R114.reuse, 0x4c, RZ ;  /* 0x0000004c72967824 */ /* 0x044fe200078e02ff */
[-C--:B------:R-:W-:Y:S01]  /*7f20*/  LEA R128, P3, R113, R26.reuse, 0x2 ;  /* 0x0000001a71807211 */ /* 0x080fe200078610ff */
[----:B------:R1:W-:Y:S01]  /*7f30*/  STL.64 [R1+0x8], R142 ;  /* 0x0000088e01007387 */ /* 0x0003e20000100a00 */
[----:B------:R-:W-:Y:S01]  /*7f40*/  LEA R36, P2, R37, R26, 0x2 ;  /* 0x0000001a25247211 */ /* 0x000fe200078410ff */
[C---:B---3--:R-:W-:Y:S01]  /*7f50*/  IMAD R148, R114.reuse, 0x48, RZ ;  /* 0x0000004872947824 */ /* 0x048fe200078e02ff */
[-C--:B------:R-:W-:Y:S01]  /*7f60*/  LEA.HI.X.SX32 R137, R123, R4.reuse, 0x2, P0 ;  /* 0x000000047b897211 */ /* 0x080fe200000f16ff */
[----:B------:R2:W-:Y:S01]  /*7f70*/  STL.64 [R1], R140 ;  /* 0x0000008c01007387 */ /* 0x0005e20000100a00 */
[-C--:B------:R-:W-:Y:S01]  /*7f80*/  LEA.HI.X.SX32 R31, R31, R4.reuse, 0x2, P6 ;  /* 0x000000041f1f7211 */ /* 0x080fe200030f16ff */
[C---:B----4-:R-:W-:Y:S01]  /*7f90*/  IMAD R146, R114.reuse, 0x44, RZ ;  /* 0x0000004472927824 */ /* 0x050fe200078e02ff */
[----:B------:R-:W-:Y:S01]  /*7fa0*/  LEA.HI.X.SX32 R33, R33, R4, 0x2, P5 ;  /* 0x0000000421217211 */ /* 0x000fe200028f16ff */
[----:B------:R3:W-:Y:S01]  /*7fb0*/  STL.64 [R1+0x1d0], R136 ;  /* 0x0001d08801007387 */ /* 0x0007e20000100a00 */
[-C--:B------:R-:W-:Y:S01]  /*7fc0*/  LEA R40, P0, R41, R26.reuse, 0x2 ;  /* 0x0000001a29287211 */ /* 0x080fe200078010ff */
[C---:B------:R-:W-:Y:S01]  /*7fd0*/  IMAD R147, R114.reuse, 0x11, RZ ;  /* 0x0000001172937824 */ /* 0x040fe200078e02ff */
[-C--:B------:R-:W-:Y:S01]  /*7fe0*/  LEA R124, P6, R111, R26.reuse, 0x2 ;  /* 0x0000001a6f7c7211 */ /* 0x080fe200078c10ff */
[C---:B-1----:R-:W-:Y:S01]  /*7ff0*/  IMAD R143, R114.reuse, 0xf, RZ ;  /* 0x0000000f728f7824 */ /* 0x042fe200078e02ff */
[----:B------:R-:W-:Y:S01]  /*8000*/  LEA R42, P5, R43, R26, 0x2 ;  /* 0x0000001a2b2a7211 */ /* 0x000fe200078a10ff */
[C---:B------:R-:W-:Y:S01]  /*8010*/  IMAD.SHL.U32 R145, R114.reuse, 0x10, RZ ;  /* 0x0000001072917824 */ /* 0x040fe200078e00ff */
[----:B------:R-:W-:Y:S01]  /*8020*/  LEA.HI.X.SX32 R35, R35, R4, 0x2, P4 ;  /* 0x0000000423237211 */ /* 0x000fe200020f16ff */
[C---:B--2---:R-:W-:Y:S01]  /*8030*/  IMAD R141, R114.reuse, 0xe, RZ ;  /* 0x0000000e728d7824 */ /* 0x044fe200078e02ff */
[----:B------:R-:W-:Y:S01]  /*8040*/  LEA R44, P4, R45, R26, 0x2 ;  /* 0x0000001a2d2c7211 */ /* 0x000fe200078810ff */
[C---:B------:R-:W-:Y:S01]  /*8050*/  IMAD R151, R114.reuse, 0x13, RZ ;  /* 0x0000001372977824 */ /* 0x040fe200078e02ff */
[----:B------:R-:W-:Y:S01]  /*8060*/  LEA.HI.X.SX32 R39, R39, R4, 0x2, P1 ;  /* 0x0000000427277211 */ /* 0x000fe200008f16ff */
[C---:B---3--:R-:W-:Y:S01]  /*8070*/  IMAD R137, R114.reuse, 0xc, RZ ;  /* 0x0000000c72897824 */ /* 0x048fe200078e02ff */
[----:B------:R-:W-:Y:S01]  /*8080*/  LEA R48, P1, R49, R26, 0x2 ;  /* 0x0000001a31307211 */ /* 0x000fe200078210ff */
[C---:B------:R-:W-:Y:S01]  /*8090*/  IMAD R149, R114.reuse, 0x12, RZ ;  /* 0x0000001272957824 */ /* 0x040fe200078e02ff */
[-C--:B------:R-:W-:Y:S01]  /*80a0*/  LEA.HI.X.SX32 R129, R113, R4.reuse, 0x2, P3 ;  /* 0x0000000471817211 */ /* 0x080fe200018f16ff */
[C---:B------:R-:W-:Y:S01]  /*80b0*/  IMAD R154, R114.reuse, 0x54, RZ ;  /* 0x00000054729a7824 */ /* 0x040fe200078e02ff */
[----:B------:R-:W-:Y:S01]  /*80c0*/  LEA.HI.X.SX32 R37, R37, R4, 0x2, P2 ;  /* 0x0000000425257211 */ /* 0x000fe200010f16ff */
[C---:B------:R-:W-:Y:S01]  /*80d0*/  IMAD R152, R114.reuse, 0x50, RZ ;  /* 0x0000005072987824 */ /* 0x040fe200078e02ff */
[-C--:B------:R-:W-:Y:S01]  /*80e0*/  LEA R46, P3, R47, R26.reuse, 0x2 ;  /* 0x0000001a2f2e7211 */ /* 0x080fe200078610ff */
[----:B------:R1:W-:Y:S01]  /*80f0*/  STL.64 [R1+0x1d8], R128 ;  /* 0x0001d88001007387 */ /* 0x0003e20000100a00 */
[----:B------:R-:W-:Y:S01]  /*8100*/  LEA R122, P2, R109, R26, 0x2 ;  /* 0x0000001a6d7a7211 */ /* 0x000fe200078410ff */
[C---:B------:R-:W-:Y:S01]  /*8110*/  IMAD R155, R114.reuse, 0x15, RZ ;  /* 0x00000015729b7824 */ /* 0x040fe200078e02ff */
[-C--:B------:R-:W-:Y:S01]  /*8120*/  LEA.HI.X.SX32 R41, R41, R4.reuse, 0x2, P0 ;  /* 0x0000000429297211 */ /* 0x080fe200000f16ff */
[C---:B------:R-:W-:Y:S01]  /*8130*/  IMAD R158, R114.reuse, 0x5c, RZ ;  /* 0x0000005c729e7824 */ /* 0x040fe200078e02ff */
[-C--:B------:R-:W-:Y:S01]  /*8140*/  LEA.HI.X.SX32 R125, R111, R4.reuse, 0x2, P6 ;  /* 0x000000046f7d7211 */ /* 0x080fe200030f16ff */
[C---:B------:R-:W-:Y:S01]  /*8150*/  IMAD R156, R114.reuse, 0x58, RZ ;  /* 0x00000058729c7824 */ /* 0x040fe200078e02ff */
[----:B------:R-:W-:Y:S01]  /*8160*/  LEA.HI.X.SX32 R43, R43, R4, 0x2, P5 ;  /* 0x000000042b2b7211 */ /* 0x000fe200028f16ff */
[C---:B------:R-:W-:Y:S01]  /*8170*/  IMAD R159, R114.reuse, 0x17, RZ ;  /* 0x00000017729f7824 */ /* 0x040fe200078e02ff */
[-C--:B------:R-:W-:Y:S01]  /*8180*/  LEA R50, P0, R51, R26.reuse, 0x2 ;  /* 0x0000001a33327211 */ /* 0x080fe200078010ff */
[----:B------:R-:W-:Y:S01]  /*8190*/  STL.64 [R1+0x1e0], R124 ;  /* 0x0001e07c01007387 */ /* 0x000fe20000100a00 */
[-C--:B------:R-:W-:Y:S01]  /*81a0*/  LEA R52, P6, R53, R26.reuse, 0x2 ;  /* 0x0000001a35347211 */ /* 0x080fe200078c10ff */
[C---:B-1----:R-:W-:Y:S01]  /*81b0*/  IMAD.SHL.U32 R129, R114.reuse, 0x8, RZ ;  /* 0x0000000872817824 */ /* 0x042fe200078e00ff */
[----:B------:R-:W-:Y:S01]  /*81c0*/  LEA R112, P5, R107, R26, 0x2 ;  /* 0x0000001a6b707211 */ /* 0x000fe200078a10ff */
[C---:B------:R-:W-:Y:S01]  /*81d0*/  IMAD R157, R114.reuse, 0x16, RZ ;  /* 0x00000016729d7824 */ /* 0x040fe200078e02ff */
[----:B------:R-:W-:Y:S01]  /*81e0*/  LEA.HI.X.SX32 R45, R45, R4, 0x2, P4 ;  /* 0x000000042d2d7211 */ /* 0x000fe200020f16ff */
[C---:B------:R-:W-:Y:S01]  /*81f0*/  IMAD R160, R114.reuse, 0x60, RZ ;  /* 0x0000006072a07824 */ /* 0x040fe200078e02ff */
[----:B------:R-:W-:Y:S01]  /*8200*/  LEA R54, P4, R55, R26, 0x2 ;  /* 0x0000001a37367211 */ /* 0x000fe200078810ff */
[C---:B------:R-:W-:Y:S01]  /*8210*/  IMAD R163, R114.reuse, 0x19, RZ ;  /* 0x0000001972a37824 */ /* 0x040fe200078e02ff */
[----:B------:R-:W-:Y:S01]  /*8220*/  LEA.HI.X.SX32 R49, R49, R4, 0x2, P1 ;  /* 0x0000000431317211 */ /* 0x000fe200008f16ff */
[C---:B------:R-:W-:Y:S01]  /*8230*/  IMAD R164, R114.reuse, 0x68, RZ ;  /* 0x0000006872a47824 */ /* 0x040fe200078e02ff */
[----:B------:R-:W-:Y:S01]  /*8240*/  LEA R110, P1, R105, R26, 0x2 ;  /* 0x0000001a696e7211 */ /* 0x000fe200078210ff */
[C---:B------:R-:W-:Y:S01]  /*8250*/  IMAD R167, R114.reuse, 0x1b, RZ ;  /* 0x0000001b72a77824 */ /* 0x040fe200078e02ff */
[-C--:B------:R-:W-:Y:S01]  /*8260*/  LEA.HI.X.SX32 R47, R47, R4.reuse, 0x2, P3 ;  /* 0x000000042f2f7211 */ /* 0x080fe200018f16ff */
[C---:B------:R-:W-:Y:S01]  /*8270*/  IMAD R165, R114.reuse, 0x1a, RZ ;  /* 0x0000001a72a57824 */ /* 0x040fe200078e02ff */
[----:B------:R-:W-:Y:S01]  /*8280*/  LEA.HI.X.SX32 R123, R109, R4, 0x2, P2 ;  /* 0x000000046d7b7211 */ /* 0x000fe200010f16ff */
[C---:B------:R-:W-:Y:S01]  /*8290*/  IMAD R168, R114.reuse, 0x70, RZ ;  /* 0x0000007072a87824 */ /* 0x040fe200078e02ff */
[-C--:B------:R-:W-:Y:S01]  /*82a0*/  LEA R56, P3, R57, R26.reuse, 0x2 ;  /* 0x0000001a39387211 */ /* 0x080fe200078610ff */
[C---:B------:R-:W-:Y:S01]  /*82b0*/  IMAD R171, R114.reuse, 0x1d, RZ ;  /* 0x0000001d72ab7824 */ /* 0x040fe200078e02ff */
[----:B------:R-:W-:Y:S01]  /*82c0*/  LEA R58, P2, R59, R26, 0x2 ;  /* 0x0000001a3b3a7211 */ /* 0x000fe200078410ff */
[----:B------:R-:W-:Y:S01]  /*82d0*/  STL.64 [R1+0x1e8], R122 ;  /* 0x0001e87a01007387 */ /* 0x000fe20000100a00 */
[-C--:B------:R-:W-:Y:S01]  /*82e0*/  LEA.HI.X.SX32 R51, R51, R4.reuse, 0x2, P0 ;  /* 0x0000000433337211 */ /* 0x080fe200000f16ff */
[C---:B------:R-:W-:Y:S01]  /*82f0*/  IMAD R175, R114.reuse, 0x1f, RZ ;  /* 0x0000001f72af7824 */ /* 0x040fe200078e02ff */
[-C--:B------:R-:W-:Y:S01]  /*8300*/  LEA.HI.X.SX32 R53, R53, R4.reuse, 0x2, P6 ;  /* 0x0000000435357211 */ /* 0x080fe200030f16ff */
[C---:B------:R-:W-:Y:S01]  /*8310*/  IMAD R173, R114.reuse, 0x1e, RZ ;  /* 0x0000001e72ad7824 */ /* 0x040fe200078e02ff */
[----:B------:R-:W-:Y:S01]  /*8320*/  LEA.HI.X.SX32 R113, R107, R4, 0x2, P5 ;  /* 0x000000046b717211 */ /* 0x000fe200028f16ff */
[C---:B------:R-:W-:Y:S01]  /*8330*/  IMAD R183, R114.reuse, 0x23, RZ ;  /* 0x0000002372b77824 */ /* 0x040fe200078e02ff */
[-C--:B------:R-:W-:Y:S01]  /*8340*/  LEA R60, P0, R61, R26.reuse, 0x2 ;  /* 0x0000001a3d3c7211 */ /* 0x080fe200078010ff */
[C---:B------:R-:W-:Y:S01]  /*8350*/  IMAD R181, R114.reuse, 0x22, RZ ;  /* 0x0000002272b57824 */ /* 0x040fe200078e02ff */
[-C--:B------:R-:W-:Y:S01]  /*8360*/  LEA R62, P6, R63, R26.reuse, 0x2 ;  /* 0x0000001a3f3e7211 */ /* 0x080fe200078c10ff */
[----:B------:R-:W-:Y:S01]  /*8370*/  STL.64 [R1+0x1f0], R112 ;  /* 0x0001f07001007387 */ /* 0x000fe20000100a00 */
        /* <DEDUP_REMOVED lines=11> */
[----:B------:R-:W-:Y:S01]  /*8430*/  STL.64 [R1+0x1f8], R110 ;  /* 0x0001f86e01007387 */ /* 0x000fe20000100a00 */
[----:B------:R-:W-:Y:S01]  /*8440*/  LEA.HI.X.SX32 R59, R59, R4, 0x2, P2 ;  /* 0x000000043b3b7211 */ /* 0x000fe200010f16ff */
[C---:B------:R-:W-:Y:S01]  /*8450*/  IMAD R195, R114.reuse, 0x29, RZ ;  /* 0x0000002972c37824 */ /* 0x040fe200078e02ff */
[-C--:B------:R-:W-:Y:S01]  /*8460*/  LEA R66, P3, R67, R26.reuse, 0x2 ;  /* 0x0000001a43427211 */ /* 0x080fe200078610ff */
[C---:B------:R-:W-:Y:S01]  /*8470*/  IMAD R199, R114.reuse, 0x2b, RZ ;  /* 0x0000002b72c77824 */ /* 0x040fe200078e02ff */
        /* <DEDUP_REMOVED lines=11> */
[C---:B------:R-:W-:Y:S01]  /*8530*/  IMAD R208, R114.reuse, 0xc0, RZ ;  /* 0x000000c072d07824 */ /* 0x040fe200078e02ff */
[----:B------:R-:W-:Y:S01]  /*8540*/  LEA R74, P5, R75, R26, 0x2 ;  /* 0x0000001a4b4a7211 */ /* 0x000fe200078a10ff */
[C---:B------:R-:W-:Y:S01]  /*8550*/  IMAD R215, R114.reuse, 0x33, RZ ;  /* 0x0000003372d77824 */ /* 0x040fe200078e02ff */
[----:B------:R-:W-:Y:S01]  /*8560*/  LEA.HI.X.SX32 R109, R103, R4, 0x2, P4 ;  /* 0x00000004676d7211 */ /* 0x000fe200020f16ff */
[C---:B------:R-:W-:Y:S01]  /*8570*/  IMAD R213, R114.reuse, 0x32, RZ ;  /* 0x0000003272d57824 */ /* 0x040fe200078e02ff */
[----:B------:R-:W-:Y:S01]  /*8580*/  LEA R76, P4, R77, R26, 0x2 ;  /* 0x0000001a4d4c7211 */ /* 0x000fe200078810ff */
[C---:B------:R-:W-:Y:S01]  /*8590*/  IMAD R216, R114.reuse, 0xd0, RZ ;  /* 0x000000d072d87824 */ /* 0x040fe200078e02ff */
[----:B------:R-:W-:Y:S01]  /*85a0*/  LEA.HI.X.SX32 R71, R71, R4, 0x2, P1 ;  /* 0x0000000447477211 */ /* 0x000fe200008f16ff */
[----:B------:R-:W-:Y:S01]  /*85b0*/  STL.64 [R1+0x200], R108 ;  /* 0x0002006c01007387 */ /* 0x000fe20000100a00 */
[----:B------:R-:W-:Y:S01]  /*85c0*/  LEA R80, P1, R81, R26, 0x2 ;  /* 0x0000001a51507211 */ /* 0x000fe200078210ff */
[----:B------:R-:W-:Y:S01]  /*85d0*/  IMAD R219, R114, 0x35, RZ ;  /* 0x0000003572db7824 */ /* 0x000fe200078e02ff */
[----:B------:R-:W-:Y:S01]  /*85e0*/  LOP3.LUT R8, R8, 0x8000, R3, 0xf8, !PT ;  /* 0x0000800008087812 */ /* 0x000fe200078ef803 */
[C---:B------:R-:W-:Y:S01]  /*85f0*/  IMAD R221, R114.reuse, 0x36, RZ ;  /* 0x0000003672dd7824 */ /* 0x040fe200078e02ff */
[-C--:B------:R-:W-:Y:S01]  /*8600*/  LEA.HI.X.SX32 R67, R67, R4.reuse, 0x2, P3 ;  /* 0x0000000443437211 */ /* 0x080fe200018f16ff */
[----:B------:R-:W1:Y:S01]  /*8610*/  LDC.64 R2, c[0x0][0x230] ;  /* 0x00008c00ff027b82 */ /* 0x000e620000000a00 */
[----:B------:R-:W-:Y:S01]  /*8620*/  LEA.HI.X.SX32 R69, R69, R4, 0x2, P2 ;  /* 0x0000000445457211 */ /* 0x000fe200010f16ff */
[----:B------:R-:W-:Y:S01]  /*8630*/  IMAD R224, R114, 0xe0, RZ ;  /* 0x000000e072e07824 */ /* 0x000fe200078e02ff */
[----:B------:R-:W-:-:S02]  /*8640*/  LEA R104, P3, R99, R26, 0x2 ;  /* 0x0000001a63687211 */ /* 0x000fc400078610ff */
[----:B------:R-:W-:Y:S02]  /*8650*/  LEA R78, P2, R79, R26, 0x2 ;  /* 0x0000001a4f4e7211 */ /* 0x000fe400078410ff */
[-C--:B------:R-:W-:Y:S02]  /*8660*/  LEA.HI.X.SX32 R107, R101, R4.reuse, 0x2, P0 ;  /* 0x00000004656b7211 */ /* 0x080fe400000f16ff */
[-C--:B------:R-:W-:Y:S02]  /*8670*/  LEA.HI.X.SX32 R73, R73, R4.reuse, 0x2, P6 ;  /* 0x0000000449497211 */ /* 0x080fe400030f16ff */
[----:B------:R-:W-:Y:S01]  /*8680*/  LEA.HI.X.SX32 R75, R75, R4, 0x2, P5 ;  /* 0x000000044b4b7211 */ /* 0x000fe200028f16ff */
[----:B------:R2:W-:Y:S01]  /*8690*/  STL.64 [R1+0x208], R106 ;  /* 0x0002086a01007387 */ /* 0x0005e20000100a00 */
[-C--:B------:R-:W-:Y:S02]  /*86a0*/  LEA R82, P0, R83, R26.reuse, 0x2 ;  /* 0x0000001a53527211 */ /* 0x080fe400078010ff */
[----:B------:R-:W-:-:S02]  /*86b0*/  LEA R102, P6, R94, R26, 0x2 ;  /* 0x0000001a5e667211 */ /* 0x000fc400078c10ff */
[----:B------:R-:W-:Y:S02]  /*86c0*/  LEA R84, P5, R85, R26, 0x2 ;  /* 0x0000001a55547211 */ /* 0x000fe400078a10ff */
[----:B------:R-:W-:Y:S02]  /*86d0*/  LEA.HI.X.SX32 R77, R77, R4, 0x2, P4 ;  /* 0x000000044d4d7211 */ /* 0x000fe400020f16ff */
[----:B------:R-:W-:Y:S02]  /*86e0*/  LEA R86, P4, R87, R26, 0x2 ;  /* 0x0000001a57567211 */ /* 0x000fe400078810ff */
[----:B------:R-:W-:Y:S01]  /*86f0*/  LEA.HI.X.SX32 R81, R81, R4, 0x2, P1 ;  /* 0x0000000451517211 */ /* 0x000fe200008f16ff */
[----:B-1----:R-:W-:Y:S01]  /*8700*/  IMAD R3, R0, R3, RZ ;  /* 0x0000000300037224 */ /* 0x002fe200078e02ff */
[----:B------:R-:W-:Y:S01]  /*8710*/  LEA R90, P1, R91, R26, 0x2 ;  /* 0x0000001a5b5a7211 */ /* 0x000fe200078210ff */
[C---:B------:R-:W-:Y:S01]  /*8720*/  VIADD R0, R2.reuse, 0xfffffffe ;  /* 0xfffffffe02007836 */ /* 0x040fe20000000000 */
[-C--:B------:R-:W-:Y:S01]  /*8730*/  LEA.HI.X.SX32 R105, R99, R4.reuse, 0x2, P3 ;  /* 0x0000000463697211 */ /* 0x080fe200018f16ff */
[----:B------:R-:W-:Y:S01]  /*8740*/  VIADD R121, R2, 0xffffffff ;  /* 0xffffffff02797836 */ /* 0x000fe20000000000 */
[----:B------:R-:W-:-:S02]  /*8750*/  LEA.HI.X.SX32 R79, R79, R4, 0x2, P2 ;  /* 0x000000044f4f7211 */ /* 0x000fc400010f16ff */
[----:B------:R-:W-:Y:S01]  /*8760*/  LEA R100, P2, R97, R26, 0x2 ;  /* 0x0000001a61647211 */ /* 0x000fe200078410ff */
[----:B------:R-:W-:Y:S01]  /*8770*/  STL.64 [R1+0x210], R104 ;  /* 0x0002106801007387 */ /* 0x000fe20000100a00 */
[-C--:B------:R-:W-:Y:S02]  /*8780*/  LEA.HI.X.SX32 R83, R83, R4.reuse, 0x2, P0 ;  /* 0x0000000453537211 */ /* 0x080fe400000f16ff */
[-C--:B------:R-:W-:Y:S02]  /*8790*/  LEA.HI.X.SX32 R103, R94, R4.reuse, 0x2, P6 ;  /* 0x000000045e677211 */ /* 0x080fe400030f16ff */
[----:B------:R-:W-:Y:S02]  /*87a0*/  LEA.HI.X.SX32 R85, R85, R4, 0x2, P5 ;  /* 0x0000000455557211 */ /* 0x000fe400028f16ff */
[-C--:B------:R-:W-:Y:S01]  /*87b0*/  LEA R92, P0, R93, R26.reuse, 0x2 ;  /* 0x0000001a5d5c7211 */ /* 0x080fe200078010ff */
[----:B------:R1:W-:Y:S01]  /*87c0*/  STL.64 [R1+0x218], R102 ;  /* 0x0002186601007387 */ /* 0x0003e20000100a00 */
[----:B--2---:R-:W-:-:S02]  /*87d0*/  LEA R106, P5, R24, R26, 0x2 ;  /* 0x0000001a186a7211 */ /* 0x004fc400078a10ff */
[----:B------:R-:W-:Y:S02]  /*87e0*/  LEA.HI.X.SX32 R87, R87, R4, 0x2, P4 ;  /* 0x0000000457577211 */ /* 0x000fe400020f16ff */
[-C--:B------:R-:W-:Y:S02]  /*87f0*/  LEA R88, P3, R89, R26.reuse, 0x2 ;  /* 0x0000001a59587211 */ /* 0x080fe400078610ff */
[----:B------:R-:W-:Y:S02]  /*8800*/  LEA R96, P4, R21, R26, 0x2 ;  /* 0x0000001a15607211 */ /* 0x000fe400078810ff */
[----:B------:R-:W-:Y:S02]  /*8810*/  LEA.HI.X.SX32 R91, R91, R4, 0x2, P1 ;  /* 0x000000045b5b7211 */ /* 0x000fe400008f16ff */
[----:B------:R-:W-:Y:S02]  /*8820*/  LEA R112, P1, R18, R26, 0x2 ;  /* 0x0000001a12707211 */ /* 0x000fe400078210ff */
[----:B------:R-:W-:-:S02]  /*8830*/  LEA.HI.X.SX32 R101, R97, R4, 0x2, P2 ;  /* 0x0000000461657211 */ /* 0x000fc400010f16ff */
[-C--:B------:R-:W-:Y:S02]  /*8840*/  LEA.HI.X.SX32 R93, R93, R4.reuse, 0x2, P0 ;  /* 0x000000045d5d7211 */ /* 0x080fe400000f16ff */
[----:B------:R-:W-:Y:S01]  /*8850*/  LEA.HI.X.SX32 R107, R24, R4, 0x2, P5 ;  /* 0x00000004186b7211 */ /* 0x000fe200028f16ff */
[----:B------:R2:W-:Y:S01]  /*8860*/  STL.64 [R1+0x220], R100 ;  /* 0x0002206401007387 */ /* 0x0005e20000100a00 */
[----:B------:R-:W-:Y:S02]  /*8870*/  LEA R94, P6, R95, R26, 0x2 ;  /* 0x0000001a5f5e7211 */ /* 0x000fe400078c10ff */
[----:B------:R-:W-:Y:S01]  /*8880*/  LEA.HI.X.SX32 R89, R89, R4, 0x2, P3 ;  /* 0x0000000459597211 */ /* 0x000fe200018f16ff */
[----:B------:R3:W-:Y:S01]  /*8890*/  STL.64 [R1+0x228], R106 ;  /* 0x0002286a01007387 */ /* 0x0007e20000100a00 */
[----:B-1----:R-:W-:Y:S02]  /*88a0*/  LEA R102, P0, R16, R26, 0x2 ;  /* 0x0000001a10667211 */ /* 0x002fe400078010ff */
[----:B------:R-:W-:-:S02]  /*88b0*/  LEA.HI.X.SX32 R97, R21, R4, 0x2, P4 ;  /* 0x0000000415617211 */ /* 0x000fc400020f16ff */
[-C--:B------:R-:W-:Y:S02]  /*88c0*/  LEA R98, P3, R20, R26.reuse, 0x2 ;  /* 0x0000001a14627211 */ /* 0x080fe400078610ff */
[----:B------:R-:W-:Y:S02]  /*88d0*/  LEA R124, P4, R10, R26, 0x2 ;  /* 0x0000001a0a7c7211 */ /* 0x000fe400078810ff */
[-C--:B------:R-:W-:Y:S02]  /*88e0*/  LEA.HI.X.SX32 R113, R18, R4.reuse, 0x2, P1 ;  /* 0x0000000412717211 */ /* 0x080fe400008f16ff */
[-C--:B------:R-:W-:Y:S02]  /*88f0*/  LEA.HI.X.SX32 R95, R95, R4.reuse, 0x2, P6 ;  /* 0x000000045f5f7211 */ /* 0x080fe400030f16ff */
[----:B------:R-:W-:Y:S01]  /*8900*/  LEA.HI.X.SX32 R103, R16, R4, 0x2, P0 ;  /* 0x0000000410677211 */ /* 0x000fe200000f16ff */
[----:B------:R1:W-:Y:S01]  /*8910*/  STL.64 [R1+0x230], R112 ;  /* 0x0002307001007387 */ /* 0x0003e20000100a00 */
[----:B--2---:R-:W-:-:S02]  /*8920*/  LEA R100, P2, R19, R26, 0x2 ;  /* 0x0000001a13647211 */ /* 0x004fc400078410ff */
[-C--:B------:R-:W-:Y:S02]  /*8930*/  LEA R104, P6, R14, R26.reuse, 0x2 ;  /* 0x0000001a0e687211 */ /* 0x080fe400078c10ff */
[----:B---3--:R-:W-:Y:S02]  /*8940*/  LEA R106, P5, R12, R26, 0x2 ;  /* 0x0000001a0c6a7211 */ /* 0x008fe400078a10ff */
[----:B------:R-:W-:Y:S02]  /*8950*/  LEA.HI.X.SX32 R99, R20, R4, 0x2, P3 ;  /* 0x0000000414637211 */ /* 0x000fe400018f16ff */
[----:B------:R-:W-:Y:S02]  /*8960*/  LEA R122, P0, R13, R26, 0x2 ;  /* 0x0000001a0d7a7211 */ /* 0x000fe400078010ff */
[----:B------:R-:W-:Y:S02]  /*8970*/  LEA.HI.X.SX32 R125, R10, R4, 0x2, P4 ;  /* 0x000000040a7d7211 */ /* 0x000fe400020f16ff */
[----:B------:R-:W-:-:S02]  /*8980*/  LEA R108, P3, R9, R26, 0x2 ;  /* 0x0000001a096c7211 */ /* 0x000fc400078610ff */
[-C--:B-1----:R-:W-:Y:S01]  /*8990*/  LEA R112, P1, R11, R26.reuse, 0x2 ;  /* 0x0000001a0b707211 */ /* 0x082fe200078210ff */
[----:B------:R1:W-:Y:S01]  /*89a0*/  STL.64 [R1+0x238], R124 ;  /* 0x0002387c01007387 */ /* 0x0003e20000100a00 */
[----:B------:R-:W-:Y:S02]  /*89b0*/  LEA R10, P4, R22, R26, 0x2 ;  /* 0x0000001a160a7211 */ /* 0x000fe400078810ff */
[-C--:B------:R-:W-:Y:S02]  /*89c0*/  LEA.HI.X.SX32 R101, R19, R4.reuse, 0x2, P2 ;  /* 0x0000000413657211 */ /* 0x080fe400010f16ff */
[-C--:B------:R-:W-:Y:S02]  /*89d0*/  LEA.HI.X.SX32 R105, R14, R4.reuse, 0x2, P6 ;  /* 0x000000040e697211 */ /* 0x080fe400030f16ff */
[-C--:B------:R-:W-:Y:S02]  /*89e0*/  LEA.HI.X.SX32 R107, R12, R4.reuse, 0x2, P5 ;  /* 0x000000040c6b7211 */ /* 0x080fe400028f16ff */
[----:B------:R-:W-:-:S02]  /*89f0*/  LEA.HI.X.SX32 R123, R13, R4, 0x2, P0 ;  /* 0x000000040d7b7211 */ /* 0x000fc400000f16ff */
[-C--:B------:R-:W-:Y:S02]  /*8a00*/  LEA R110, P2, R5, R26.reuse, 0x2 ;  /* 0x0000001a056e7211 */ /* 0x080fe400078410ff */
[-C--:B------:R-:W-:Y:S01]  /*8a10*/  LEA R20, P6, R15, R26.reuse, 0x2 ;  /* 0x0000001a0f147211 */ /* 0x080fe200078c10ff */
[----:B------:R2:W-:Y:S01]  /*8a20*/  STL.64 [R1+0x240], R122 ;  /* 0x0002407a01007387 */ /* 0x0005e20000100a00 */
[----:B------:R-:W-:Y:S02]  /*8a30*/  LEA R18, P5, R17, R26, 0x2 ;  /* 0x0000001a11127211 */ /* 0x000fe400078a10ff */
[----:B------:R-:W-:Y:S01]  /*8a40*/  LEA.HI.X.SX32 R109, R9, R4, 0x2, P3 ;  /* 0x00000004096d7211 */ /* 0x000fe200018f16ff */
[----:B------:R-:W-:Y:S01]  /*8a50*/  IMAD R9, R114, 0x7, RZ ;  /* 0x0000000772097824 */ /* 0x000fe200078e02ff */
[----:B-1----:R-:W-:Y:S02]  /*8a60*/  LEA R124, P3, R23, R26, 0x2 ;  /* 0x0000001a177c7211 */ /* 0x002fe400078610ff */
[----:B------:R-:W-:-:S02]  /*8a70*/  LEA.HI.X.SX32 R113, R11, R4, 0x2, P1 ;  /* 0x000000040b717211 */ /* 0x000fc400008f16ff */
[----:B------:R-:W-:Y:S02]  /*8a80*/  LEA.HI.X.SX32 R11, R22, R4, 0x2, P4 ;  /* 0x00000004160b7211 */ /* 0x000fe400020f16ff */
[----:B------:R-:W-:Y:S02]  /*8a90*/  LEA R22, P4, R116, R26, 0x2 ;  /* 0x0000001a74167211 */ /* 0x000fe400078810ff */
[-C--:B------:R-:W-:Y:S01]  /*8aa0*/  LEA.HI.X.SX32 R111, R5, R4.reuse, 0x2, P2 ;  /* 0x00000004056f7211 */ /* 0x080fe200010f16ff */
[----:B------:R-:W-:Y:S01]  /*8ab0*/  VIADD R5, R2, 0xfffffffd ;  /* 0xfffffffd02057836 */ /* 0x000fe20000000000 */
[-C--:B------:R-:W-:Y:S02]  /*8ac0*/  LEA.HI.X.SX32 R21, R15, R4.reuse, 0x2, P6 ;  /* 0x000000040f157211 */ /* 0x080fe400030f16ff */
[----:B------:R-:W-:Y:S02]  /*8ad0*/  LEA.HI.X.SX32 R19, R17, R4, 0x2, P5 ;  /* 0x0000000411137211 */ /* 0x000fe400028f16ff */
[----:B------:R-:W-:-:S02]  /*8ae0*/  LEA R12, P2, R120, R26, 0x2 ;  /* 0x0000001a780c7211 */ /* 0x000fc400078410ff */
[-C--:B------:R-:W-:Y:S02]  /*8af0*/  LEA R14, P1, R119, R26.reuse, 0x2 ;  /* 0x0000001a770e7211 */ /* 0x080fe400078210ff */
[-C--:B------:R-:W-:Y:S02]  /*8b00*/  LEA R16, P0, R118, R26.reuse, 0x2 ;  /* 0x0000001a76107211 */ /* 0x080fe400078010ff */
[-C--:B--2---:R-:W-:Y:S02]  /*8b10*/  LEA R122, P6, R117, R26.reuse, 0x2 ;  /* 0x0000001a757a7211 */ /* 0x084fe400078c10ff */
[----:B------:R-:W-:Y:S02]  /*8b20*/  LEA R24, P5, R25, R26, 0x2 ;  /* 0x0000001a19187211 */ /* 0x000fe400078a10ff */
[----:B------:R-:W-:Y:S02]  /*8b30*/  LEA.HI.X.SX32 R125, R23, R4, 0x2, P3 ;  /* 0x00000004177d7211 */ /* 0x000fe400018f16ff */
[----:B------:R-:W-:-:S02]  /*8b40*/  LEA R26, P3, R27, R26, 0x2 ;  /* 0x0000001a1b1a7211 */ /* 0x000fc400078610ff */
[-C--:B------:R-:W-:Y:S01]  /*8b50*/  LEA.HI.X.SX32 R23, R116, R4.reuse, 0x2, P4 ;  /* 0x0000000474177211 */ /* 0x080fe200020f16ff */
[----:B------:R-:W-:Y:S01]  /*8b60*/  STL.64 [R1+0x248], R124 ;  /* 0x0002487c01007387 */ /* 0x000fe20000100a00 */
[----:B------:R-:W-:Y:S02]  /*8b70*/  LEA R116, P4, R3, UR6, 0x2 ;  /* 0x0000000603747c11 */ /* 0x000fe4000f8810ff */
[-C--:B------:R-:W-:Y:S02]  /*8b80*/  LEA.HI.X.SX32 R13, R120, R4.reuse, 0x2, P2 ;  /* 0x00000004780d7211 */ /* 0x080fe400010f16ff */
[-C--:B------:R-:W-:Y:S02]  /*8b90*/  LEA.HI.X.SX32 R15, R119, R4.reuse, 0x2, P1 ;  /* 0x00000004770f7211 */ /* 0x080fe400008f16ff */
[-C--:B------:R-:W-:Y:S02]  /*8ba0*/  LEA.HI.X.SX32 R17, R118, R4.reuse, 0x2, P0 ;  /* 0x0000000476117211 */ /* 0x080fe400000f16ff */
[----:B------:R-:W-:-:S02]  /*8bb0*/  LEA.HI.X.SX32 R123, R117, R4, 0x2, P6 ;  /* 0x00000004757b7211 */ /* 0x000fc400030f16ff */
[-C--:B------:R-:W-:Y:S02]  /*8bc0*/  LEA.HI.X.SX32 R25, R25, R4.reuse, 0x2, P5 ;  /* 0x0000000419197211 */ /* 0x080fe400028f16ff */
[----:B------:R-:W-:Y:S01]  /*8bd0*/  LEA.HI.X.SX32 R27, R27, R4, 0x2, P3 ;  /* 0x000000041b1b7211 */ /* 0x000fe200018f16ff */
[----:B------:R-:W-:Y:S01]  /*8be0*/  VIADD R4, R2, 0xfffffffc ;  /* 0xfffffffc02047836 */ /* 0x000fe20000000000 */
[----:B------:R-:W-:Y:S01]  /*8bf0*/  ISETP.GE.U32.AND P3, PT, R0, 0x7fffffbf, PT ;  /* 0x7fffffbf0000780c */ /* 0x000fe20003f66070 */
[----:B------:R1:W-:Y:S01]  /*8c00*/  STL.64 [R1+0x250], R122 ;  /* 0x0002507a01007387 */ /* 0x0003e20000100a00 */
[----:B------:R-:W-:Y:S01]  /*8c10*/  LEA.HI.X.SX32 R117, R3, UR7, 0x2, P4 ;  /* 0x0000000703757c11 */ /* 0x000fe2000a0f16ff */
[C---:B------:R-:W-:Y:S01]  /*8c20*/  IMAD R3, R114.reuse, 0x3, RZ ;  /* 0x0000000372037824 */ /* 0x040fe200078e02ff */
[C---:B------:R-:W-:Y:S01]  /*8c30*/  SHF.L.U32 R0, R114.reuse, 0x1, RZ ;  /* 0x0000000172007819 */ /* 0x040fe200000006ff */
[----:B------:R2:W-:Y:S01]  /*8c40*/  STL.64 [R1+0x768], R6 ;  /* 0x0007680601007387 */ /* 0x0005e20000100a00 */
[----:B------:R-:W-:-:S02]  /*8c50*/  LEA R118, P4, R114, R116, 0x3 ;  /* 0x0000007472767211 */ /* 0x000fc400078818ff */
[----:B------:R-:W-:Y:S01]  /*8c60*/  ISETP.GE.U32.AND P1, PT, R4, 0x7fffffbd, PT ;  /* 0x7fffffbd0400780c */ /* 0x000fe20003f26070 */
[----:B------:R-:W-:Y:S01]  /*8c70*/  IMAD R4, R114, 0x5, RZ ;  /* 0x0000000572047824 */ /* 0x000fe200078e02ff */
[-C--:B------:R-:W-:Y:S01]  /*8c80*/  LEA.HI.X.SX32 R119, R0, R117.reuse, 0x2, P4 ;  /* 0x0000007500777211 */ /* 0x080fe200020f16ff */
[C---:B------:R-:W-:Y:S01]  /*8c90*/  IMAD R0, R114.reuse, 0x39, RZ ;  /* 0x0000003972007824 */ /* 0x040fe200078e02ff */
[-C--:B------:R-:W-:Y:S01]  /*8ca0*/  IADD3 R120, P5, R137, R116.reuse, RZ ;  /* 0x0000007489787210 */ /* 0x080fe20007fbe0ff */
[----:B------:R3:W-:Y:S01]  /*8cb0*/  STL.64 [R1+0x8a8], R116 ;  /* 0x0008a87401007387 */ /* 0x0007e20000100a00 */
[-C--:B-1----:R-:W-:Y:S02]  /*8cc0*/  IADD3 R122, P4, R153, R116.reuse, RZ ;  /* 0x00000074997a7210 */ /* 0x082fe40007f9e0ff */
[----:B------:R-:W-:Y:S01]  /*8cd0*/  ISETP.GE.U32.AND P0, PT, R121, 0x7fffffc0, PT ;  /* 0x7fffffc07900780c */ /* 0x000fe20003f06070 */
[----:B--2---:R-:W1:Y:S01]  /*8ce0*/  LDC R6, c[0x0][0x230] ;  /* 0x00008c00ff067b82 */ /* 0x004e620000000800 */
[----:B------:R-:W-:Y:S01]  /*8cf0*/  ISETP.GE.U32.AND P2, PT, R5, 0x7fffffbe, PT ;  /* 0x7fffffbe0500780c */ /* 0x000fe20003f46070 */
[----:B------:R-:W-:Y:S01]  /*8d00*/  IMAD R5, R114, 0x6, RZ ;  /* 0x0000000672057824 */ /* 0x000fe200078e02ff */
[-C--:B------:R-:W-:Y:S01]  /*8d10*/  LEA.HI.X.SX32 R123, R4, R117.reuse, 0x2, P4 ;  /* 0x00000075047b7211 */ /* 0x080fe200020f16ff */
[C---:B------:R-:W-:Y:S01]  /*8d20*/  IMAD R4, R114.reuse, 0x3b, RZ ;  /* 0x0000003b72047824 */ /* 0x040fe200078e02ff */
[----:B------:R-:W-:Y:S01]  /*8d30*/  LEA.HI.X.SX32 R121, R3, R117, 0x2, P5 ;  /* 0x0000007503797211 */ /* 0x000fe200028f16ff */
[----:B------:R-:W-:Y:S01]  /*8d40*/  IMAD R3, R114, 0x3a, RZ ;  /* 0x0000003a72037824 */ /* 0x000fe200078e02ff */
[----:B------:R-:W-:-:S02]  /*8d50*/  IADD3 R126, P4, R169, R116, RZ ;  /* 0x00000074a97e7210 */ /* 0x000fc40007f9e0ff */
[-C--:B------:R-:W-:Y:S02]  /*8d60*/  IADD3 R124, P5, R161, R116.reuse, RZ ;  /* 0x00000074a17c7210 */ /* 0x080fe40007fbe0ff */
[-C--:B------:R-:W-:Y:S01]  /*8d70*/  LEA.HI.X.SX32 R127, R9, R117.reuse, 0x2, P4 ;  /* 0x00000075097f7211 */ /* 0x080fe200020f16ff */
[C---:B------:R-:W-:Y:S01]  /*8d80*/  IMAD R9, R114.reuse, 0x37, RZ ;  /* 0x0000003772097824 */ /* 0x040fe200078e02ff */
[-C--:B------:R-:W-:Y:S01]  /*8d90*/  LEA.HI.X.SX32 R125, R5, R117.reuse, 0x2, P5 ;  /* 0x00000075057d7211 */ /* 0x080fe200028f16ff */
[C---:B------:R-:W-:Y:S01]  /*8da0*/  IMAD R5, R114.reuse, 0x31, RZ ;  /* 0x0000003172057824 */ /* 0x040fe200078e02ff */
[-C--:B------:R-:W-:Y:S02]  /*8db0*/  IADD3 R130, P4, R185, R116.reuse, RZ ;  /* 0x00000074b9827210 */ /* 0x080fe40007f9e0ff */
[----:B------:R-:W-:Y:S02]  /*8dc0*/  LEA R128, P5, R114, R116, 0x5 ;  /* 0x0000007472807211 */ /* 0x000fe400078a28ff */
[----:B------:R-:W-:-:S02]  /*8dd0*/  LEA.HI.X.SX32 R131, R131, R117, 0x2, P4 ;  /* 0x0000007583837211 */ /* 0x000fc400020f16ff */
[-C--:B------:R-:W-:Y:S02]  /*8de0*/  LEA.HI.X.SX32 R129, R129, R117.reuse, 0x2, P5 ;  /* 0x0000007581817211 */ /* 0x080fe400028f16ff */
[-C--:B------:R-:W-:Y:S02]  /*8df0*/  IADD3 R134, P4, R201, R116.reuse, RZ ;  /* 0x00000074c9867210 */ /* 0x080fe40007f9e0ff */
[-C--:B------:R-:W-:Y:S02]  /*8e00*/  IADD3 R132, P5, R193, R116.reuse, RZ ;  /* 0x00000074c1847210 */ /* 0x080fe40007fbe0ff */
[-C--:B------:R-:W-:Y:S02]  /*8e10*/  LEA.HI.X.SX32 R135, R135, R117.reuse, 0x2, P4 ;  /* 0x0000007587877211 */ /* 0x080fe400020f16ff */
[----:B------:R-:W-:Y:S02]  /*8e20*/  LEA.HI.X.SX32 R133, R133, R117, 0x2, P5 ;  /* 0x0000007585857211 */ /* 0x000fe400028f16ff */
[----:B------:R-:W-:-:S02]  /*8e30*/  IADD3 R138, P4, R217, R116, RZ ;  /* 0x00000074d98a7210 */ /* 0x000fc40007f9e0ff */
[-C--:B------:R-:W-:Y:S02]  /*8e40*/  IADD3 R136, P5, R209, R116.reuse, RZ ;  /* 0x00000074d1887210 */ /* 0x080fe40007fbe0ff */
[-C--:B------:R-:W-:Y:S02]  /*8e50*/  LEA.HI.X.SX32 R139, R139, R117.reuse, 0x2, P4 ;  /* 0x000000758b8b7211 */ /* 0x080fe400020f16ff */
[-C--:B------:R-:W-:Y:S02]  /*8e60*/  LEA.HI.X.SX32 R137, R137, R117.reuse, 0x2, P5 ;  /* 0x0000007589897211 */ /* 0x080fe400028f16ff */
[-C--:B------:R-:W-:Y:S02]  /*8e70*/  IADD3 R142, P4, R233, R116.reuse, RZ ;  /* 0x00000074e98e7210 */ /* 0x080fe40007f9e0ff */
[----:B------:R-:W-:Y:S02]  /*8e80*/  IADD3 R140, P5, R225, R116, RZ ;  /* 0x00000074e18c7210 */ /* 0x000fe40007fbe0ff */
[----:B------:R-:W-:-:S02]  /*8e90*/  LEA.HI.X.SX32 R143, R143, R117, 0x2, P4 ;  /* 0x000000758f8f7211 */ /* 0x000fc400020f16ff */
[-C--:B------:R-:W-:Y:S02]  /*8ea0*/  LEA.HI.X.SX32 R141, R141, R117.reuse, 0x2, P5 ;  /* 0x000000758d8d7211 */ /* 0x080fe400028f16ff */
[-C--:B------:R-:W-:Y:S02]  /*8eb0*/  IADD3 R146, P4, R146, R116.reuse, RZ ;  /* 0x0000007492927210 */ /* 0x080fe40007f9e0ff */
[-C--:B------:R-:W-:Y:S02]  /*8ec0*/  LEA R144, P5, R114, R116.reuse, 0x6 ;  /* 0x0000007472907211 */ /* 0x080fe400078a30ff */
        /* <DEDUP_REMOVED lines=29> */
[----:B------:R-:W-:Y:S02]  /*90a0*/  LEA.HI.X.SX32 R173, R173, R117, 0x2, P5 ;  /* 0x00000075adad7211 */ /* 0x000fe400028f16ff */
[-C--:B------:R-:W-:Y:S02]  /*90b0*/  IADD3 R178, P4, R178, R116.reuse, RZ ;  /* 0x00000074b2b27210 */ /* 0x080fe40007f9e0ff */
[C---:B------:R-:W-:Y:S02]  /*90c0*/  SHF.L.U32 R177, R114.reuse, 0x5, RZ ;  /* 0x0000000572b17819 */ /* 0x040fe400000006ff */
[----:B------:R-:W-:-:S02]  /*90d0*/  LEA R176, P5, R114, R116, 0x7 ;  /* 0x0000007472b07211 */ /* 0x000fc400078a38ff */
[-C--:B------:R-:W-:Y:S02]  /*90e0*/  LEA.HI.X.SX32 R179, R179, R117.reuse, 0x2, P4 ;  /* 0x00000075b3b37211 */ /* 0x080fe400020f16ff */
[-C--:B------:R-:W-:Y:S02]  /*90f0*/  LEA.HI.X.SX32 R177, R177, R117.reuse, 0x2, P5 ;  /* 0x00000075b1b17211 */ /* 0x080fe400028f16ff */
[-C--:B------:R-:W-:Y:S02]  /*9100*/  IADD3 R182, P4, R182, R116.reuse, RZ ;  /* 0x00000074b6b67210 */ /* 0x080fe40007f9e0ff */
[----:B------:R-:W-:Y:S02]  /*9110*/  IADD3 R180, P5, R180, R116, RZ ;  /* 0x00000074b4b47210 */ /* 0x000fe40007fbe0ff */
[-C--:B------:R-:W-:Y:S02]  /*9120*/  LEA.HI.X.SX32 R183, R183, R117.reuse, 0x2, P4 ;  /* 0x00000075b7b77211 */ /* 0x080fe400020f16ff */
[----:B------:R-:W-:-:S02]  /*9130*/  LEA.HI.X.SX32 R181, R181, R117, 0x2, P5 ;  /* 0x00000075b5b57211 */ /* 0x000fc400028f16ff */
[-C--:B------:R-:W-:Y:S02]  /*9140*/  IADD3 R186, P4, R186, R116.reuse, RZ ;  /* 0x00000074baba7210 */ /* 0x080fe40007f9e0ff */
[-C--:B------:R-:W-:Y:S02]  /*9150*/  IADD3 R184, P5, R184, R116.reuse, RZ ;  /* 0x00000074b8b87210 */ /* 0x080fe40007fbe0ff */
[-C--:B------:R-:W-:Y:S02]  /*9160*/  LEA.HI.X.SX32 R187, R187, R117.reuse, 0x2, P4 ;  /* 0x00000075bbbb7211 */ /* 0x080fe400020f16ff */
[----:B------:R-:W-:Y:S02]  /*9170*/  LEA.HI.X.SX32 R185, R185, R117, 0x2, P5 ;  /* 0x00000075b9b97211 */ /* 0x000fe400028f16ff */
[-C--:B------:R-:W-:Y:S02]  /*9180*/  IADD3 R190, P4, R190, R116.reuse, RZ ;  /* 0x00000074bebe7210 */ /* 0x080fe40007f9e0ff */
[----:B------:R-:W-:-:S02]  /*9190*/  IADD3 R188, P5, R188, R116, RZ ;  /* 0x00000074bcbc7210 */ /* 0x000fc40007fbe0ff */
        /* <DEDUP_REMOVED lines=20> */
[-C--:B------:R-:W-:Y:S01]  /*92e0*/  LEA.HI.X.SX32 R211, R5, R117.reuse, 0x2, P4 ;  /* 0x0000007505d37211 */ /* 0x080fe200020f16ff */
[----:B------:R-:W-:Y:S01]  /*92f0*/  IMAD R5, R114, 0x3d, RZ ;  /* 0x0000003d72057824 */ /* 0x000fe200078e02ff */
        /* <DEDUP_REMOVED lines=16> */
[-C--:B------:R-:W-:Y:S01]  /*9400*/  LEA.HI.X.SX32 R227, R0, R117.reuse, 0x2, P4 ;  /* 0x0000007500e37211 */ /* 0x080fe200020f16ff */
[----:B------:R-:W-:Y:S01]  /*9410*/  VIADD R0, R2, 0xffffffde ;  /* 0xffffffde02007836 */ /* 0x000fe20000000000 */
[-C--:B------:R-:W-:Y:S02]  /*9420*/  LEA.HI.X.SX32 R225, R225, R117.reuse, 0x2, P5 ;  /* 0x00000075e1e17211 */ /* 0x080fe400028f16ff */
[-C--:B------:R-:W-:Y:S02]  /*9430*/  IADD3 R230, P4, R230, R116.reuse, RZ ;  /* 0x00000074e6e67210 */ /* 0x080fe40007f9e0ff */
[-C--:B------:R-:W-:Y:S02]  /*9440*/  IADD3 R228, P5, R228, R116.reuse, RZ ;  /* 0x00000074e4e47210 */ /* 0x080fe40007fbe0ff */
[-C--:B------:R-:W-:Y:S02]  /*9450*/  LEA.HI.X.SX32 R231, R4, R117.reuse, 0x2, P4 ;  /* 0x0000007504e77211 */ /* 0x080fe400020f16ff */
[----:B------:R-:W-:Y:S01]  /*9460*/  LEA.HI.X.SX32 R229, R3, R117, 0x2, P5 ;  /* 0x0000007503e57211 */ /* 0x000fe200028f16ff */
[----:B------:R-:W-:Y:S01]  /*9470*/  VIADD R3, R2, 0xffffffdf ;  /* 0xffffffdf02037836 */ /* 0x000fe20000000000 */
[----:B------:R-:W-:-:S02]  /*9480*/  IADD3 R234, P4, R234, R116, RZ ;  /* 0x00000074eaea7210 */ /* 0x000fc40007f9e0ff */
[-C--:B------:R-:W-:Y:S02]  /*9490*/  IADD3 R232, P5, R232, R116.reuse, RZ ;  /* 0x00000074e8e87210 */ /* 0x080fe40007fbe0ff */
[-C--:B------:R-:W-:Y:S02]  /*94a0*/  LEA.HI.X.SX32 R235, R5, R117.reuse, 0x2, P4 ;  /* 0x0000007505eb7211 */ /* 0x080fe400020f16ff */
[-C--:B------:R-:W-:Y:S01]  /*94b0*/  LEA.HI.X.SX32 R233, R233, R117.reuse, 0x2, P5 ;  /* 0x00000075e9e97211 */ /* 0x080fe200028f16ff */
[----:B------:R-:W2:Y:S01]  /*94c0*/  LDC R5, c[0x0][0x230] ;  /* 0x00008c00ff057b82 */ /* 0x000ea20000000800 */
[-C--:B------:R-:W-:Y:S02]  /*94d0*/  LEA R238, P4, R114, R116.reuse, 0x4 ;  /* 0x0000007472ee7211 */ /* 0x080fe400078820ff */
[----:B------:R-:W-:Y:S02]  /*94e0*/  IADD3 R236, P5, R236, R116, RZ ;  /* 0x00000074ecec7210 */ /* 0x000fe40007fbe0ff */
[----:B------:R-:W-:-:S02]  /*94f0*/  LEA.HI.X.SX32 R239, R242, R117, 0x2, P4 ;  /* 0x00000075f2ef7211 */ /* 0x000fc400020f16ff */
[-C--:B------:R-:W-:Y:S02]  /*9500*/  LEA.HI.X.SX32 R237, R237, R117.reuse, 0x2, P5 ;  /* 0x00000075eded7211 */ /* 0x080fe400028f16ff */
[-C--:B------:R-:W-:Y:S02]  /*9510*/  IADD3 R242, P4, R242, R116.reuse, RZ ;  /* 0x00000074f2f27210 */ /* 0x080fe40007f9e0ff */
[----:B------:R-:W-:Y:S02]  /*9520*/  IADD3 R240, P5, R240, R116, RZ ;  /* 0x00000074f0f07210 */ /* 0x000fe40007fbe0ff */
[-C--:B------:R-:W-:Y:S02]  /*9530*/  LEA.HI.X.SX32 R243, R114, R117.reuse, 0x2, P4 ;  /* 0x0000007572f37211 */ /* 0x080fe400020f16ff */
[----:B------:R-:W-:Y:S02]  /*9540*/  LEA.HI.X.SX32 R241, R9, R117, 0x2, P5 ;  /* 0x0000007509f17211 */ /* 0x000fe400028f16ff */
[----:B------:R-:W-:Y:S01]  /*9550*/  ISETP.GE.U32.AND P4, PT, R0, 0x7fffff9f, PT ;  /* 0x7fffff9f0000780c */ /* 0x000fe20003f86070 */
[----:B------:R-:W-:Y:S01]  /*9560*/  VIADD R0, R2, 0xffffffdd ;  /* 0xffffffdd02007836 */ /* 0x000fe20000000000 */
[----:B------:R-:W-:Y:S01]  /*9570*/  MOV R244, UR8 ;  /* 0x0000000800f47c02 */ /* 0x000fe20008000f00 */
[----:B------:R-:W-:Y:S01]  /*9580*/  STL.64 [R1+0x8b0], R242 ;  /* 0x0008b0f201007387 */ /* 0x000fe20000100a00 */
[----:B------:R-:W-:-:S02]  /*9590*/  LOP3.LUT R250, R7, 0x10, RZ, 0x3c, !PT ;  /* 0x0000001007fa7812 */ /* 0x000fc400078e3cff */
[C---:B------:R-:W-:Y:S01]  /*95a0*/  LOP3.LUT R249, R7.reuse, 0x20, RZ, 0x3c, !PT ;  /* 0x0000002007f97812 */ /* 0x040fe200078e3cff */
[----:B------:R-:W-:Y:S01]  /*95b0*/  STL.64 [R1+0x8b8], R118 ;  /* 0x0008b87601007387 */ /* 0x000fe20000100a00 */
[C---:B------:R-:W-:Y:S02]  /*95c0*/  LOP3.LUT R248, R7.reuse, 0x30, RZ, 0x3c, !PT ;  /* 0x0000003007f87812 */ /* 0x040fe400078e3cff */
[C---:B------:R-:W-:Y:S01]  /*95d0*/  LOP3.LUT R247, R7.reuse, 0x40, RZ, 0x3c, !PT ;  /* 0x0000004007f77812 */ /* 0x040fe200078e3cff */
[----:B------:R-:W-:Y:S01]  /*95e0*/  STL.64 [R1+0x8a0], R120 ;  /* 0x0008a07801007387 */ /* 0x000fe20000100a00 */
[C---:B------:R-:W-:Y:S02]  /*95f0*/  LOP3.LUT R246, R7.reuse, 0x50, RZ, 0x3c, !PT ;  /* 0x0000005007f67812 */ /* 0x040fe400078e3cff */
[C---:B------:R-:W-:Y:S01]  /*9600*/  LOP3.LUT R245, R7.reuse, 0x60, RZ, 0x3c, !PT ;  /* 0x0000006007f57812 */ /* 0x040fe200078e3cff */
[----:B------:R-:W-:Y:S01]  /*9610*/  STL.64 [R1+0x8c0], R176 ;  /* 0x0008c0b001007387 */ /* 0x000fe20000100a00 */
[----:B------:R-:W-:-:S02]  /*9620*/  LOP3.LUT R9, R7, 0x70, RZ, 0x3c, !PT ;  /* 0x0000007007097812 */ /* 0x000fc400078e3cff */
[C---:B------:R-:W-:Y:S01]  /*9630*/  IADD3 R250, R244.reuse, 0x100000, R250 ;  /* 0x00100000f4fa7810 */ /* 0x040fe20007ffe0fa */
[----:B------:R-:W-:Y:S01]  /*9640*/  STL.64 [R1+0x8c8], R178 ;  /* 0x0008c8b201007387 */ /* 0x000fe20000100a00 */
[C---:B------:R-:W-:Y:S02]  /*9650*/  IADD3 R249, R244.reuse, 0x100000, R249 ;  /* 0x00100000f4f97810 */ /* 0x040fe40007ffe0f9 */
[C---:B------:R-:W-:Y:S01]  /*9660*/  IADD3 R248, R244.reuse, 0x100000, R248 ;  /* 0x00100000f4f87810 */ /* 0x040fe20007ffe0f8 */
[----:B------:R-:W-:Y:S01]  /*9670*/  STL.64 [R1+0x8d0], R180 ;  /* 0x0008d0b401007387 */ /* 0x000fe20000100a00 */
[C---:B------:R-:W-:Y:S02]  /*9680*/  IADD3 R247, R244.reuse, 0x100000, R247 ;  /* 0x00100000f4f77810 */ /* 0x040fe40007ffe0f7 */
[C---:B------:R-:W-:Y:S01]  /*9690*/  IADD3 R246, R244.reuse, 0x100000, R246 ;  /* 0x00100000f4f67810 */ /* 0x040fe20007ffe0f6 */
[----:B------:R-:W-:Y:S01]  /*96a0*/  STL.64 [R1+0x8d8], R182 ;  /* 0x0008d8b601007387 */ /* 0x000fe20000100a00 */
[----:B------:R-:W-:-:S02]  /*96b0*/  IADD3 R245, R244, 0x100000, R245 ;  /* 0x00100000f4f57810 */ /* 0x000fc40007ffe0f5 */
[----:B------:R-:W-:Y:S01]  /*96c0*/  IADD3 R9, R244, 0x100000, R9 ;  /* 0x00100000f4097810 */ /* 0x000fe20007ffe009 */
[----:B------:R-:W-:Y:S01]  /*96d0*/  STL.64 [R1+0x8e0], R238 ;  /* 0x0008e0ee01007387 */ /* 0x000fe20000100a00 */
[----:B------:R-:W-:Y:S02]  /*96e0*/  IADD3 R244, R7, 0x100000, R244 ;  /* 0x0010000007f47810 */ /* 0x000fe40007ffe0f4 */
[----:B------:R-:W-:Y:S01]  /*96f0*/  ISETP.GE.U32.AND P6, PT, R0, 0x7fffff9e, PT ;  /* 0x7fffff9e0000780c */ /* 0x000fe20003fc6070 */
[C---:B------:R-:W-:Y:S01]  /*9700*/  VIADD R0, R2.reuse, 0xffffffdc ;  /* 0xffffffdc02007836 */ /* 0x040fe20000000000 */
[----:B------:R-:W-:Y:S01]  /*9710*/  ISETP.GE.U32.AND P5, PT, R3, 0x7fffffa0, PT ;  /* 0x7fffffa00300780c */ /* 0x000fe20003fa6070 */
[----:B------:R-:W-:Y:S01]  /*9720*/  @!PT LDS RZ, [RZ] ;  /* 0x00000000fffff984 */ /* 0x000fe20000000800 */
[----:B------:R-:W-:Y:S01]  /*9730*/  @!PT LDS RZ, [RZ] ;  /* 0x00000000fffff984 */ /* 0x000fe20000000800 */
[----:B------:R-:W-:Y:S01]  /*9740*/  @!PT LDS RZ, [RZ] ;  /* 0x00000000fffff984 */ /* 0x000fe20000000800 */
[----:B------:R3:W-:Y:S01]  /*9750*/  LDGSTS.E [R244+-0x80000], desc[UR16][R116.64], !P0 ;  /* 0x8000000074f47fae */ /* 0x0007e2000c121850 */
[----:B------:R-:W-:Y:S01]  /*9760*/  VIADD R3, R2, 0xfffffffb ;  /* 0xfffffffb02037836 */ /* 0x000fe20000000000 */
[----:B------:R-:W4:Y:S01]  /*9770*/  LDC R7, c[0x0][0x230] ;  /* 0x00008c00ff077b82 */ /* 0x000f220000000800 */
[----:B------:R-:W-:Y:S01]  /*9780*/  ISETP.GE.U32.AND P0, PT, R0, 0x7fffff9d, PT ;  /* 0x7fffff9d0000780c */ /* 0x000fe20003f06070 */
[----:B------:R-:W-:Y:S01]  /*9790*/  VIADD R0, R2, 0xfffffffa ;  /* 0xfffffffa02007836 */ /* 0x000fe20000000000 */
[----:B------:R-:W-:Y:S01]  /*97a0*/  LDGSTS.E [R244+-0x7fffc], desc[UR16][R242.64], !P3 ;  /* 0x80004000f2f47fae */ /* 0x000fe2000d921850 */
[----:B------:R-:W-:-:S02]  /*97b0*/  ISETP.GE.U32.AND P3, PT, R3, 0x7fffffbc, PT ;  /* 0x7fffffbc0300780c */ /* 0x000fc40003f66070 */
[----:B------:R-:W-:Y:S01]  /*97c0*/  IADD3 R3, R2, -0x7, RZ ;  /* 0xfffffff902037810 */ /* 0x000fe20007ffe0ff */
[----:B------:R-:W-:Y:S01]  /*97d0*/  LDGSTS.E [R244+-0x7fff8], desc[UR16][R118.64], !P2 ;  /* 0x8000800076f47fae */ /* 0x000fe2000d121850 */
[----:B------:R-:W-:Y:S01]  /*97e0*/  ISETP.GE.U32.AND P2, PT, R0, 0x7fffffbb, PT ;  /* 0x7fffffbb0000780c */ /* 0x000fe20003f46070 */
[C---:B------:R-:W-:Y:S01]  /*97f0*/  VIADD R0, R2.reuse, 0xfffffff8 ;  /* 0xfffffff802007836 */ /* 0x040fe20000000000 */
[----:B---3--:R-:W3:Y:S01]  /*9800*/  LDC R117, c[0x0][0x230] ;  /* 0x00008c00ff757b82 */ /* 0x008ee20000000800 */
[----:B------:R-:W-:Y:S01]  /*9810*/  LDGSTS.E [R244+-0x7fff4], desc[UR16][R120.64], !P1 ;  /* 0x8000c00078f47fae */ /* 0x000fe2000c921850 */
[----:B------:R-:W-:Y:S01]  /*9820*/  ISETP.GE.U32.AND P1, PT, R3, 0x7fffffba, PT ;  /* 0x7fffffba0300780c */ /* 0x000fe20003f26070 */
[----:B------:R-:W-:Y:S02]  /*9830*/  VIADD R3, R2, 0xffffffdb ;  /* 0xffffffdb02037836 */ /* 0x000fe40000000000 */
[----:B------:R-:W-:Y:S01]  /*9840*/  LDGSTS.E [R244+-0x7c000], desc[UR16][R176.64], !P5 ;  /* 0x84000000b0f47fae */ /* 0x000fe2000e921850 */
[----:B------:R-:W-:Y:S01]  /*9850*/  ISETP.GE.U32.AND P5, PT, R0, 0x7fffffb9, PT ;  /* 0x7fffffb90000780c */ /* 0x000fe20003fa6070 */
[----:B------:R-:W-:-:S02]  /*9860*/  VIADD R0, R2, 0xffffffda ;  /* 0xffffffda02007836 */ /* 0x000fc40000000000 */
[----:B------:R-:W-:Y:S01]  /*9870*/  LDGSTS.E [R244+-0x7bffc], desc[UR16][R178.64], !P4 ;  /* 0x84004000b2f47fae */ /* 0x000fe2000e121850 */
[----:B------:R-:W-:Y:S01]  /*9880*/  ISETP.GE.U32.AND P4, PT, R3, 0x7fffff9c, PT ;  /* 0x7fffff9c0300780c */ /* 0x000fe20003f86070 */
[C---:B------:R-:W-:Y:S01]  /*9890*/  VIADD R116, R2.reuse, 0x3f ;  /* 0x0000003f02747836 */ /* 0x040fe20000000000 */
[----:B------:R-:W-:Y:S01]  /*98a0*/  IADD3 R3, R2, -0x27, RZ ;  /* 0xffffffd902037810 */ /* 0x000fe20007ffe0ff */
[----:B------:R-:W-:Y:S01]  /*98b0*/  LDGSTS.E [R244+-0x7bff8], desc[UR16][R180.64], !P6 ;  /* 0x84008000b4f47fae */ /* 0x000fe2000f121850 */
[----:B------:R-:W-:Y:S01]  /*98c0*/  ISETP.GE.U32.AND P6, PT, R0, 0x7fffff9b, PT ;  /* 0x7fffff9b0000780c */ /* 0x000fe20003fc6070 */
[C---:B------:R-:W-:Y:S02]  /*98d0*/  VIADD R0, R2.reuse, 0xffffffd8 ;  /* 0xffffffd802007836 */ /* 0x040fe40000000000 */
[----:B------:R-:W-:Y:S01]  /*98e0*/  LDGSTS.E [R244+-0x7bff4], desc[UR16][R182.64], !P0 ;  /* 0x8400c000b6f47fae */ /* 0x000fe2000c121850 */
[----:B------:R-:W-:Y:S01]  /*98f0*/  ISETP.GE.U32.AND P0, PT, R3, 0x7fffff9a, PT ;  /* 0x7fffff9a0300780c */ /* 0x000fe20003f06070 */
[----:B------:R-:W-:-:S02]  /*9900*/  VIADD R3, R2, 0xfffffff7 ;  /* 0xfffffff702037836 */ /* 0x000fc40000000000 */
[----:B------:R-:W-:Y:S01]  /*9910*/  LDGSTS.E [R250+-0x80000], desc[UR16][R238.64], !P3 ;  /* 0x80000000eefa7fae */ /* 0x000fe2000d921850 */
[----:B------:R-:W-:Y:S01]  /*9920*/  ISETP.GE.U32.AND P3, PT, R0, 0x7fffff99, PT ;  /* 0x7fffff990000780c */ /* 0x000fe20003f66070 */
[C---:B------:R-:W-:Y:S02]  /*9930*/  VIADD R0, R2.reuse, 0xfffffff6 ;  /* 0xfffffff602007836 */ /* 0x040fe40000000000 */
[----:B------:R-:W-:Y:S01]  /*9940*/  LDGSTS.E [R250+-0x7fffc], desc[UR16][R122.64], !P2 ;  /* 0x800040007afa7fae */ /* 0x000fe2000d121850 */
[----:B------:R-:W-:Y:S02]  /*9950*/  ISETP.GE.U32.AND P2, PT, R3, 0x7fffffb8, PT ;  /* 0x7fffffb80300780c */ /* 0x000fe40003f46070 */
[----:B------:R-:W-:Y:S01]  /*9960*/  IADD3 R3, R2, -0xb, RZ ;  /* 0xfffffff502037810 */ /* 0x000fe20007ffe0ff */
[----:B------:R-:W-:Y:S01]  /*9970*/  LDGSTS.E [R250+-0x7fff8], desc[UR16][R124.64], !P1 ;  /* 0x800080007cfa7fae */ /* 0x000fe2000c921850 */
[----:B------:R-:W-:Y:S01]  /*9980*/  ISETP.GE.U32.AND P1, PT, R0, 0x7fffffb7, PT ;  /* 0x7fffffb70000780c */ /* 0x000fe20003f26070 */
[----:B------:R-:W-:-:S02]  /*9990*/  VIADD R0, R2, 0xfffffff4 ;  /* 0xfffffff402007836 */ /* 0x000fc40000000000 */
[----:B------:R-:W-:Y:S01]  /*99a0*/  LDGSTS.E [R250+-0x7fff4], desc[UR16][R126.64], !P5 ;  /* 0x8000c0007efa7fae */ /* 0x000fe2000e921850 */
[----:B------:R-:W-:Y:S01]  /*99b0*/  ISETP.GE.U32.AND P5, PT, R3, 0x7fffffb6, PT ;  /* 0x7fffffb60300780c */ /* 0x000fe20003fa6070 */
[----:B------:R-:W-:Y:S02]  /*99c0*/  VIADD R3, R2, 0xffffffd7 ;  /* 0xffffffd702037836 */ /* 0x000fe40000000000 */
        /* <DEDUP_REMOVED lines=123> */
[----:B------:R-:W-:Y:S04]  /*a180*/  STL.64 [R1+0x8e8], R122 ;  /* 0x0008e87a01007387 */ /* 0x000fe80000100a00 */
[----:B------:R-:W-:Y:S04]  /*a190*/  STL.64 [R1+0x8f0], R124 ;  /* 0x0008f07c01007387 */ /* 0x000fe80000100a00 */
[----:B------:R-:W-:Y:S04]  /*a1a0*/  STL.64 [R1+0x8f8], R126 ;  /* 0x0008f87e01007387 */ /* 0x000fe80000100a00 */
[----:B------:R-:W-:Y:S04]  /*a1b0*/  STL.64 [R1+0x900], R184 ;  /* 0x000900b801007387 */ /* 0x000fe80000100a00 */
[----:B------:R-:W-:Y:S01]  /*a1c0*/  LDGSTS.E [R245+-0x7bffc], desc[UR16][R226.64], !P5 ;  /* 0x84004000e2f57fae */ /* 0x000fe2000e921850 */
[----:B------:R-:W-:Y:S01]  /*a1d0*/  ISETP.GE.U32.AND P5, PT, R3, 0x7fffff84, PT ;  /* 0x7fffff840300780c */ /* 0x000fe20003fa6070 */
[----:B------:R-:W-:-:S02]  /*a1e0*/  VIADD R3, R2, 0xffffffc1 ;  /* 0xffffffc102037836 */ /* 0x000fc40000000000 */
[----:B------:R-:W-:Y:S04]  /*a1f0*/  STL.64 [R1+0x908], R186 ;  /* 0x000908ba01007387 */ /* 0x000fe80000100a00 */
[----:B------:R-:W-:Y:S01]  /*a200*/  LDGSTS.E [R245+-0x7bff8], desc[UR16][R228.64], !P4 ;  /* 0x84008000e4f57fae */ /* 0x000fe2000e121850 */
[----:B------:R-:W-:Y:S02]  /*a210*/  ISETP.GE.U32.AND P4, PT, R0, 0x7fffff83, PT ;  /* 0x7fffff830000780c */ /* 0x000fe40003f86070 */
[----:B------:R-:W-:Y:S01]  /*a220*/  IADD3 R0, R2, -0x40, RZ ;  /* 0xffffffc002007810 */ /* 0x000fe20007ffe0ff */
[----:B------:R1:W-:Y:S04]  /*a230*/  STL.64 [R1+0x910], R188 ;  /* 0x000910bc01007387 */ /* 0x0003e80000100a00 */
[----:B------:R-:W-:Y:S04]  /*a240*/  STL.64 [R1+0x918], R190 ;  /* 0x000918be01007387 */ /* 0x000fe80000100a00 */
[----:B------:R-:W-:Y:S04]  /*a250*/  STL.64 [R1+0x920], R128 ;  /* 0x0009208001007387 */ /* 0x000fe80000100a00 */
[----:B------:R-:W-:Y:S04]  /*a260*/  STL.64 [R1+0x928], R130 ;  /* 0x0009288201007387 */ /* 0x000fe80000100a00 */
[----:B------:R-:W-:Y:S04]  /*a270*/  STL.64 [R1+0x930], R132 ;  /* 0x0009308401007387 */ /* 0x000fe80000100a00 */
[----:B------:R-:W-:Y:S01]  /*a280*/  LDGSTS.E [R245+-0x7bff4], desc[UR16][R230.64], !P6 ;  /* 0x8400c000e6f57fae */ /* 0x000fe2000f121850 */
[----:B------:R-:W-:-:S03]  /*a290*/  ISETP.GE.AND P6, PT, R252, R0, PT ;  /* 0x00000000fc00720c */ /* 0x000fc60003fc6270 */
[----:B------:R-:W-:Y:S01]  /*a2a0*/  STL.64 [R1+0x938], R134 ;  /* 0x0009388601007387 */ /* 0x000fe20000100a00 */
[----:B------:R-:W-:Y:S02]  /*a2b0*/  SEL R4, RZ, 0x4, P6 ;  /* 0x00000004ff047807 */ /* 0x000fe40003000000 */
[----:B------:R-:W-:Y:S01]  /*a2c0*/  ISETP.GT.AND P6, PT, R116, 0x3f, PT ;  /* 0x0000003f7400780c */ /* 0x000fe20003fc4270 */
[----:B------:R-:W-:Y:S04]  /*a2d0*/  STL.64 [R1+0x940], R192 ;  /* 0x000940c001007387 */ /* 0x000fe80000100a00 */
[----:B------:R-:W-:Y:S04]  /*a2e0*/  STL.64 [R1+0x948], R194 ;  /* 0x000948c201007387 */ /* 0x000fe80000100a00 */
[----:B------:R-:W-:Y:S04]  /*a2f0*/  STL.64 [R1+0x950], R196 ;  /* 0x000950c401007387 */ /* 0x000fe80000100a00 */
[----:B------:R-:W-:Y:S04]  /*a300*/  STL.64 [R1+0x958], R198 ;  /* 0x000958c601007387 */ /* 0x000fe80000100a00 */
[----:B------:R-:W-:Y:S04]  /*a310*/  STL.64 [R1+0x960], R136 ;  /* 0x0009608801007387 */ /* 0x000fe80000100a00 */
[----:B------:R-:W-:Y:S04]  /*a320*/  STL.64 [R1+0x968], R138 ;  /* 0x0009688a01007387 */ /* 0x000fe80000100a00 */
[----:B------:R-:W-:Y:S04]  /*a330*/  STL.64 [R1+0x970], R140 ;  /* 0x0009708c01007387 */ /* 0x000fe80000100a00 */
[----:B------:R-:W-:Y:S01]  /*a340*/  LDGSTS.E [R9+-0x80000], desc[UR16][R168.64], !P0 ;  /* 0x80000000a8097fae */ /* 0x000fe2000c121850 */
[----:B------:R-:W-:-:S02]  /*a350*/  ISETP.GE.AND P0, PT, R252, R2, PT ;  /* 0x00000002fc00720c */ /* 0x000fc40003f06270 */
[----:B------:R-:W-:Y:S01]  /*a360*/  SEL R2, RZ, 0x4, !P6 ;  /* 0x00000004ff027807 */ /* 0x000fe20007000000 */
[----:B------:R-:W-:Y:S01]  /*a370*/  STL.64 [R1+0x978], R142 ;  /* 0x0009788e01007387 */ /* 0x000fe20000100a00 */
[----:B------:R-:W-:Y:S02]  /*a380*/  ISETP.GT.AND P6, PT, R116, 0x7f, PT ;  /* 0x0000007f7400780c */ /* 0x000fe40003fc4270 */
[----:B------:R-:W-:Y:S01]  /*a390*/  SEL R2, R2, RZ, !P0 ;  /* 0x000000ff02027207 */ /* 0x000fe20004000000 */
[----:B------:R-:W-:Y:S01]  /*a3a0*/  STL.64 [R1+0x980], R200 ;  /* 0x000980c801007387 */ /* 0x000fe20000100a00 */
[----:B------:R-:W-:Y:S02]  /*a3b0*/  ISETP.GE.U32.AND P0, PT, R0, 0x7fffff81, PT ;  /* 0x7fffff810000780c */ /* 0x000fe40003f06070 */
[----:B------:R-:W-:Y:S01]  /*a3c0*/  SEL R0, R4, RZ, P6 ;  /* 0x000000ff04007207 */ /* 0x000fe20003000000 */
[----:B------:R-:W-:Y:S03]  /*a3d0*/  STL.64 [R1+0x988], R202 ;  /* 0x000988ca01007387 */ /* 0x000fe60000100a00 */
[----:B------:R-:W-:Y:S01]  /*a3e0*/  ISETP.NE.U32.AND P6, PT, R0, RZ, PT ;  /* 0x000000ff0000720c */ /* 0x000fe20003fc5070 */
[----:B------:R-:W-:Y:S01]  /*a3f0*/  STL.64 [R1+0x990], R204 ;  /* 0x000990cc01007387 */ /* 0x000fe20000100a00 */
[----:B--2---:R-:W-:-:S03]  /*a400*/  VIADD R0, R5, 0xffffffbf ;  /* 0xffffffbf05007836 */ /* 0x004fc60000000000 */
[----:B------:R2:W-:Y:S04]  /*a410*/  STL [R1+0x760], R116 ;  /* 0x0007607401007387 */ /* 0x0005e80000100800 */
[----:B-1----:R-:W4:Y:S04]  /*a420*/  LDL.64 R188, [R1+0x178] ;  /* 0x0001780001bc7983 */ /* 0x002f280000100a00 */
[----:B------:R-:W4:Y:S04]  /*a430*/  LDL.64 R186, [R1+0x158] ;  /* 0x0001580001ba7983 */ /* 0x000f280000100a00 */
[----:B------:R-:W4:Y:S04]  /*a440*/  LDL.64 R184, [R1+0x138] ;  /* 0x0001380001b87983 */ /* 0x000f280000100a00 */
[----:B------:R-:W4:Y:S04]  /*a450*/  LDL.64 R126, [R1+0x118] ;  /* 0x00011800017e7983 */ /* 0x000f280000100a00 */
[----:B------:R-:W4:Y:S04]  /*a460*/  LDL.64 R124, [R1+0xf8] ;  /* 0x0000f800017c7983 */ /* 0x000f280000100a00 */
[----:B------:R-:W4:Y:S04]  /*a470*/  LDL.64 R122, [R1+0xe0] ;  /* 0x0000e000017a7983 */ /* 0x000f280000100a00 */
[----:B------:R-:W4:Y:S04]  /*a480*/  LDL.64 R238, [R1+0xc8] ;  /* 0x0000c80001ee7983 */ /* 0x000f280000100a00 */
[----:B------:R-:W4:Y:S04]  /*a490*/  LDL.64 R182, [R1+0xb0] ;  /* 0x0000b00001b67983 */ /* 0x000f280000100a00 */
[----:B------:R-:W4:Y:S04]  /*a4a0*/  LDL.64 R180, [R1+0x98] ;  /* 0x0000980001b47983 */ /* 0x000f280000100a00 */
[----:B------:R-:W-:Y:S01]  /*a4b0*/  LDGSTS.E [R9+-0x7fffc], desc[UR16][R170.64], !P3 ;  /* 0x80004000aa097fae */ /* 0x000fe2000d921850 */
[----:B------:R-:W-:-:S02]  /*a4c0*/  ISETP.GE.U32.AND P3, PT, R3, 0x7fffff82, PT ;  /* 0x7fffff820300780c */ /* 0x000fc40003f66070 */
[----:B------:R-:W-:Y:S01]  /*a4d0*/  SHF.L.U32 R4, R114, 0x6, RZ ;  /* 0x0000000672047819 */ /* 0x000fe200000006ff */
[----:B------:R-:W4:Y:S04]  /*a4e0*/  LDL.64 R178, [R1+0x80] ;  /* 0x0000800001b27983 */ /* 0x000f280000100a00 */
[----:B------:R-:W-:Y:S01]  /*a4f0*/  LDGSTS.E [R9+-0x7fff8], desc[UR16][R172.64], !P2 ;  /* 0x80008000ac097fae */ /* 0x000fe2000d121850 */
[----:B------:R-:W-:-:S03]  /*a500*/  ISETP.NE.U32.AND P2, PT, R2, RZ, PT ;  /* 0x000000ff0200720c */ /* 0x000fc60003f45070 */
[----:B------:R-:W4:Y:S01]  /*a510*/  LDL.64 R176, [R1+0x68] ;  /* 0x0000680001b07983 */ /* 0x000f220000100a00 */
[----:B------:R-:W-:-:S03]  /*a520*/  IADD3 R2, R251, -0x42, RZ ;  /* 0xffffffbefb027810 */ /* 0x000fc60007ffe0ff */
[----:B------:R-:W4:Y:S04]  /*a530*/  LDL.64 R120, [R1+0x50] ;  /* 0x0000500001787983 */ /* 0x000f280000100a00 */
[----:B------:R-:W4:Y:S04]  /*a540*/  LDL.64 R118, [R1+0x38] ;  /* 0x0000380001767983 */ /* 0x000f280000100a00 */
[----:B------:R-:W4:Y:S01]  /*a550*/  LDL.64 R242, [R1+0x20] ;  /* 0x0000200001f27983 */ /* 0x000f220000100a00 */
[C---:B------:R-:W-:Y:S01]  /*a560*/  VIADD R114, R8.reuse, UR8 ;  /* 0x0000000808727c36 */ /* 0x040fe20008000000 */
[----:B------:R-:W-:Y:S01]  /*a570*/  LOP3.LUT R5, R8, 0x20, RZ, 0x3c, !PT ;  /* 0x0000002008057812 */ /* 0x000fe200078e3cff */
[----:B------:R-:W1:Y:S01]  /*a580*/  LDC R3, c[0x0][0x230] ;  /* 0x00008c00ff037b82 */ /* 0x000e620000000800 */
[----:B------:R-:W-:Y:S01]  /*a590*/  LDGSTS.E [R9+-0x7fff4], desc[UR16][R174.64], !P1 ;  /* 0x8000c000ae097fae */ /* 0x000fe2000c921850 */
[----:B------:R-:W-:Y:S01]  /*a5a0*/  ISETP.GE.U32.AND P1, PT, R0, 0x7fffff80, PT ;  /* 0x7fffff800000780c */ /* 0x000fe20003f26070 */
[----:B---3--:R-:W-:-:S02]  /*a5b0*/  VIADD R0, R117, 0xffffffbd ;  /* 0xffffffbd75007836 */ /* 0x008fc40000000000 */
[----:B--2---:R-:W2:Y:S03]  /*a5c0*/  LDL.64 R116, [R1+0x8] ;  /* 0x0000080001747983 */ /* 0x004ea60000100a00 */
[----:B------:R-:W3:Y:S01]  /*a5d0*/  LDC R251, c[0x0][0x230] ;  /* 0x00008c00fffb7b82 */ /* 0x000ee20000000800 */
[----:B------:R-:W-:Y:S01]  /*a5e0*/  LDGSTS.E [R9+-0x7c000], desc[UR16][R232.64], !P5 ;  /* 0x84000000e8097fae */ /* 0x000fe2000e921850 */
[----:B------:R-:W-:Y:S01]  /*a5f0*/  ISETP.GE.U32.AND P5, PT, R2, 0x7fffff7f, PT ;  /* 0x7fffff7f0200780c */ /* 0x000fe20003fa6070 */
[----:B------:R-:W-:Y:S02]  /*a600*/  VIADD R2, R6, 0xffffffbc ;  /* 0xffffffbc06027836 */ /* 0x000fe40000000000 */
[----:B------:R-:W-:Y:S01]  /*a610*/  LDGSTS.E [R9+-0x7bffc], desc[UR16][R234.64], !P4 ;  /* 0x84004000ea097fae */ /* 0x000fe2000e121850 */
[----:B------:R-:W-:Y:S01]  /*a620*/  ISETP.GE.U32.AND P4, PT, R0, 0x7fffff7e, PT ;  /* 0x7fffff7e0000780c */ /* 0x000fe20003f86070 */
[----:B----4-:R-:W-:-:S02]  /*a630*/  VIADD R0, R7, 0xffffff9f ;  /* 0xffffff9f07007836 */ /* 0x010fc40000000000 */
[----:B------:R-:W-:Y:S04]  /*a640*/  LDGSTS.E [R9+-0x7bff8], desc[UR16][R236.64], !P3 ;  /* 0x84008000ec097fae */ /* 0x000fe8000d921850 */
[----:B------:R-:W-:Y:S04]  /*a650*/  LDGSTS.E [R9+-0x7bff4], desc[UR16][R240.64], !P0 ;  /* 0x8400c000f0097fae */ /* 0x000fe8000c121850 */
[----:B------:R-:W0:Y:S04]  /*a660*/  LDGDEPBAR ;  /* 0x00000000000079af */ /* 0x000e280000000000 */
[----:B------:R-:W4:Y:S01]  /*a670*/  LDL.LU.64 R6, [R1+0x10] ;  /* 0x0000100001067983 */ /* 0x000f220000300a00 */
[----:B------:R-:W-:Y:S01]  /*a680*/  VIADD R5, R5, UR8 ;  /* 0x0000000805057c36 */ /* 0x000fe20008000000 */
[----:B------:R-:W-:-:S02]  /*a690*/  ISETP.GE.U32.AND P3, PT, R2, 0x7fffff7d, PT ;  /* 0x7fffff7d0200780c */ /* 0x000fc40003f66070 */
[----:B------:R-:W-:Y:S04]  /*a6a0*/  LDGSTS.E [R114], desc[UR16][R188.64], P2 ;  /* 0x00000000bc727fae */ /* 0x000fe80009121850 */
[----:B------:R-:W-:Y:S04]  /*a6b0*/  LDGSTS.E [R114+0x400], desc[UR16][R186.64], P2 ;  /* 0x00400000ba727fae */ /* 0x000fe80009121850 */
[----:B------:R-:W-:Y:S04]  /*a6c0*/  LDGSTS.E [R114+0x800], desc[UR16][R184.64], P2 ;  /* 0x00800000b8727fae */ /* 0x000fe80009121850 */
[----:B------:R-:W3:Y:S04]  /*a6d0*/  LDL.64 R188, [R1+0x170] ;  /* 0x0001700001bc7983 */ /* 0x000ee80000100a00 */
[----:B------:R-:W-:Y:S04]  /*a6e0*/  LDGSTS.E [R114+0xc00], desc[UR16][R126.64], P2 ;  /* 0x00c000007e727fae */ /* 0x000fe80009121850 */
[----:B------:R-:W4:Y:S04]  /*a6f0*/  LDL.64 R186, [R1+0x150] ;  /* 0x0001500001ba7983 */ /* 0x000f280000100a00 */
        /* <DEDUP_REMOVED lines=20> */
[----:B--2---:R-:W-:Y:S04]  /*a840*/  LDGSTS.E [R114+0x3800], desc[UR16][R116.64], P2 ;  /* 0x0380000074727fae */ /* 0x004fe80009121850 */
[----:B------:R-:W2:Y:S04]  /*a850*/  LDL.64 R118, [R1+0x30] ;  /* 0x0000300001767983 */ /* 0x000ea80000100a00 */
[----:B------:R-:W-:Y:S04]  /*a860*/  LDGSTS.E [R114+0x3c00], desc[UR16][R30.64], P2 ;  /* 0x03c000001e727fae */ /* 0x000fe80009121850 */
[----:B------:R-:W2:Y:S04]  /*a870*/  LDL.64 R116, [R1+0x18] ;  /* 0x0000180001747983 */ /* 0x000ea80000100a00 */
[----:B------:R-:W-:Y:S04]  /*a880*/  LDGSTS.E [R114+0x4000], desc[UR16][R36.64], P2 ;  /* 0x0400000024727fae */ /* 0x000fe80009121850 */
        /* <DEDUP_REMOVED lines=9> */
[----:B------:R-:W2:Y:S04]  /*a920*/  LDL.64 R242, [R1] ;  /* 0x0000000001f27983 */ /* 0x000ea80000100a00 */
[----:B------:R-:W-:Y:S04]  /*a930*/  LDGSTS.E [R114+0x6800], desc[UR16][R96.64], P2 ;  /* 0x0680000060727fae */ /* 0x000fe80009121850 */
[----:B------:R-:W-:Y:S04]  /*a940*/  LDGSTS.E [R114+0x6c00], desc[UR16][R102.64], P2 ;  /* 0x06c0000066727fae */ /* 0x000fe80009121850 */
[----:B------:R-:W-:Y:S04]  /*a950*/  LDGSTS.E [R114+0x7000], desc[UR16][R108.64], P2 ;  /* 0x070000006c727fae */ /* 0x000fe80009121850 */
[----:B------:R-:W-:Y:S04]  /*a960*/  LDGSTS.E [R114+0x7400], desc[UR16][R20.64], P2 ;  /* 0x0740000014727fae */ /* 0x000fe80009121850 */
[----:B------:R-:W-:Y:S04]  /*a970*/  LDGSTS.E [R114+0x7800], desc[UR16][R12.64], P2 ;  /* 0x078000000c727fae */ /* 0x000fe80009121850 */
[----:B------:R-:W-:Y:S04]  /*a980*/  LDGSTS.E [R114+0x7c00], desc[UR16][R24.64], P2 ;  /* 0x07c0000018727fae */ /* 0x000fe80009121850 */
[----:B------:R-:W2:Y:S04]  /*a990*/  LDL.64 R204, [R1+0x140] ;  /* 0x0001400001cc7983 */ /* 0x000ea80000100a00 */
        /* <DEDUP_REMOVED lines=12> */
[----:B------:R-:W2:Y:S01]  /*aa60*/  LDL.64 R130, [R1+0x1d0] ;  /* 0x0001d00001827983 */ /* 0x000ea20000100a00 */
[----:B------:R-:W-:-:S03]  /*aa70*/  ISETP.GE.U32.AND P0, PT, R0, 0x7fffff60, PT ;  /* 0x7fffff600000780c */ /* 0x000fc60003f06070 */
[----:B------:R-:W2:Y:S04]  /*aa80*/  LDL.64 R128, [R1+0x1d8] ;  /* 0x0001d80001807983 */ /* 0x000ea80000100a00 */
[----:B------:R-:W2:Y:S04]  /*aa90*/  LDL.64 R190, [R1+0x1e0] ;  /* 0x0001e00001be7983 */ /* 0x000ea80000100a00 */
[----:B---3--:R-:W-:Y:S04]  /*aaa0*/  LDGSTS.E [R5+0x100], desc[UR16][R188.64], P2 ;  /* 0x00100000bc057fae */ /* 0x008fe80009121850 */
[----:B----4-:R-:W-:Y:S01]  /*aab0*/  LDGSTS.E [R5+0x500], desc[UR16][R186.64], P2 ;  /* 0x00500000ba057fae */ /* 0x010fe20009121850 */
[----:B-1----:R-:W-:Y:S01]  /*aac0*/  VIADD R2, R3, 0xffffff9e ;  /* 0xffffff9e03027836 */ /* 0x002fe20000000000 */
[----:B------:R-:W-:-:S02]  /*aad0*/  LOP3.LUT R0, R8, 0x60, RZ, 0x3c, !PT ;  /* 0x0000006008007812 */ /* 0x000fc400078e3cff */
[----:B------:R-:W3:Y:S04]  /*aae0*/  LDL.64 R188, [R1+0x1e8] ;  /* 0x0001e80001bc7983 */ /* 0x000ee80000100a00 */
[----:B------:R-:W-:Y:S04]  /*aaf0*/  LDGSTS.E [R5+0x900], desc[UR16][R184.64], P2 ;  /* 0x00900000b8057fae */ /* 0x000fe80009121850 */
[----:B------:R-:W4:Y:S04]  /*ab00*/  LDL.64 R186, [R1+0x1f0] ;  /* 0x0001f00001ba7983 */ /* 0x000f280000100a00 */
        /* <DEDUP_REMOVED lines=22> */
[----:B------:R-:W4:Y:S01]  /*ac70*/  LDL.64 R116, [R1+0x148] ;  /* 0x0001480001747983 */ /* 0x000f220000100a00 */
[----:B------:R-:W-:-:S04]  /*ac80*/  LOP3.LUT R3, R8, 0x40, RZ, 0x3c, !PT ;  /* 0x0000004008037812 */ /* 0x000fc800078e3cff */
[----:B------:R-:W-:Y:S01]  /*ac90*/  IADD3 R3, R3, UR8, RZ ;  /* 0x0000000803037c10 */ /* 0x000fe2000fffe0ff */
[----:B------:R-:W-:Y:S04]  /*aca0*/  LDGSTS.E [R5+0x3900], desc[UR16][R242.64], P2 ;  /* 0x03900000f2057fae */ /* 0x000fe80009121850 */
[----:B------:R-:W-:Y:S04]  /*acb0*/  LDGSTS.E [R5+0x3d00], desc[UR16][R32.64], P2 ;  /* 0x03d0000020057fae */ /* 0x000fe80009121850 */
        /* <DEDUP_REMOVED lines=17> */
[----:B---3--:R-:W-:Y:S01]  /*add0*/  LDGSTS.E [R3+0x200], desc[UR16][R184.64], P2 ;  /* 0x00200000b8037fae */ /* 0x008fe20009121850 */
[----:B------:R-:W-:-:S03]  /*ade0*/  VIADD R0, R0, UR8 ;  /* 0x0000000800007c36 */ /* 0x000fc60008000000 */
[----:B------:R-:W3:Y:S04]  /*adf0*/  LDL.64 R184, [R1+0x1f8] ;  /* 0x0001f80001b87983 */ /* 0x000ee80000100a00 */
[----:B----4-:R-:W-:Y:S04]  /*ae00*/  LDGSTS.E [R3+0x600], desc[UR16][R116.64], P2 ;  /* 0x0060000074037fae */ /* 0x010fe80009121850 */
[----:B------:R-:W-:Y:S04]  /*ae10*/  LDGSTS.E [R3+0xa00], desc[UR16][R126.64], P2 ;  /* 0x00a000007e037fae */ /* 0x000fe80009121850 */
[----:B------:R-:W-:Y:S04]  /*ae20*/  LDGSTS.E [R3+0xe00], desc[UR16][R124.64], P2 ;  /* 0x00e000007c037fae */ /* 0x000fe80009121850 */
[----:B------:R-:W4:Y:S04]  /*ae30*/  LDL.64 R116, [R1+0x160] ;  /* 0x0001600001747983 */ /* 0x000f280000100a00 */
[----:B------:R-:W-:Y:S04]  /*ae40*/  LDGSTS.E [R3+0x1200], desc[UR16][R122.64], P2 ;  /* 0x012000007a037fae */ /* 0x000fe80009121850 */
[----:B------:R-:W-:Y:S04]  /*ae50*/  LDGSTS.E [R3+0x1600], desc[UR16][R238.64], P2 ;  /* 0x01600000ee037fae */ /* 0x000fe80009121850 */
[----:B------:R-:W-:Y:S04]  /*ae60*/  LDGSTS.E [R3+0x1a00], desc[UR16][R182.64], P2 ;  /* 0x01a00000b6037fae */ /* 0x000fe80009121850 */
[----:B------:R-:W-:Y:S04]  /*ae70*/  LDGSTS.E [R3+0x1e00], desc[UR16][R180.64], P2 ;  /* 0x01e00000b4037fae */ /* 0x000fe80009121850 */
[----:B------:R-:W-:Y:S04]  /*ae80*/  LDGSTS.E [R3+0x2200], desc[UR16][R178.64], P2 ;  /* 0x02200000b2037fae */ /* 0x000fe80009121850 */
[----:B------:R-:W-:Y:S04]  /*ae90*/  LDGSTS.E [R3+0x2600], desc[UR16][R176.64], P2 ;  /* 0x02600000b0037fae */ /* 0x000fe80009121850 */
[----:B--2---:R-:W-:Y:S04]  /*aea0*/  LDGSTS.E [R3+0x2a00], desc[UR16][R120.64], P2 ;  /* 0x02a0000078037fae */ /* 0x004fe80009121850 */
        /* <DEDUP_REMOVED lines=13> */
[----:B------:R-:W2:Y:S04]  /*af80*/  LDL.64 R126, [R1+0x200] ;  /* 0x00020000017e7983 */ /* 0x000ea80000100a00 */
        /* <DEDUP_REMOVED lines=16> */
[----:B------:R-:W2:Y:S04]  /*b090*/  LDL.64 R242, [R1+0x248] ;  /* 0x0002480001f27983 */ /* 0x000ea80000100a00 */
[----:B------:R-:W2:Y:S04]  /*b0a0*/  LDL.64 R120, [R1+0x258] ;  /* 0x0002580001787983 */ /* 0x000ea80000100a00 */
[----:B----4-:R-:W-:Y:S04]  /*b0b0*/  LDGSTS.E [R0+0x300], desc[UR16][R116.64], P2 ;  /* 0x0030000074007fae */ /* 0x010fe80009121850 */
[----:B------:R-:W-:Y:S04]  /*b0c0*/  LDGSTS.E [R0+0x700], desc[UR16][R204.64], P2 ;  /* 0x00700000cc007fae */ /* 0x000fe80009121850 */
[----:B------:R-:W-:Y:S04]  /*b0d0*/  LDGSTS.E [R0+0xb00], desc[UR16][R202.64], P2 ;  /* 0x00b00000ca007fae */ /* 0x000fe80009121850 */
[----:B------:R-:W4:Y:S04]  /*b0e0*/  LDL.64 R116, [R1+0x250] ;  /* 0x0002500001747983 */ /* 0x000f280000100a00 */
[----:B------:R-:W4:Y:S04]  /*b0f0*/  LDL.LU.64 R204, [R1+0x990] ;  /* 0x0009900001cc7983 */ /* 0x000f280000300a00 */
[----:B------:R-:W4:Y:S04]  /*b100*/  LDL.LU.64 R202, [R1+0x988] ;  /* 0x0009880001ca7983 */ /* 0x000f280000300a00 */
[----:B------:R-:W-:Y:S04]  /*b110*/  LDGSTS.E [R0+0xf00], desc[UR16][R200.64], P2 ;  /* 0x00f00000c8007fae */ /* 0x000fe80009121850 */
[----:B------:R-:W-:Y:S04]  /*b120*/  LDGSTS.E [R0+0x1300], desc[UR16][R142.64], P2 ;  /* 0x013000008e007fae */ /* 0x000fe80009121850 */
[----:B------:R-:W-:Y:S04]  /*b130*/  LDGSTS.E [R0+0x1700], desc[UR16][R140.64], P2 ;  /* 0x017000008c007fae */ /* 0x000fe80009121850 */
[----:B------:R-:W4:Y:S04]  /*b140*/  LDL.LU.64 R200, [R1+0x980] ;  /* 0x0009800001c87983 */ /* 0x000f280000300a00 */
        /* <DEDUP_REMOVED lines=27> */
[----:B---3--:R-:W-:Y:S04]  /*b300*/  LDGSTS.E [R0+0x4f00], desc[UR16][R184.64], P2 ;  /* 0x04f00000b8007fae */ /* 0x008fe80009121850 */
[----:B--2---:R-:W-:Y:S04]  /*b310*/  LDGSTS.E [R0+0x5300], desc[UR16][R126.64], P2 ;  /* 0x053000007e007fae */ /* 0x004fe80009121850 */
[----:B------:R-:W2:Y:S04]  /*b320*/  LDL.LU.64 R186, [R1+0x908] ;  /* 0x0009080001ba7983 */ /* 0x000ea80000300a00 */
[----:B------:R-:W3:Y:S04]  /*b330*/  LDL.LU.64 R184, [R1+0x900] ;  /* 0x0009000001b87983 */ /* 0x000ee80000300a00 */
[----:B------:R-:W2:Y:S04]  /*b340*/  LDL.LU.64 R126, [R1+0x8f8] ;  /* 0x0008f800017e7983 */ /* 0x000ea80000300a00 */
[----:B------:R-:W-:Y:S04]  /*b350*/  LDGSTS.E [R0+0x5700], desc[UR16][R124.64], P2 ;  /* 0x057000007c007fae */ /* 0x000fe80009121850 */
[----:B------:R-:W-:Y:S04]  /*b360*/  LDGSTS.E [R0+0x5b00], desc[UR16][R122.64], P2 ;  /* 0x05b000007a007fae */ /* 0x000fe80009121850 */
[----:B------:R-:W-:Y:S04]  /*b370*/  LDGSTS.E [R0+0x5f00], desc[UR16][R238.64], P2 ;  /* 0x05f00000ee007fae */ /* 0x000fe80009121850 */
[----:B------:R-:W3:Y:S04]  /*b380*/  LDL.LU.64 R124, [R1+0x8f0] ;  /* 0x0008f000017c7983 */ /* 0x000ee80000300a00 */
[----:B------:R-:W2:Y:S04]  /*b390*/  LDL.LU.64 R122, [R1+0x8e8] ;  /* 0x0008e800017a7983 */ /* 0x000ea80000300a00 */
[----:B------:R-:W3:Y:S04]  /*b3a0*/  LDL.LU.64 R238, [R1+0x8e0] ;  /* 0x0008e00001ee7983 */ /* 0x000ee80000300a00 */
[----:B------:R-:W-:Y:S04]  /*b3b0*/  LDGSTS.E [R0+0x6300], desc[UR16][R182.64], P2 ;  /* 0x06300000b6007fae */ /* 0x000fe80009121850 */
[----:B------:R-:W-:Y:S04]  /*b3c0*/  LDGSTS.E [R0+0x6700], desc[UR16][R180.64], P2 ;  /* 0x06700000b4007fae */ /* 0x000fe80009121850 */
[----:B------:R-:W-:Y:S04]  /*b3d0*/  LDGSTS.E [R0+0x6b00], desc[UR16][R178.64], P2 ;  /* 0x06b00000b2007fae */ /* 0x000fe80009121850 */
[----:B------:R-:W3:Y:S04]  /*b3e0*/  LDL.LU.64 R182, [R1+0x8d8] ;  /* 0x0008d80001b67983 */ /* 0x000ee80000300a00 */
[----:B------:R-:W3:Y:S04]  /*b3f0*/  LDL.LU.64 R180, [R1+0x8d0] ;  /* 0x0008d00001b47983 */ /* 0x000ee80000300a00 */
[----:B------:R-:W3:Y:S04]  /*b400*/  LDL.LU.64 R178, [R1+0x8c8] ;  /* 0x0008c80001b27983 */ /* 0x000ee80000300a00 */
[----:B------:R-:W-:Y:S04]  /*b410*/  LDGSTS.E [R0+0x6f00], desc[UR16][R176.64], P2 ;  /* 0x06f00000b0007fae */ /* 0x000fe80009121850 */
[----:B------:R-:W-:Y:S04]  /*b420*/  LDGSTS.E [R0+0x7300], desc[UR16][R118.64], P2 ;  /* 0x0730000076007fae */ /* 0x000fe80009121850 */
[----:B------:R-:W-:Y:S04]  /*b430*/  LDGSTS.E [R0+0x7700], desc[UR16][R242.64], P2 ;  /* 0x07700000f2007fae */ /* 0x000fe80009121850 */
[----:B------:R-:W3:Y:S04]  /*b440*/  LDL.LU.64 R176, [R1+0x8c0] ;  /* 0x0008c00001b07983 */ /* 0x000ee80000300a00 */
[----:B------:R-:W2:Y:S04]  /*b450*/  LDL.LU.64 R118, [R1+0x8b8] ;  /* 0x0008b80001767983 */ /* 0x000ea80000300a00 */
[----:B------:R-:W3:Y:S04]  /*b460*/  LDL.LU.64 R242, [R1+0x8b0] ;  /* 0x0008b00001f27983 */ /* 0x000ee80000300a00 */
[----:B----4-:R-:W-:Y:S04]  /*b470*/  LDGSTS.E [R0+0x7b00], desc[UR16][R116.64], P2 ;  /* 0x07b0000074007fae */ /* 0x010fe80009121850 */
[----:B------:R1:W-:Y:S04]  /*b480*/  LDGSTS.E [R0+0x7f00], desc[UR16][R120.64], P2 ;  /* 0x07f0000078007fae */ /* 0x0003e80009121850 */
[----:B------:R-:W0:Y:S04]  /*b490*/  LDGDEPBAR ;  /* 0x00000000000079af */ /* 0x000e280000000000 */
[----:B------:R-:W1:Y:S01]  /*b4a0*/  LDL.LU.64 R116, [R1+0x8a8] ;  /* 0x0008a80001747983 */ /* 0x000e620000300a00 */
[----:B------:R-:W-:Y:S01]  /*b4b0*/  BAR.SYNC.DEFER_BLOCKING 0x0 ;  /* 0x0000000000007b1d */ /* 0x000fe20000010000 */
[----:B-1----:R-:W-:-:S07]  /*b4c0*/  IMAD.WIDE R120, R4, 0x4, R116 ;  /* 0x0000000404787825 */ /* 0x002fce00078e0274 */
[----:B------:R-:W1:Y:S01]  /*b4d0*/  LDC R116, c[0x0][0x230] ;  /* 0x00008c00ff747b82 */ /* 0x000e620000000800 */
[----:B------:R3:W-:Y:S04]  /*b4e0*/  STL.64 [R1+0x408], R120 ;  /* 0x0004087801007387 */ /* 0x0007e80000100a00 */
[----:B------:R-:W-:Y:S01]  /*b4f0*/  @!PT LDS RZ, [RZ] ;  /* 0x00000000fffff984 */ /* 0x000fe20000000800 */
[----:B------:R-:W-:Y:S01]  /*b500*/  @!PT LDS RZ, [RZ] ;  /* 0x00000000fffff984 */ /* 0x000fe20000000800 */
[----:B------:R-:W-:Y:S01]  /*b510*/  @!PT LDS RZ, [RZ] ;  /* 0x00000000fffff984 */ /* 0x000fe20000000800 */
[----:B------:R3:W-:Y:S01]  /*b520*/  LDGSTS.E [R244+-0x78000], desc[UR16][R120.64], !P1 ;  /* 0x8800000078f47fae */ /* 0x0007e2000c921850 */
[----:B--2---:R-:W-:Y:S01]  /*b530*/  IMAD.WIDE R118, R4, 0x4, R118 ;  /* 0x0000000404767825 */ /* 0x004fe200078e0276 */
[----:B------:R-:W-:Y:S01]  /*b540*/  ISETP.GE.U32.AND P2, PT, R2, 0x7fffff5f, PT ;  /* 0x7fffff5f0200780c */ /* 0x000fe20003f46070 */
[----:B------:R-:W2:Y:S02]  /*b550*/  LDC R117, c[0x0][0x230] ;  /* 0x00008c00ff757b82 */ /* 0x000ea40000000800 */
[----:B---3--:R-:W-:-:S06]  /*b560*/  IMAD.WIDE R120, R4, 0x4, R242 ;  /* 0x0000000404787825 */ /* 0x008fcc00078e02f2 */
[----:B------:R-:W3:Y:S01]  /*b570*/  LDC R243, c[0x0][0x230] ;  /* 0x00008c00fff37b82 */ /* 0x000ee20000000800 */
[----:B------:R4:W-:Y:S04]  /*b580*/  STL.64 [R1+0x400], R120 ;  /* 0x0004007801007387 */ /* 0x0009e80000100a00 */
[----:B------:R-:W-:Y:S01]  /*b590*/  LDGSTS.E [R244+-0x77ffc], desc[UR16][R120.64], !P5 ;  /* 0x8800400078f47fae */ /* 0x000fe2000e921850 */
[----:B-1----:R-:W-:Y:S02]  /*b5a0*/  VIADD R116, R116, 0xffffff9c ;  /* 0xffffff9c74747836 */ /* 0x002fe40000000000 */
[----:B------:R-:W1:Y:S01]  /*b5b0*/  LDC R242, c[0x0][0x230] ;  /* 0x00008c00fff27b82 */ /* 0x000e620000000800 */
[----:B------:R-:W-:Y:S01]  /*b5c0*/  VIADD R2, R251, 0xffffff9d ;  /* 0xffffff9dfb027836 */ /* 0x000fe20000000000 */
[----:B------:R2:W-:Y:S04]  /*b5d0*/  LDGSTS.E [R244+-0x77ff8], desc[UR16][R118.64], !P4 ;  /* 0x8800800076f47fae */ /* 0x0005e8000e121850 */
[----:B----4-:R-:W2:Y:S01]  /*b5e0*/  LDL.LU.64 R120, [R1+0x8a0] ;  /* 0x0008a00001787983 */ /* 0x010ea20000300a00 */
[----:B------:R-:W-:Y:S01]  /*b5f0*/  ISETP.GE.U32.AND P5, PT, R116, 0x7fffff5d, PT ;  /* 0x7fffff5d7400780c */ /* 0x000fe20003fa6070 */
[----:B------:R-:W4:Y:S08]  /*b600*/  LDC R251, c[0x0][0x230] ;  /* 0x00008c00fffb7b82 */ /* 0x000f300000000800 */
[----:B------:R-:W3:Y:S01]  /*b610*/  LDC R116, c[0x0][0x230] ;  /* 0x00008c00ff747b82 */ /* 0x000ee20000000800 */
[----:B------:R2:W-:Y:S01]  /*b620*/  STL.64 [R1+0x3f8], R118 ;  /* 0x0003f87601007387 */ /* 0x0005e20000100a00 */
[----:B------:R-:W-:-:S06]  /*b630*/  ISETP.GE.U32.AND P1, PT, R2, 0x7fffff5e, PT ;  /* 0x7fffff5e0200780c */ /* 0x000fcc0003f26070 */
[----:B------:R-:W1:Y:S01]  /*b640*/  LDC R2, c[0x0][0x230] ;  /* 0x00008c00ff027b82 */ /* 0x000e620000000800 */
[----:B---3--:R-:W-:Y:S01]  /*b650*/  VIADD R116, R116, 0xffffffb9 ;  /* 0xffffffb974747836 */ /* 0x008fe20000000000 */
[----:B-1----:R-:W-:-:S04]  /*b660*/  IADD3 R2, R2, -0x45, RZ ;  /* 0xffffffbb02027810 */ /* 0x002fc80007ffe0ff */
[----:B------:R-:W-:Y:S02]  /*b670*/  ISETP.GE.U32.AND P4, PT, R2, 0x7fffff7c, PT ;  /* 0x7fffff7c0200780c */ /* 0x000fe40003f86070 */
[----:B------:R-:W1:Y:S02]  /*b680*/  LDC R2, c[0x0][0x230] ;  /* 0x00008c00ff027b82 */ /* 0x000e640000000800 */
[----:B-1----:R-:W-:Y:S02]  /*b690*/  VIADD R2, R2, 0xffffffba ;  /* 0xffffffba02027836 */ /* 0x002fe40000000000 */
[----:B------:R-:W-:-:S04]  /*b6a0*/  IMAD.WIDE R122, R4, 0x4, R122 ;  /* 0x00000004047a7825 */ /* 0x000fc800078e027a */
[----:B------:R-:W-:-:S04]  /*b6b0*/  IMAD.WIDE R124, R4, 0x4, R124 ;  /* 0x00000004047c7825 */ /* 0x000fc800078e027c */
[----:B--2---:R-:W-:-:S04]  /*b6c0*/  IMAD.WIDE R118, R4, 0x4, R120 ;  /* 0x0000000404767825 */ /* 0x004fc800078e0278 */
[----:B------:R-:W-:Y:S01]  /*b6d0*/  IMAD.WIDE R120, R4, 0x4, R176 ;  /* 0x0000000404787825 */ /* 0x000fe200078e02b0 */
[----:B------:R-:W-:-:S03]  /*b6e0*/  MOV R177, R119 ;  /* 0x0000007700b17202 */ /* 0x000fc60000000f00 */
[----:B------:R-:W-:Y:S01]  /*b6f0*/  IMAD.MOV.U32 R176, RZ, RZ, R118 ;  /* 0x000000ffffb07224 */ /* 0x000fe200078e0076 */
[----:B------:R1:W-:Y:S04]  /*b700*/  STL.64 [R1+0x3f0], R118 ;  /* 0x0003f07601007387 */ /* 0x0003e80000100a00 */
[----:B------:R2:W-:Y:S04]  /*b710*/  LDGSTS.E [R244+-0x77ff4], desc[UR16][R176.64], !P3 ;  /* 0x8800c000b0f47fae */ /* 0x0005e8000d921850 */
[----:B------:R3:W-:Y:S01]  /*b720*/  STL.64 [R1+0x308], R120 ;  /* 0x0003087801007387 */ /* 0x0007e20000100a00 */
[----:B-1----:R-:W-:-:S03]  /*b730*/  IMAD.WIDE R118, R4, 0x4, R178 ;  /* 0x0000000404767825 */ /* 0x002fc600078e02b2 */
[----:B------:R3:W-:Y:S01]  /*b740*/  LDGSTS.E [R244+-0x74000], desc[UR16][R120.64], !P0 ;  /* 0x8c00000078f47fae */ /* 0x0007e2000c121850 */
[----:B------:R-:W1:Y:S01]  /*b750*/  LDC R179, c[0x0][0x230] ;  /* 0x00008c00ffb37b82 */ /* 0x000e620000000800 */
[----:B--2---:R-:W-:Y:S02]  /*b760*/  IMAD.WIDE R176, R4, 0x4, R180 ;  /* 0x0000000404b07825 */ /* 0x004fe400078e02b4 */
[----:B------:R2:W-:Y:S04]  /*b770*/  STL.64 [R1+0x300], R118 ;  /* 0x0003007601007387 */ /* 0x0005e80000100a00 */
[----:B------:R2:W-:Y:S01]  /*b780*/  LDGSTS.E [R244+-0x73ffc], desc[UR16][R118.64], !P2 ;  /* 0x8c00400076f47fae */ /* 0x0005e2000d121850 */
[----:B------:R-:W-:Y:S01]  /*b790*/  ISETP.GE.U32.AND P3, PT, R2, 0x7fffff7b, PT ;  /* 0x7fffff7b0200780c */ /* 0x000fe20003f66070 */
[----:B------:R-:W1:Y:S01]  /*b7a0*/  LDC R178, c[0x0][0x230] ;  /* 0x00008c00ffb27b82 */ /* 0x000e620000000800 */
[----:B---3--:R-:W-:Y:S01]  /*b7b0*/  IMAD.WIDE R120, R4, 0x4, R182 ;  /* 0x0000000404787825 */ /* 0x008fe200078e02b6 */
[----:B------:R3:W-:Y:S04]  /*b7c0*/  STL.64 [R1+0x2f8], R176 ;  /* 0x0002f8b001007387 */ /* 0x0007e80000100a00 */
[----:B------:R3:W-:Y:S01]  /*b7d0*/  LDGSTS.E [R244+-0x73ff8], desc[UR16][R176.64], !P1 ;  /* 0x8c008000b0f47fae */ /* 0x0007e2000c921850 */
[----:B------:R-:W-:Y:S01]  /*b7e0*/  ISETP.GE.U32.AND P0, PT, R116, 0x7fffff7a, PT ;  /* 0x7fffff7a7400780c */ /* 0x000fe20003f06070 */
[----:B----4-:R-:W-:Y:S01]  /*b7f0*/  VIADD R116, R251, 0xffffff9b ;  /* 0xffffff9bfb747836 */ /* 0x010fe20000000000 */
[----:B--2---:R-:W2:Y:S01]  /*b800*/  LDC R118, c[0x0][0x230] ;  /* 0x00008c00ff767b82 */ /* 0x004ea20000000800 */
[----:B------:R4:W-:Y:S01]  /*b810*/  STL.64 [R1+0x2f0], R120 ;  /* 0x0002f07801007387 */ /* 0x0009e20000100a00 */
[----:B------:R-:W-:-:S03]  /*b820*/  VIADD R2, R117, 0xffffffb8 ;  /* 0xffffffb875027836 */ /* 0x000fc60000000000 */
[----:B------:R4:W-:Y:S03]  /*b830*/  LDGSTS.E [R244+-0x73ff4], desc[UR16][R120.64], !P5 ;  /* 0x8c00c00078f47fae */ /* 0x0009e6000e921850 */
[----:B------:R-:W2:Y:S01]  /*b840*/  LDC R117, c[0x0][0x230] ;  /* 0x00008c00ff757b82 */ /* 0x000ea20000000800 */
[----:B---3--:R-:W-:-:S05]  /*b850*/  IMAD.WIDE R176, R4, 0x4, R238 ;  /* 0x0000000404b07825 */ /* 0x008fca00078e02ee */
[----:B------:R3:W-:Y:S02]  /*b860*/  STL.64 [R1+0x3e8], R176 ;  /* 0x0003e8b001007387 */ /* 0x0007e40000100a00 */
[----:B------:R-:W3:Y:S02]  /*b870*/  LDC R119, c[0x0][0x230] ;  /* 0x00008c00ff777b82 */ /* 0x000ee40000000800 */
[----:B------:R-:W3:Y:S01]  /*b880*/  LDL R251, [R1+0x760] ;  /* 0x0007600001fb7983 */ /* 0x000ee20000100800 */
[----:B------:R-:W-:Y:S01]  /*b890*/  ISETP.GE.U32.AND P2, PT, R2, 0x7fffff79, PT ;  /* 0x7fffff790200780c */ /* 0x000fe20003f46070 */
[----:B------:R-:W-:Y:S01]  /*b8a0*/  VIADD R2, R243, 0xffffff9a ;  /* 0xffffff9af3027836 */ /* 0x000fe20000000000 */
[----:B------:R-:W-:Y:S01]  /*b8b0*/  ISETP.GE.U32.AND P1, PT, R116, 0x7fffff5c, PT ;  /* 0x7fffff5c7400780c */ /* 0x000fe20003f26070 */
[----:B------:R3:W-:Y:S02]  /*b8c0*/  LDGSTS.E [R250+-0x78000], desc[UR16][R176.64], !P4 ;  /* 0x88000000b0fa7fae */ /* 0x0007e4000e121850 */
[----:B----4-:R-:W4:Y:S01]  /*b8d0*/  LDC R120, c[0x0][0x230] ;  /* 0x00008c00ff787b82 */ /* 0x010f220000000800 */
[----:B------:R-:W-:Y:S01]  /*b8e0*/  ISETP.GE.U32.AND P5, PT, R2, 0x7fffff5b, PT ;  /* 0x7fffff5b0200780c */ /* 0x000fe20003fa6070 */
[----:B-1----:R-:W-:-:S06]  /*b8f0*/  VIADD R2, R179, 0xffffff98 ;  /* 0xffffff98b3027836 */ /* 0x002fcc0000000000 */
[----:B------:R-:W1:Y:S01]  /*b900*/  LDC R121, c[0x0][0x230] ;  /* 0x00008c00ff797b82 */ /* 0x000e620000000800 */
[----:B------:R-:W-:Y:S01]  /*b910*/  IADD3 R116, R242, -0x67, RZ ;  /* 0xffffff99f2747810 */ /* 0x000fe20007ffe0ff */
[----:B------:R3:W-:Y:S01]  /*b920*/  LDGSTS.E [R250+-0x77ffc], desc[UR16][R122.64], !P3 ;  /* 0x880040007afa7fae */ /* 0x0007e2000d921850 */
[----:B------:R-:W-:Y:S01]  /*b930*/  ISETP.GE.U32.AND P3, PT, R2, 0x7fffff59, PT ;  /* 0x7fffff590200780c */ /* 0x000fe20003f66070 */
[----:B--2---:R-:W-:-:S04]  /*b940*/  VIADD R2, R117, 0xffffffb7 ;  /* 0xffffffb775027836 */ /* 0x004fc80000000000 */
[----:B---3--:R-:W2:Y:S01]  /*b950*/  LDC R177, c[0x0][0x230] ;  /* 0x00008c00ffb17b82 */ /* 0x008ea20000000800 */
[----:B------:R-:W-:Y:S01]  /*b960*/  ISETP.GE.U32.AND P4, PT, R116, 0x7fffff5a, PT ;  /* 0x7fffff5a7400780c */ /* 0x000fe20003f86070 */
[----:B------:R-:W-:Y:S01]  /*b970*/  VIADD R116, R118, 0xffffffb6 ;  /* 0xffffffb676747836 */ /* 0x000fe20000000000 */
[----:B------:R3:W-:Y:S01]  /*b980*/  LDGSTS.E [R250+-0x77ff8], desc[UR16][R124.64], !P0 ;  /* 0x880080007cfa7fae */ /* 0x0007e2000c121850 */
[----:B------:R-:W-:-:S04]  /*b990*/  ISETP.GE.U32.AND P0, PT, R2, 0x7fffff78, PT ;  /* 0x7fffff780200780c */ /* 0x000fc80003f06070 */
[----:B------:R-:W2:Y:S01]  /*b9a0*/  LDC R117, c[0x0][0x230] ;  /* 0x00008c00ff757b82 */ /* 0x000ea20000000800 */
[----:B------:R4:W-:Y:S01]  /*b9b0*/  STL.64 [R1+0x3e0], R122 ;  /* 0x0003e07a01007387 */ /* 0x0009e20000100a00 */
[----:B------:R-:W-:-:S06]  /*b9c0*/  IADD3 R2, R119, -0x4b, RZ ;  /* 0xffffffb577027810 */ /* 0x000fcc0007ffe0ff */
[----:B------:R-:W2:Y:S01]  /*b9d0*/  LDC R118, c[0x0][0x230] ;  /* 0x00008c00ff767b82 */ /* 0x000ea20000000800 */
[----:B----4-:R-:W-:-:S07]  /*b9e0*/  IMAD.WIDE R122, R4, 0x4, R126 ;  /* 0x00000004047a7825 */ /* 0x010fce00078e027e */
[----:B------:R-:W4:Y:S01]  /*b9f0*/  LDC R119, c[0x0][0x230] ;  /* 0x00008c00ff777b82 */ /* 0x000f220000000800 */
[C---:B------:R-:W-:Y:S01]  /*ba00*/  IMAD.WIDE R126, R4.reuse, 0x4, R184 ;  /* 0x00000004047e7825 */ /* 0x040fe200078e02b8 */
[----:B------:R3:W-:Y:S04]  /*ba10*/  STL.64 [R1+0x3d8], R124 ;  /* 0x0003d87c01007387 */ /* 0x0007e80000100a00 */
[----:B------:R1:W-:Y:S01]  /*ba20*/  LDGSTS.E [R250+-0x77ff4], desc[UR16][R122.64], !P2 ;  /* 0x8800c0007afa7fae */ /* 0x0003e2000d121850 */
[----:B------:R-:W-:Y:S01]  /*ba30*/  IMAD.WIDE R180, R4, 0x4, R128 ;  /* 0x0000000404b47825 */ /* 0x000fe200078e0280 */
[----:B------:R-:W4:Y:S02]  /*ba40*/  LDC R176, c[0x0][0x230] ;  /* 0x00008c00ffb07b82 */ /* 0x000f240000000800 */
[----:B------:R1:W-:Y:S01]  /*ba50*/  STL.64 [R1+0x3d0], R122 ;  /* 0x0003d07a01007387 */ /* 0x0003e20000100a00 */
[----:B------:R-:W-:-:S03]  /*ba60*/  ISETP.GE.U32.AND P2, PT, R116, 0x7fffff77, PT ;  /* 0x7fffff777400780c */ /* 0x000fc60003f46070 */
[----:B------:R-:W-:Y:S01]  /*ba70*/  LDGSTS.E [R250+-0x74000], desc[UR16][R126.64], !P1 ;  /* 0x8c0000007efa7fae */ /* 0x000fe2000c921850 */
[----:B---3--:R-:W-:Y:S01]  /*ba80*/  IMAD.WIDE R124, R4, 0x4, R186 ;  /* 0x00000004047c7825 */ /* 0x008fe200078e02ba */
[----:B------:R-:W-:Y:S01]  /*ba90*/  ISETP.GE.U32.AND P1, PT, R2, 0x7fffff76, PT ;  /* 0x7fffff760200780c */ /* 0x000fe20003f26070 */
[----:B------:R-:W3:Y:S02]  /*baa0*/  LDC R128, c[0x0][0x230] ;  /* 0x00008c00ff807b82 */ /* 0x000ee40000000800 */
[----:B------:R-:W-:Y:S01]  /*bab0*/  VIADD R2, R120, 0xffffff97 ;  /* 0xffffff9778027836 */ /* 0x000fe20000000000 */
[----:B------:R2:W-:Y:S01]  /*bac0*/  LDGSTS.E [R250+-0x73ffc], desc[UR16][R124.64], !P5 ;  /* 0x8c0040007cfa7fae */ /* 0x0005e2000e921850 */
[----:B-1----:R-:W-:-:S04]  /*bad0*/  IMAD.WIDE R122, R4, 0x4, R188 ;  /* 0x00000004047a7825 */ /* 0x002fc800078e02bc */
[----:B------:R-:W1:Y:S01]  /*bae0*/  LDC R129, c[0x0][0x230] ;  /* 0x00008c00ff817b82 */ /* 0x000e620000000800 */
[----:B------:R-:W-:Y:S01]  /*baf0*/  VIADD R116, R121, 0xffffffb4 ;  /* 0xffffffb479747836 */ /* 0x000fe20000000000 */
[----:B------:R4:W-:Y:S01]  /*bb00*/  LDGSTS.E [R250+-0x73ff8], desc[UR16][R122.64], !P4 ;  /* 0x8c0080007afa7fae */ /* 0x0009e2000e121850 */
[----:B------:R-:W-:Y:S01]  /*bb10*/  IMAD.WIDE R120, R4, 0x4, R190 ;  /* 0x0000000404787825 */ /* 0x000fe200078e02be */
[----:B------:R-:W-:Y:S02]  /*bb20*/  ISETP.GE.U32.AND P4, PT, R2, 0x7fffff58, PT ;  /* 0x7fffff580200780c */ /* 0x000fe40003f86070 */
[----:B------:R-:W-:Y:S01]  /*bb30*/  IADD3 R2, R178, -0x6b, RZ ;  /* 0xffffff95b2027810 */ /* 0x000fe20007ffe0ff */
[----:B------:R-:W-:Y:S01]  /*bb40*/  STL.64 [R1+0x7e0], R126 ;  /* 0x0007e07e01007387 */ /* 0x000fe20000100a00 */
[----:B------:R-:W-:Y:S01]  /*bb50*/  ISETP.GE.U32.AND P5, PT, R116, 0x7fffff75, PT ;  /* 0x7fffff757400780c */ /* 0x000fe20003fa6070 */
[----:B------:R-:W1:Y:S01]  /*bb60*/  LDC R178, c[0x0][0x230] ;  /* 0x00008c00ffb27b82 */ /* 0x000e620000000800 */
[----:B--2---:R-:W-:Y:S01]  /*bb70*/  VIADD R116, R177, 0xffffff96 ;  /* 0xffffff96b1747836 */ /* 0x004fe20000000000 */
[----:B------:R2:W-:Y:S04]  /*bb80*/  LDGSTS.E [R250+-0x73ff4], desc[UR16][R120.64], !P3 ;  /* 0x8c00c00078fa7fae */ /* 0x0005e8000d921850 */
[----:B------:R2:W-:Y:S02]  /*bb90*/  STL.64 [R1+0x7e8], R124 ;  /* 0x0007e87c01007387 */ /* 0x0005e40000100a00 */
[----:B------:R-:W1:Y:S02]  /*bba0*/  LDC R177, c[0x0][0x230] ;  /* 0x00008c00ffb17b82 */ /* 0x000e640000000800 */
[----:B------:R-:W-:Y:S01]  /*bbb0*/  LDGSTS.E [R249+-0x78000], desc[UR16][R180.64], !P0 ;  /* 0x88000000b4f97fae */ /* 0x000fe2000c121850 */
[----:B------:R-:W-:Y:S01]  /*bbc0*/  ISETP.GE.U32.AND P0, PT, R2, 0x7fffff56, PT ;  /* 0x7fffff560200780c */ /* 0x000fe20003f06070 */
[----:B------:R-:W-:Y:S01]  /*bbd0*/  VIADD R2, R117, 0xffffff94 ;  /* 0xffffff9475027836 */ /* 0x000fe20000000000 */
[----:B------:R-:W-:Y:S01]  /*bbe0*/  ISETP.GE.U32.AND P3, PT, R116, 0x7fffff57, PT ;  /* 0x7fffff577400780c */ /* 0x000fe20003f66070 */
[----:B------:R-:W-:-:S02]  /*bbf0*/  VIADD R116, R118, 0xffffffb3 ;  /* 0xffffffb376747836 */ /* 0x000fc40000000000 */
[----:B------:R-:W1:Y:S01]  /*bc00*/  LDC R117, c[0x0][0x230] ;  /* 0x00008c00ff757b82 */ /* 0x000e620000000800 */
[----:B--2---:R-:W-:Y:S01]  /*bc10*/  IMAD.WIDE R124, R4, 0x4, R130 ;  /* 0x00000004047c7825 */ /* 0x004fe200078e0282 */
[----:B------:R2:W-:Y:S04]  /*bc20*/  STL.64 [R1+0x7f0], R122 ;  /* 0x0007f07a01007387 */ /* 0x0005e80000100a00 */
[----:B------:R1:W-:Y:S02]  /*bc30*/  LDGSTS.E [R249+-0x77ffc], desc[UR16][R124.64], !P2 ;  /* 0x880040007cf97fae */ /* 0x0003e4000d121850 */
[----:B------:R-:W1:Y:S01]  /*bc40*/  LDC R118, c[0x0][0x230] ;  /* 0x00008c00ff767b82 */ /* 0x000e620000000800 */
[----:B------:R-:W-:Y:S01]  /*bc50*/  ISETP.GE.U32.AND P2, PT, R2, 0x7fffff55, PT ;  /* 0x7fffff550200780c */ /* 0x000fe20003f46070 */
[----:B----4-:R-:W-:Y:S01]  /*bc60*/  VIADD R2, R119, 0xffffffb2 ;  /* 0xffffffb277027836 */ /* 0x010fe20000000000 */
[----:B------:R-:W-:Y:S01]  /*bc70*/  STL.64 [R1+0x3c8], R180 ;  /* 0x0003c8b401007387 */ /* 0x000fe20000100a00 */
[----:B--2---:R-:W-:-:S03]  /*bc80*/  IMAD.WIDE R122, R4, 0x4, R132 ;  /* 0x00000004047a7825 */ /* 0x004fc600078e0284 */
[----:B------:R2:W-:Y:S01]  /*bc90*/  STL.64 [R1+0x7f8], R120 ;  /* 0x0007f87801007387 */ /* 0x0005e20000100a00 */
[----:B------:R-:W4:Y:S03]  /*bca0*/  LDC R119, c[0x0][0x230] ;  /* 0x00008c00ff777b82 */ /* 0x000f260000000800 */
[----:B------:R1:W-:Y:S01]  /*bcb0*/  LDGSTS.E [R249+-0x77ff8], desc[UR16][R122.64], !P1 ;  /* 0x880080007af97fae */ /* 0x0003e2000c921850 */
[----:B------:R-:W-:Y:S01]  /*bcc0*/  ISETP.GE.U32.AND P1, PT, R116, 0x7fffff74, PT ;  /* 0x7fffff747400780c */ /* 0x000fe20003f26070 */
[----:B------:R-:W-:Y:S01]  /*bcd0*/  IMAD.WIDE R132, R4, 0x4, R194 ;  /* 0x0000000404847825 */ /* 0x000fe200078e02c2 */
[----:B------:R-:W-:Y:S02]  /*bce0*/  IADD3 R116, R176, -0x4f, RZ ;  /* 0xffffffb1b0747810 */ /* 0x000fe40007ffe0ff */
[----:B------:R-:W4:Y:S01]  /*bcf0*/  LDC R176, c[0x0][0x230] ;  /* 0x00008c00ffb07b82 */ /* 0x000f220000000800 */
[----:B--2---:R-:W-:-:S04]  /*bd00*/  IMAD.WIDE R120, R4, 0x4, R134 ;  /* 0x0000000404787825 */ /* 0x004fc800078e0286 */
[----:B------:R-:W-:Y:S01]  /*bd10*/  IMAD.WIDE R134, R4, 0x4, R192 ;  /* 0x0000000404867825 */ /* 0x000fe200078e02c0 */
[----:B------:R2:W-:Y:S01]  /*bd20*/  LDGSTS.E [R249+-0x77ff4], desc[UR16][R120.64], !P5 ;  /* 0x8800c00078f97fae */ /* 0x0005e2000e921850 */
[----:B------:R-:W-:Y:S01]  /*bd30*/  ISETP.GE.U32.AND P5, PT, R2, 0x7fffff73, PT ;  /* 0x7fffff730200780c */ /* 0x000fe20003fa6070 */
[----:B------:R-:W4:Y:S01]  /*bd40*/  LDC R179, c[0x0][0x230] ;  /* 0x00008c00ffb37b82 */ /* 0x000f220000000800 */
[----:B---3--:R-:W-:Y:S01]  /*bd50*/  VIADD R2, R128, 0xffffffb0 ;  /* 0xffffffb080027836 */ /* 0x008fe20000000000 */
[----:B------:R-:W-:Y:S01]  /*bd60*/  LDGSTS.E [R249+-0x74000], desc[UR16][R134.64], !P4 ;  /* 0x8c00000086f97fae */ /* 0x000fe2000e121850 */
[----:B------:R-:W-:Y:S01]  /*bd70*/  ISETP.GE.U32.AND P4, PT, R116, 0x7fffff72, PT ;  /* 0x7fffff727400780c */ /* 0x000fe20003f86070 */
[----:B------:R-:W-:Y:S02]  /*bd80*/  IMAD.WIDE R130, R4, 0x4, R196 ;  /* 0x0000000404827825 */ /* 0x000fe400078e02c4 */
[----:B------:R-:W-:Y:S01]  /*bd90*/  LDGSTS.E [R249+-0x73ffc], desc[UR16][R132.64], !P3 ;  /* 0x8c00400084f97fae */ /* 0x000fe2000d921850 */
[----:B------:R-:W-:Y:S01]  /*bda0*/  ISETP.GE.U32.AND P3, PT, R2, 0x7fffff71, PT ;  /* 0x7fffff710200780c */ /* 0x000fe20003f66070 */
[----:B-1----:R-:W-:-:S02]  /*bdb0*/  VIADD R116, R129, 0xffffff93 ;  /* 0xffffff9381747836 */ /* 0x002fc40000000000 */
[----:B------:R-:W-:Y:S01]  /*bdc0*/  IMAD.WIDE R128, R4, 0x4, R198 ;  /* 0x0000000404807825 */ /* 0x000fe200078e02c6 */
[----:B------:R1:W-:Y:S03]  /*bdd0*/  STL.64 [R1+0x3c0], R124 ;  /* 0x0003c07c01007387 */ /* 0x0003e60000100a00 */
[----:B------:R-:W-:Y:S01]  /*bde0*/  VIADD R2, R178, 0xffffff92 ;  /* 0xffffff92b2027836 */ /* 0x000fe20000000000 */
[----:B------:R-:W-:Y:S01]  /*bdf0*/  LDGSTS.E [R249+-0x73ff8], desc[UR16][R130.64], !P0 ;  /* 0x8c00800082f97fae */ /* 0x000fe2000c121850 */
[----:B------:R-:W3:Y:S03]  /*be00*/  LDC R178, c[0x0][0x230] ;  /* 0x00008c00ffb27b82 */ /* 0x000ee60000000800 */
[----:B------:R2:W-:Y:S01]  /*be10*/  STL.64 [R1+0x3b8], R122 ;  /* 0x0003b87a01007387 */ /* 0x0005e20000100a00 */
[----:B-1----:R-:W-:-:S03]  /*be20*/  IMAD.WIDE R124, R4, 0x4, R136 ;  /* 0x00000004047c7825 */ /* 0x002fc600078e0288 */
[----:B------:R-:W-:Y:S01]  /*be30*/  LDGSTS.E [R249+-0x73ff4], desc[UR16][R128.64], !P2 ;  /* 0x8c00c00080f97fae */ /* 0x000fe2000d121850 */
[----:B------:R-:W1:Y:S01]  /*be40*/  LDC R137, c[0x0][0x230] ;  /* 0x00008c00ff897b82 */ /* 0x000e620000000800 */
[----:B------:R-:W-:Y:S02]  /*be50*/  ISETP.GE.U32.AND P2, PT, R2, 0x7fffff53, PT ;  /* 0x7fffff530200780c */ /* 0x000fe40003f46070 */
[----:B------:R4:W-:Y:S01]  /*be60*/  STL.64 [R1+0x3b0], R120 ;  /* 0x0003b07801007387 */ /* 0x0009e20000100a00 */
[----:B------:R-:W-:Y:S01]  /*be70*/  IADD3 R2, R117, -0x6f, RZ ;  /* 0xffffff9175027810 */ /* 0x000fe20007ffe0ff */
[----:B--2---:R-:W-:Y:S02]  /*be80*/  IMAD.WIDE R122, R4, 0x4, R138 ;  /* 0x00000004047a7825 */ /* 0x004fe400078e028a */
[----:B------:R-:W-:Y:S01]  /*be90*/  STL.64 [R1+0x800], R134 ;  /* 0x0008008601007387 */ /* 0x000fe20000100a00 */
[----:B------:R-:W-:Y:S01]  /*bea0*/  ISETP.GE.U32.AND P0, PT, R116, 0x7fffff54, PT ;  /* 0x7fffff547400780c */ /* 0x000fe20003f06070 */
[----:B------:R-:W2:Y:S01]  /*beb0*/  LDC R139, c[0x0][0x230] ;  /* 0x00008c00ff8b7b82 */ /* 0x000ea20000000800 */
[----:B------:R-:W-:Y:S01]  /*bec0*/  VIADD R116, R118, 0xffffff90 ;  /* 0xffffff9076747836 */ /* 0x000fe20000000000 */
[----:B------:R-:W-:Y:S01]  /*bed0*/  STL.64 [R1+0x808], R132 ;  /* 0x0008088401007387 */ /* 0x000fe20000100a00 */
[----:B----4-:R-:W-:-:S03]  /*bee0*/  IMAD.WIDE R120, R4, 0x4, R140 ;  /* 0x0000000404787825 */ /* 0x010fc600078e028c */
[----:B------:R-:W-:Y:S02]  /*bef0*/  STL.64 [R1+0x810], R130 ;  /* 0x0008108201007387 */ /* 0x000fe40000100a00 */
[----:B------:R-:W4:Y:S02]  /*bf00*/  LDC R138, c[0x0][0x230] ;  /* 0x00008c00ff8a7b82 */ /* 0x000f240000000800 */
[----:B------:R-:W-:Y:S04]  /*bf10*/  STL.64 [R1+0x818], R128 ;  /* 0x0008188001007387 */ /* 0x000fe80000100a00 */
[----:B------:R-:W-:Y:S01]  /*bf20*/  LDGSTS.E [R248+-0x78000], desc[UR16][R124.64], !P1 ;  /* 0x880000007cf87fae */ /* 0x000fe2000c921850 */
[----:B------:R-:W-:Y:S01]  /*bf30*/  ISETP.GE.U32.AND P1, PT, R2, 0x7fffff52, PT ;  /* 0x7fffff520200780c */ /* 0x000fe20003f26070 */
[----:B------:R-:W-:Y:S01]  /*bf40*/  VIADD R2, R119, 0xffffffaf ;  /* 0xffffffaf77027836 */ /* 0x000fe20000000000 */
[----:B------:R-:W2:Y:S01]  /*bf50*/  LDC R140, c[0x0][0x230] ;  /* 0x00008c00ff8c7b82 */ /* 0x000ea20000000800 */
[----:B------:R-:W-:Y:S04]  /*bf60*/  STL.64 [R1+0x3a8], R124 ;  /* 0x0003a87c01007387 */ /* 0x000fe80000100a00 */
[----:B------:R-:W-:Y:S03]  /*bf70*/  STL.64 [R1+0x3a0], R122 ;  /* 0x0003a07a01007387 */ /* 0x000fe60000100a00 */
[----:B------:R-:W2:Y:S01]  /*bf80*/  LDC R141, c[0x0][0x230] ;  /* 0x00008c00ff8d7b82 */ /* 0x000ea20000000800 */
[----:B------:R-:W-:Y:S01]  /*bf90*/  LDGSTS.E [R248+-0x77ffc], desc[UR16][R122.64], !P5 ;  /* 0x880040007af87fae */ /* 0x000fe2000e921850 */
[----:B------:R-:W-:Y:S01]  /*bfa0*/  ISETP.GE.U32.AND P5, PT, R116, 0x7fffff51, PT ;  /* 0x7fffff517400780c */ /* 0x000fe20003fa6070 */
[----:B------:R-:W-:-:S02]  /*bfb0*/  VIADD R116, R177, 0xffffffae ;  /* 0xffffffaeb1747836 */ /* 0x000fc40000000000 */
[----:B------:R1:W-:Y:S01]  /*bfc0*/  STL.64 [R1+0x398], R120 ;  /* 0x0003987801007387 */ /* 0x0003e20000100a00 */
[----:B------:R-:W-:-:S03]  /*bfd0*/  IMAD.WIDE R118, R4, 0x4, R200 ;  /* 0x0000000404767825 */ /* 0x000fc600078e02c8 */
[----:B------:R1:W-:Y:S01]  /*bfe0*/  LDGSTS.E [R248+-0x77ff8], desc[UR16][R120.64], !P4 ;  /* 0x8800800078f87fae */ /* 0x0003e2000e121850 */
[----:B------:R-:W-:Y:S02]  /*bff0*/  ISETP.GE.U32.AND P4, PT, R2, 0x7fffff70, PT ;  /* 0x7fffff700200780c */ /* 0x000fe40003f86070 */
[----:B------:R-:W-:Y:S01]  /*c000*/  IADD3 R2, R176, -0x53, RZ ;  /* 0xffffffadb0027810 */ /* 0x000fe20007ffe0ff */
[----:B-1----:R-:W-:Y:S02]  /*c010*/  IMAD.WIDE R120, R4, 0x4, R142 ;  /* 0x0000000404787825 */ /* 0x002fe400078e028e */
[----:B------:R-:W1:Y:S03]  /*c020*/  LDC R142, c[0x0][0x230] ;  /* 0x00008c00ff8e7b82 */ /* 0x000e660000000800 */
[----:B------:R4:W-:Y:S01]  /*c030*/  LDGSTS.E [R248+-0x77ff4], desc[UR16][R120.64], !P3 ;  /* 0x8800c00078f87fae */ /* 0x0009e2000d921850 */
[----:B------:R-:W-:Y:S01]  /*c040*/  ISETP.GE.U32.AND P3, PT, R116, 0x7fffff6f, PT ;  /* 0x7fffff6f7400780c */ /* 0x000fe20003f66070 */
[----:B------:R-:W-:-:S02]  /*c050*/  IMAD.WIDE R116, R4, 0x4, R202 ;  /* 0x0000000404747825 */ /* 0x000fc400078e02ca */
[----:B------:R4:W-:Y:S01]  /*c060*/  STL.64 [R1+0x390], R120 ;  /* 0x0003907801007387 */ /* 0x0009e20000100a00 */
[----:B------:R-:W1:Y:S03]  /*c070*/  LDC R143, c[0x0][0x230] ;  /* 0x00008c00ff8f7b82 */ /* 0x000e660000000800 */
[----:B------:R2:W-:Y:S01]  /*c080*/  LDGSTS.E [R248+-0x74000], desc[UR16][R118.64], !P0 ;  /* 0x8c00000076f87fae */ /* 0x0005e2000c121850 */
[----:B------:R-:W-:Y:S01]  /*c090*/  ISETP.GE.U32.AND P0, PT, R2, 0x7fffff6e, PT ;  /* 0x7fffff6e0200780c */ /* 0x000fe20003f06070 */
[----:B------:R-:W-:Y:S02]  /*c0a0*/  VIADD R2, R179, 0xffffff8f ;  /* 0xffffff8fb3027836 */ /* 0x000fe40000000000 */
[----:B------:R2:W-:Y:S01]  /*c0b0*/  STL.64 [R1+0x820], R118 ;  /* 0x0008207601007387 */ /* 0x0005e20000100a00 */
[----:B----4-:R-:W-:-:S03]  /*c0c0*/  IMAD.WIDE R120, R4, 0x4, R204 ;  /* 0x0000000404787825 */ /* 0x010fc600078e02cc */
[----:B------:R-:W-:Y:S04]  /*c0d0*/  LDGSTS.E [R248+-0x73ffc], desc[UR16][R116.64], !P2 ;  /* 0x8c00400074f87fae */ /* 0x000fe8000d121850 */
[----:B------:R4:W-:Y:S01]  /*c0e0*/  STL.64 [R1+0x2e8], R120 ;  /* 0x0002e87801007387 */ /* 0x0009e20000100a00 */
[----:B---3--:R-:W-:-:S03]  /*c0f0*/  VIADD R136, R178, 0xffffffac ;  /* 0xffffffacb2887836 */ /* 0x008fc60000000000 */
[----:B------:R4:W-:Y:S01]  /*c100*/  LDGSTS.E [R248+-0x73ff8], desc[UR16][R120.64], !P1 ;  /* 0x8c00800078f87fae */ /* 0x0009e2000c921850 */
[----:B------:R-:W-:Y:S01]  /*c110*/  ISETP.GE.U32.AND P1, PT, R2, 0x7fffff50, PT ;  /* 0x7fffff500200780c */ /* 0x000fe20003f26070 */
[----:B------:R-:W-:Y:S02]  /*c120*/  VIADD R2, R137, 0xffffff8e ;  /* 0xffffff8e89027836 */ /* 0x000fe40000000000 */
[----:B------:R-:W3:Y:S01]  /*c130*/  LDC R137, c[0x0][0x230] ;  /* 0x00008c00ff897b82 */ /* 0x000ee20000000800 */
[----:B------:R4:W-:Y:S01]  /*c140*/  STL.64 [R1+0x828], R116 ;  /* 0x0008287401007387 */ /* 0x0009e20000100a00 */
[----:B--2---:R-:W-:-:S04]  /*c150*/  IMAD.WIDE R118, R4, 0x4, R144 ;  /* 0x0000000404767825 */ /* 0x004fc800078e0290 */
[----:B----4-:R-:W-:Y:S01]  /*c160*/  IMAD.WIDE R120, R4, 0x4, R206 ;  /* 0x0000000404787825 */ /* 0x010fe200078e02ce */
[----:B------:R-:W-:Y:S01]  /*c170*/  ISETP.GE.U32.AND P2, PT, R136, 0x7fffff6d, PT ;  /* 0x7fffff6d8800780c */ /* 0x000fe20003f46070 */
[----:B------:R-:W2:Y:S03]  /*c180*/  LDC R144, c[0x0][0x230] ;  /* 0x00008c00ff907b82 */ /* 0x000ea60000000800 */
[----:B------:R-:W-:Y:S01]  /*c190*/  LDGSTS.E [R248+-0x73ff4], desc[UR16][R120.64], !P5 ;  /* 0x8c00c00078f87fae */ /* 0x000fe2000e921850 */
[----:B------:R-:W-:Y:S01]  /*c1a0*/  IMAD.WIDE R116, R4, 0x4, R146 ;  /* 0x0000000404747825 */ /* 0x000fe200078e0292 */
[----:B------:R-:W-:Y:S02]  /*c1b0*/  ISETP.GE.U32.AND P5, PT, R2, 0x7fffff4f, PT ;  /* 0x7fffff4f0200780c */ /* 0x000fe40003fa6070 */
[----:B------:R-:W-:Y:S01]  /*c1c0*/  IADD3 R136, R138, -0x73, RZ ;  /* 0xffffff8d8a887810 */ /* 0x000fe20007ffe0ff */
[----:B------:R-:W-:Y:S01]  /*c1d0*/  VIADD R2, R139, 0xffffff8c ;  /* 0xffffff8c8b027836 */ /* 0x000fe20000000000 */
[----:B------:R-:W-:Y:S01]  /*c1e0*/  STL.64 [R1+0x2e0], R120 ;  /* 0x0002e07801007387 */ /* 0x000fe20000100a00 */
[----:B------:R-:W4:Y:S03]  /*c1f0*/  LDC R139, c[0x0][0x230] ;  /* 0x00008c00ff8b7b82 */ /* 0x000f260000000800 */
[----:B------:R1:W-:Y:S01]  /*c200*/  LDGSTS.E [R247+-0x78000], desc[UR16][R118.64], !P4 ;  /* 0x8800000076f77fae */ /* 0x0003e2000e121850 */
[----:B------:R-:W-:-:S03]  /*c210*/  ISETP.GE.U32.AND P4, PT, R136, 0x7fffff4e, PT ;  /* 0x7fffff4e8800780c */ /* 0x000fc60003f86070 */
[----:B------:R-:W-:Y:S01]  /*c220*/  STL.64 [R1+0x830], R248 ;  /* 0x000830f801007387 */ /* 0x000fe20000100a00 */
[----:B------:R-:W2:Y:S03]  /*c230*/  LDC R138, c[0x0][0x230] ;  /* 0x00008c00ff8a7b82 */ /* 0x000ea60000000800 */
[----:B------:R1:W-:Y:S01]  /*c240*/  LDGSTS.E [R247+-0x77ffc], desc[UR16][R116.64], !P3 ;  /* 0x8800400074f77fae */ /* 0x0003e2000d921850 */
[----:B------:R-:W-:Y:S01]  /*c250*/  ISETP.GE.U32.AND P3, PT, R2, 0x7fffff4d, PT ;  /* 0x7fffff4d0200780c */ /* 0x000fe20003f66070 */
[----:B------:R-:W-:Y:S02]  /*c260*/  VIADD R2, R140, 0xffffffaa ;  /* 0xffffffaa8c027836 */ /* 0x000fe40000000000 */
[----:B------:R1:W-:Y:S01]  /*c270*/  STL.64 [R1+0x388], R118 ;  /* 0x0003887601007387 */ /* 0x0003e20000100a00 */
[----:B------:R-:W2:Y:S01]  /*c280*/  LDC R140, c[0x0][0x230] ;  /* 0x00008c00ff8c7b82 */ /* 0x000ea20000000800 */
[----:B------:R-:W-:-:S02]  /*c290*/  VIADD R136, R141, 0xffffffab ;  /* 0xffffffab8d887836 */ /* 0x000fc40000000000 */
[----:B------:R3:W-:Y:S05]  /*c2a0*/  STL.64 [R1+0x380], R116 ;  /* 0x0003807401007387 */ /* 0x0007ea0000100a00 */
[----:B------:R-:W2:Y:S01]  /*c2b0*/  LDC R141, c[0x0][0x230] ;  /* 0x00008c00ff8d7b82 */ /* 0x000ea20000000800 */
[----:B-1----:R-:W-:-:S04]  /*c2c0*/  IMAD.WIDE R118, R4, 0x4, R148 ;  /* 0x0000000404767825 */ /* 0x002fc800078e0294 */
[----:B---3--:R-:W-:Y:S01]  /*c2d0*/  IMAD.WIDE R116, R4, 0x4, R150 ;  /* 0x0000000404747825 */ /* 0x008fe200078e0296 */
[----:B------:R1:W-:Y:S04]  /*c2e0*/  STL.64 [R1+0x378], R118 ;  /* 0x0003787601007387 */ /* 0x0003e80000100a00 */
[----:B------:R1:W-:Y:S01]  /*c2f0*/  LDGSTS.E [R247+-0x77ff8], desc[UR16][R118.64], !P0 ;  /* 0x8800800076f77fae */ /* 0x0003e2000c121850 */
[----:B------:R-:W-:-:S03]  /*c300*/  ISETP.GE.U32.AND P0, PT, R136, 0x7fffff6c, PT ;  /* 0x7fffff6c8800780c */ /* 0x000fc60003f06070 */
[----:B------:R3:W-:Y:S01]  /*c310*/  STL.64 [R1+0x370], R116 ;  /* 0x0003707401007387 */ /* 0x0007e20000100a00 */
[----:B------:R-:W-:Y:S02]  /*c320*/  IADD3 R136, R142, -0x57, RZ ;  /* 0xffffffa98e887810 */ /* 0x000fe40007ffe0ff */
[----:B------:R-:W2:Y:S01]  /*c330*/  LDC R142, c[0x0][0x230] ;  /* 0x00008c00ff8e7b82 */ /* 0x000ea20000000800 */
[----:B------:R3:W-:Y:S01]  /*c340*/  LDGSTS.E [R247+-0x77ff4], desc[UR16][R116.64], !P2 ;  /* 0x8800c00074f77fae */ /* 0x0007e2000d121850 */
[----:B------:R-:W-:Y:S01]  /*c350*/  ISETP.GE.U32.AND P2, PT, R2, 0x7fffff6b, PT ;  /* 0x7fffff6b0200780c */ /* 0x000fe20003f46070 */
[----:B------:R-:W-:Y:S02]  /*c360*/  VIADD R2, R143, 0xffffffa8 ;  /* 0xffffffa88f027836 */ /* 0x000fe40000000000 */
[----:B-1----:R-:W-:-:S03]  /*c370*/  IMAD.WIDE R118, R4, 0x4, R208 ;  /* 0x0000000404767825 */ /* 0x002fc600078e02d0 */
[----:B------:R-:W1:Y:S02]  /*c380*/  LDC R143, c[0x0][0x230] ;  /* 0x00008c00ff8f7b82 */ /* 0x000e640000000800 */
[----:B------:R4:W-:Y:S01]  /*c390*/  LDGSTS.E [R247+-0x74000], desc[UR16][R118.64], !P1 ;  /* 0x8c00000076f77fae */ /* 0x0009e2000c921850 */
[----:B---3--:R-:W-:-:S03]  /*c3a0*/  IMAD.WIDE R116, R4, 0x4, R210 ;  /* 0x0000000404747825 */ /* 0x008fc600078e02d2 */
[----:B------:R4:W-:Y:S01]  /*c3b0*/  STL.64 [R1+0x2d8], R118 ;  /* 0x0002d87601007387 */ /* 0x0009e20000100a00 */
[----:B------:R-:W-:-:S03]  /*c3c0*/  IMAD.WIDE R120, R4, 0x4, R212 ;  /* 0x0000000404787825 */ /* 0x000fc600078e02d4 */
[----:B------:R3:W-:Y:S01]  /*c3d0*/  LDGSTS.E [R247+-0x73ffc], desc[UR16][R116.64], !P5 ;  /* 0x8c00400074f77fae */ /* 0x0007e2000e921850 */
[----:B------:R-:W-:Y:S01]  /*c3e0*/  ISETP.GE.U32.AND P5, PT, R2, 0x7fffff69, PT ;  /* 0x7fffff690200780c */ /* 0x000fe20003fa6070 */
[----:B------:R-:W-:Y:S02]  /*c3f0*/  VIADD R2, R137, 0xffffff8b ;  /* 0xffffff8b89027836 */ /* 0x000fe40000000000 */
[----:B------:R3:W-:Y:S01]  /*c400*/  STL.64 [R1+0x2d0], R116 ;  /* 0x0002d07401007387 */ /* 0x0007e20000100a00 */
[----:B------:R-:W-:Y:S01]  /*c410*/  ISETP.GE.U32.AND P1, PT, R136, 0x7fffff6a, PT ;  /* 0x7fffff6a8800780c */ /* 0x000fe20003f26070 */
[----:B------:R-:W1:Y:S01]  /*c420*/  LDC R137, c[0x0][0x230] ;  /* 0x00008c00ff897b82 */ /* 0x000e620000000800 */
[----:B----4-:R-:W-:Y:S01]  /*c430*/  IMAD.WIDE R118, R4, 0x4, R214 ;  /* 0x0000000404767825 */ /* 0x010fe200078e02d6 */
[----:B------:R-:W-:Y:S01]  /*c440*/  LDGSTS.E [R247+-0x73ff8], desc[UR16][R120.64], !P4 ;  /* 0x8c00800078f77fae */ /* 0x000fe2000e121850 */
[----:B------:R-:W-:Y:S02]  /*c450*/  ISETP.GE.U32.AND P4, PT, R2, 0x7fffff4c, PT ;  /* 0x7fffff4c0200780c */ /* 0x000fe40003f86070 */
[----:B------:R-:W-:Y:S01]  /*c460*/  IADD3 R2, R139, -0x77, RZ ;  /* 0xffffff898b027810 */ /* 0x000fe20007ffe0ff */
[----:B--2---:R-:W-:-:S02]  /*c470*/  VIADD R136, R138, 0xffffff8a ;  /* 0xffffff8a8a887836 */ /* 0x004fc40000000000 */
[----:B------:R-:W2:Y:S01]  /*c480*/  LDC R139, c[0x0][0x230] ;  /* 0x00008c00ff8b7b82 */ /* 0x000ea20000000800 */
[----:B------:R4:W-:Y:S01]  /*c490*/  LDGSTS.E [R247+-0x73ff4], desc[UR16][R118.64], !P3 ;  /* 0x8c00c00076f77fae */ /* 0x0009e2000d921850 */
[----:B---3--:R-:W-:-:S03]  /*c4a0*/  IMAD.WIDE R116, R4, 0x4, R152 ;  /* 0x0000000404747825 */ /* 0x008fc600078e0298 */
[----:B------:R-:W-:Y:S01]  /*c4b0*/  STL.64 [R1+0x2c8], R120 ;  /* 0x0002c87801007387 */ /* 0x000fe20000100a00 */
[----:B------:R-:W-:Y:S02]  /*c4c0*/  ISETP.GE.U32.AND P3, PT, R136, 0x7fffff4b, PT ;  /* 0x7fffff4b8800780c */ /* 0x000fe40003f66070 */
[----:B------:R-:W3:Y:S01]  /*c4d0*/  LDC R138, c[0x0][0x230] ;  /* 0x00008c00ff8a7b82 */ /* 0x000ee20000000800 */
[----:B------:R4:W-:Y:S01]  /*c4e0*/  LDGSTS.E [R246+-0x78000], desc[UR16][R116.64], !P0 ;  /* 0x8800000074f67fae */ /* 0x0009e2000c121850 */
[----:B------:R-:W-:Y:S01]  /*c4f0*/  ISETP.GE.U32.AND P0, PT, R2, 0x7fffff4a, PT ;  /* 0x7fffff4a0200780c */ /* 0x000fe20003f06070 */
[----:B------:R-:W-:Y:S02]  /*c500*/  VIADD R2, R140, 0xffffffa7 ;  /* 0xffffffa78c027836 */ /* 0x000fe40000000000 */
[----:B------:R4:W-:Y:S01]  /*c510*/  STL.64 [R1+0x2c0], R118 ;  /* 0x0002c07601007387 */ /* 0x0009e20000100a00 */
[----:B------:R-:W-:Y:S02]  /*c520*/  VIADD R136, R141, 0xffffff88 ;  /* 0xffffff888d887836 */ /* 0x000fe40000000000 */
[----:B------:R-:W3:Y:S01]  /*c530*/  LDC R140, c[0x0][0x230] ;  /* 0x00008c00ff8c7b82 */ /* 0x000ee20000000800 */
[----:B------:R4:W-:Y:S07]  /*c540*/  STL.64 [R1+0x368], R116 ;  /* 0x0003687401007387 */ /* 0x0009ee0000100a00 */
[----:B------:R-:W3:Y:S01]  /*c550*/  LDC R141, c[0x0][0x230] ;  /* 0x00008c00ff8d7b82 */ /* 0x000ee20000000800 */
[----:B----4-:R-:W-:-:S04]  /*c560*/  IMAD.WIDE R118, R4, 0x4, R154 ;  /* 0x0000000404767825 */ /* 0x010fc800078e029a */
[----:B------:R-:W-:Y:S01]  /*c570*/  IMAD.WIDE R116, R4, 0x4, R156 ;  /* 0x0000000404747825 */ /* 0x000fe200078e029c */
[----:B------:R4:W-:Y:S01]  /*c580*/  LDGSTS.E [R246+-0x77ffc], desc[UR16][R118.64], !P2 ;  /* 0x8800400076f67fae */ /* 0x0009e2000d121850 */
[----:B------:R-:W-:Y:S02]  /*c590*/  ISETP.GE.U32.AND P2, PT, R136, 0x7fffff49, PT ;  /* 0x7fffff498800780c */ /* 0x000fe40003f46070 */
[----:B------:R-:W-:Y:S01]  /*c5a0*/  VIADD R136, R142, 0xffffffa6 ;  /* 0xffffffa68e887836 */ /* 0x000fe20000000000 */
[----:B------:R4:W-:Y:S01]  /*c5b0*/  STL.64 [R1+0x360], R118 ;  /* 0x0003607601007387 */ /* 0x0009e20000100a00 */
[----:B------:R-:W3:Y:S03]  /*c5c0*/  LDC R142, c[0x0][0x230] ;  /* 0x00008c00ff8e7b82 */ /* 0x000ee60000000800 */
[----:B------:R2:W-:Y:S04]  /*c5d0*/  STL.64 [R1+0x358], R116 ;  /* 0x0003587401007387 */ /* 0x0005e80000100a00 */
[----:B------:R2:W-:Y:S01]  /*c5e0*/  LDGSTS.E [R246+-0x77ff8], desc[UR16][R116.64], !P1 ;  /* 0x8800800074f67fae */ /* 0x0005e2000c921850 */
[----:B------:R-:W-:Y:S01]  /*c5f0*/  ISETP.GE.U32.AND P1, PT, R2, 0x7fffff68, PT ;  /* 0x7fffff680200780c */ /* 0x000fe20003f26070 */
[----:B----4-:R-:W-:Y:S01]  /*c600*/  IMAD.WIDE R118, R4, 0x4, R158 ;  /* 0x0000000404767825 */ /* 0x010fe200078e029e */
[----:B-1----:R-:W-:-:S02]  /*c610*/  IADD3 R2, R143, -0x5b, RZ ;  /* 0xffffffa58f027810 */ /* 0x002fc40007ffe0ff */
[----:B------:R-:W1:Y:S01]  /*c620*/  LDC R143, c[0x0][0x230] ;  /* 0x00008c00ff8f7b82 */ /* 0x000e620000000800 */
[----:B--2---:R-:W-:Y:S01]  /*c630*/  IMAD.WIDE R116, R4, 0x4, R216 ;  /* 0x0000000404747825 */ /* 0x004fe200078e02d8 */
[----:B------:R2:W-:Y:S04]  /*c640*/  STL.64 [R1+0x350], R118 ;  /* 0x0003507601007387 */ /* 0x0005e80000100a00 */
[----:B------:R2:W-:Y:S01]  /*c650*/  LDGSTS.E [R246+-0x77ff4], desc[UR16][R118.64], !P5 ;  /* 0x8800c00076f67fae */ /* 0x0005e2000e921850 */
[----:B------:R-:W-:Y:S01]  /*c660*/  ISETP.GE.U32.AND P5, PT, R136, 0x7fffff67, PT ;  /* 0x7fffff678800780c */ /* 0x000fe20003fa6070 */
[----:B------:R-:W-:Y:S02]  /*c670*/  VIADD R136, R137, 0xffffffa4 ;  /* 0xffffffa489887836 */ /* 0x000fe40000000000 */
[----:B------:R4:W-:Y:S01]  /*c680*/  STL.64 [R1+0x2b8], R116 ;  /* 0x0002b87401007387 */ /* 0x0009e20000100a00 */
[----:B------:R-:W1:Y:S03]  /*c690*/  LDC R137, c[0x0][0x230] ;  /* 0x00008c00ff897b82 */ /* 0x000e660000000800 */
[----:B------:R4:W-:Y:S01]  /*c6a0*/  LDGSTS.E [R246+-0x74000], desc[UR16][R116.64], !P4 ;  /* 0x8c00000074f67fae */ /* 0x0009e2000e121850 */
[----:B------:R-:W-:Y:S01]  /*c6b0*/  ISETP.GE.U32.AND P4, PT, R2, 0x7fffff66, PT ;  /* 0x7fffff660200780c */ /* 0x000fe20003f86070 */
[----:B------:R-:W-:-:S02]  /*c6c0*/  VIADD R2, R139, 0xffffff87 ;  /* 0xffffff878b027836 */ /* 0x000fc40000000000 */
[C---:B--2---:R-:W-:Y:S01]  /*c6d0*/  IMAD.WIDE R118, R4.reuse, 0x4, R220 ;  /* 0x0000000404767825 */ /* 0x044fe200078e02dc */
[----:B------:R-:W2:Y:S03]  /*c6e0*/  LDC R139, c[0x0][0x230] ;  /* 0x00008c00ff8b7b82 */ /* 0x000ea60000000800 */
[----:B----4-:R-:W-:-:S05]  /*c6f0*/  IMAD.WIDE R116, R4, 0x4, R218 ;  /* 0x0000000404747825 */ /* 0x010fca00078e02da */
[----:B------:R4:W-:Y:S01]  /*c700*/  LDGSTS.E [R246+-0x73ffc], desc[UR16][R116.64], !P3 ;  /* 0x8c00400074f67fae */ /* 0x0009e2000d921850 */
[----:B------:R-:W-:Y:S02]  /*c710*/  ISETP.GE.U32.AND P3, PT, R136, 0x7fffff65, PT ;  /* 0x7fffff658800780c */ /* 0x000fe40003f66070 */
[----:B---3--:R-:W-:Y:S01]  /*c720*/  IADD3 R136, R140, -0x7b, RZ ;  /* 0xffffff858c887810 */ /* 0x008fe20007ffe0ff */
[----:B------:R4:W-:Y:S01]  /*c730*/  STL.64 [R1+0x2b0], R116 ;  /* 0x0002b07401007387 */ /* 0x0009e20000100a00 */
[----:B------:R-:W3:Y:S03]  /*c740*/  LDC R140, c[0x0][0x230] ;  /* 0x00008c00ff8c7b82 */ /* 0x000ee60000000800 */
[----:B------:R1:W-:Y:S01]  /*c750*/  LDGSTS.E [R246+-0x73ff8], desc[UR16][R118.64], !P0 ;  /* 0x8c00800076f67fae */ /* 0x0003e2000c121850 */
[----:B------:R-:W-:Y:S01]  /*c760*/  ISETP.GE.U32.AND P0, PT, R2, 0x7fffff48, PT ;  /* 0x7fffff480200780c */ /* 0x000fe20003f06070 */
[----:B------:R-:W-:-:S02]  /*c770*/  VIADD R2, R138, 0xffffff86 ;  /* 0xffffff868a027836 */ /* 0x000fc40000000000 */
[----:B------:R1:W-:Y:S01]  /*c780*/  STL.64 [R1+0x2a8], R118 ;  /* 0x0002a87601007387 */ /* 0x0003e20000100a00 */
[----:B------:R-:W2:Y:S01]  /*c790*/  LDC R138, c[0x0][0x230] ;  /* 0x00008c00ff8a7b82 */ /* 0x000ea20000000800 */
[----:B----4-:R-:W-:-:S05]  /*c7a0*/  IMAD.WIDE R116, R4, 0x4, R222 ;  /* 0x0000000404747825 */ /* 0x010fca00078e02de */
[----:B------:R4:W-:Y:S01]  /*c7b0*/  STL.64 [R1+0x2a0], R116 ;  /* 0x0002a07401007387 */ /* 0x0009e20000100a00 */
[----:B-1----:R-:W-:-:S03]  /*c7c0*/  IMAD.WIDE R118, R4, 0x4, R160 ;  /* 0x0000000404767825 */ /* 0x002fc600078e02a0 */
[----:B------:R4:W-:Y:S01]  /*c7d0*/  LDGSTS.E [R246+-0x73ff4], desc[UR16][R116.64], !P2 ;  /* 0x8c00c00074f67fae */ /* 0x0009e2000d121850 */
[----:B------:R-:W-:Y:S01]  /*c7e0*/  ISETP.GE.U32.AND P2, PT, R2, 0x7fffff47, PT ;  /* 0x7fffff470200780c */ /* 0x000fe20003f46070 */
[----:B------:R-:W-:Y:S02]  /*c7f0*/  VIADD R2, R142, 0xffffff84 ;  /* 0xffffff848e027836 */ /* 0x000fe40000000000 */
[----:B------:R-:W-:Y:S01]  /*c800*/  STL.64 [R1+0x838], R246 ;  /* 0x000838f601007387 */ /* 0x000fe20000100a00 */
[C---:B------:R-:W-:Y:S01]  /*c810*/  IMAD.WIDE R120, R4.reuse, 0x4, R224 ;  /* 0x0000000404787825 */ /* 0x040fe200078e02e0 */
[----:B------:R-:W1:Y:S02]  /*c820*/  LDC R142, c[0x0][0x230] ;  /* 0x00008c00ff8e7b82 */ /* 0x000e640000000800 */
[----:B------:R3:W-:Y:S01]  /*c830*/  STL.64 [R1+0x348], R118 ;  /* 0x0003487601007387 */ /* 0x0007e20000100a00 */
[----:B----4-:R-:W-:-:S03]  /*c840*/  IMAD.WIDE R116, R4, 0x4, R162 ;  /* 0x0000000404747825 */ /* 0x010fc600078e02a2 */
[----:B------:R3:W-:Y:S01]  /*c850*/  LDGSTS.E [R245+-0x78000], desc[UR16][R118.64], !P1 ;  /* 0x8800000076f57fae */ /* 0x0007e2000c921850 */
[----:B------:R-:W-:Y:S01]  /*c860*/  ISETP.GE.U32.AND P1, PT, R136, 0x7fffff46, PT ;  /* 0x7fffff468800780c */ /* 0x000fe20003f26070 */
[----:B------:R-:W-:Y:S02]  /*c870*/  VIADD R136, R143, 0xffffffa3 ;  /* 0xffffffa38f887836 */ /* 0x000fe40000000000 */
[----:B------:R4:W-:Y:S01]  /*c880*/  STL.64 [R1+0x340], R116 ;  /* 0x0003407401007387 */ /* 0x0009e20000100a00 */
[----:B--2---:R-:W-:Y:S01]  /*c890*/  IADD3 R138, R138, -0x7e, RZ ;  /* 0xffffff828a8a7810 */ /* 0x004fe20007ffe0ff */
[----:B------:R-:W2:Y:S02]  /*c8a0*/  LDC R143, c[0x0][0x230] ;  /* 0x00008c00ff8f7b82 */ /* 0x000ea40000000800 */
[----:B------:R4:W-:Y:S01]  /*c8b0*/  LDGSTS.E [R245+-0x77ffc], desc[UR16][R116.64], !P5 ;  /* 0x8800400074f57fae */ /* 0x0009e2000e921850 */
[----:B------:R-:W-:Y:S01]  /*c8c0*/  ISETP.GE.U32.AND P5, PT, R2, 0x7fffff45, PT ;  /* 0x7fffff450200780c */ /* 0x000fe20003fa6070 */
[----:B------:R-:W-:-:S02]  /*c8d0*/  VIADD R2, R144, 0xffffffa2 ;  /* 0xffffffa290027836 */ /* 0x000fc40000000000 */
[C---:B---3--:R-:W-:Y:S02]  /*c8e0*/  IMAD.WIDE R118, R4.reuse, 0x4, R164 ;  /* 0x0000000404767825 */ /* 0x048fe400078e02a4 */
[----:B------:R-:W3:Y:S02]  /*c8f0*/  LDC R144, c[0x0][0x230] ;  /* 0x00008c00ff907b82 */ /* 0x000ee40000000800 */
[----:B----4-:R-:W-:Y:S01]  /*c900*/  IMAD.WIDE R116, R4, 0x4, R166 ;  /* 0x0000000404747825 */ /* 0x010fe200078e02a6 */
[----:B------:R4:W-:Y:S04]  /*c910*/  STL.64 [R1+0x338], R118 ;  /* 0x0003387601007387 */ /* 0x0009e80000100a00 */
[----:B------:R4:W-:Y:S01]  /*c920*/  LDGSTS.E [R245+-0x77ff8], desc[UR16][R118.64], !P4 ;  /* 0x8800800076f57fae */ /* 0x0009e2000e121850 */
[----:B------:R-:W-:-:S03]  /*c930*/  ISETP.GE.U32.AND P4, PT, R136, 0x7fffff64, PT ;  /* 0x7fffff648800780c */ /* 0x000fc60003f86070 */
[----:B------:R1:W-:Y:S01]  /*c940*/  LDGSTS.E [R245+-0x77ff4], desc[UR16][R116.64], !P3 ;  /* 0x8800c00074f57fae */ /* 0x0003e2000d921850 */
[----:B------:R-:W-:Y:S02]  /*c950*/  ISETP.GE.U32.AND P3, PT, R2, 0x7fffff63, PT ;  /* 0x7fffff630200780c */ /* 0x000fe40003f66070 */
[----:B------:R-:W-:Y:S01]  /*c960*/  IADD3 R2, R139, -0x5f, RZ ;  /* 0xffffffa18b027810 */ /* 0x000fe20007ffe0ff */
[----:B------:R1:W-:Y:S01]  /*c970*/  STL.64 [R1+0x330], R116 ;  /* 0x0003307401007387 */ /* 0x0003e20000100a00 */
[----:B----4-:R-:W-:-:S03]  /*c980*/  IMAD.WIDE R118, R4, 0x4, R226 ;  /* 0x0000000404767825 */ /* 0x010fc600078e02e2 */
[----:B------:R-:W-:Y:S01]  /*c990*/  STL.64 [R1+0x298], R120 ;  /* 0x0002987801007387 */ /* 0x000fe20000100a00 */
[----:B------:R-:W4:Y:S01]  /*c9a0*/  LDC R139, c[0x0][0x230] ;  /* 0x00008c00ff8b7b82 */ /* 0x000f220000000800 */
[----:B------:R-:W-:Y:S02]  /*c9b0*/  VIADD R136, R141, 0xffffffa0 ;  /* 0xffffffa08d887836 */ /* 0x000fe40000000000 */
[----:B------:R-:W-:Y:S01]  /*c9c0*/  LDGSTS.E [R245+-0x74000], desc[UR16][R120.64], !P0 ;  /* 0x8c00000078f57fae */ /* 0x000fe2000c121850 */
[----:B-1----:R-:W-:-:S03]  /*c9d0*/  IMAD.WIDE R116, R4, 0x4, R228 ;  /* 0x0000000404747825 */ /* 0x002fc600078e02e4 */
[----:B------:R1:W-:Y:S01]  /*c9e0*/  STL.64 [R1+0x290], R118 ;  /* 0x0002907601007387 */ /* 0x0003e20000100a00 */
[----:B------:R-:W-:Y:S01]  /*c9f0*/  ISETP.GE.U32.AND P0, PT, R2, 0x7fffff62, PT ;  /* 0x7fffff620200780c */ /* 0x000fe20003f06070 */
[----:B------:R-:W2:Y:S02]  /*ca00*/  LDC R141, c[0x0][0x230] ;  /* 0x00008c00ff8d7b82 */ /* 0x000ea40000000800 */
[----:B------:R1:W-:Y:S01]  /*ca10*/  LDGSTS.E [R245+-0x73ffc], desc[UR16][R118.64], !P2 ;  /* 0x8c00400076f57fae */ /* 0x0003e2000d121850 */
[----:B------:R-:W-:-:S03]  /*ca20*/  VIADD R2, R140, 0xffffff83 ;  /* 0xffffff838c027836 */ /* 0x000fc60000000000 */
[----:B------:R3:W-:Y:S01]  /*ca30*/  STL.64 [R1+0x288], R116 ;  /* 0x0002887401007387 */ /* 0x0007e20000100a00 */
[----:B------:R-:W-:-:S03]  /*ca40*/  ISETP.GE.U32.AND P2, PT, R136, 0x7fffff61, PT ;  /* 0x7fffff618800780c */ /* 0x000fc60003f46070 */
[----:B------:R3:W-:Y:S01]  /*ca50*/  LDGSTS.E [R245+-0x73ff8], desc[UR16][R116.64], !P1 ;  /* 0x8c00800074f57fae */ /* 0x0007e2000c921850 */
[----:B-1----:R-:W-:Y:S01]  /*ca60*/  IMAD.WIDE R118, R4, 0x4, R230 ;  /* 0x0000000404767825 */ /* 0x002fe200078e02e6 */
[----:B------:R-:W-:Y:S01]  /*ca70*/  ISETP.GE.U32.AND P1, PT, R2, 0x7fffff44, PT ;  /* 0x7fffff440200780c */ /* 0x000fe20003f26070 */
[----:B------:R-:W1:Y:S03]  /*ca80*/  LDC R140, c[0x0][0x230] ;  /* 0x00008c00ff8c7b82 */ /* 0x000e660000000800 */
[----:B------:R4:W-:Y:S01]  /*ca90*/  STL.64 [R1+0x280], R118 ;  /* 0x0002807601007387 */ /* 0x0009e20000100a00 */
[----:B---3--:R-:W-:-:S03]  /*caa0*/  IMAD.WIDE R116, R4, 0x4, R168 ;  /* 0x0000000404747825 */ /* 0x008fc600078e02a8 */
[----:B------:R4:W-:Y:S01]  /*cab0*/  LDGSTS.E [R245+-0x73ff4], desc[UR16][R118.64], !P5 ;  /* 0x8c00c00076f57fae */ /* 0x0009e2000e921850 */
[----:B------:R-:W-:-:S03]  /*cac0*/  VIADD R136, R137, 0xffffff80 ;  /* 0xffffff8089887836 */ /* 0x000fc60000000000 */
[----:B------:R-:W-:Y:S04]  /*cad0*/  STL.64 [R1+0x840], R244 ;  /* 0x000840f401007387 */ /* 0x000fe80000100a00 */
[----:B------:R3:W-:Y:S01]  /*cae0*/  STL.64 [R1+0x328], R116 ;  /* 0x0003287401007387 */ /* 0x0007e20000100a00 */
[----:B----4-:R-:W-:-:S03]  /*caf0*/  IMAD.WIDE R118, R4, 0x4, R170 ;  /* 0x0000000404767825 */ /* 0x010fc600078e02aa */
[----:B------:R3:W-:Y:S01]  /*cb00*/  LDGSTS.E [R9+-0x78000], desc[UR16][R116.64], !P4 ;  /* 0x8800000074097fae */ /* 0x0007e2000e121850 */
[----:B------:R-:W-:-:S03]  /*cb10*/  ISETP.GE.AND P5, PT, R252, R136, PT ;  /* 0x00000088fc00720c */ /* 0x000fc60003fa6270 */
[----:B------:R-:W-:Y:S04]  /*cb20*/  STL.64 [R1+0x848], R250 ;  /* 0x000848fa01007387 */ /* 0x000fe80000100a00 */
[----:B------:R4:W-:Y:S01]  /*cb30*/  STL.64 [R1+0x320], R118 ;  /* 0x0003207601007387 */ /* 0x0009e20000100a00 */
[----:B---3--:R-:W-:-:S03]  /*cb40*/  IMAD.WIDE R116, R4, 0x4, R172 ;  /* 0x0000000404747825 */ /* 0x008fc600078e02ac */
[----:B------:R4:W-:Y:S01]  /*cb50*/  LDGSTS.E [R9+-0x77ffc], desc[UR16][R118.64], !P3 ;  /* 0x8800400076097fae */ /* 0x0009e2000d921850 */
[----:B------:R-:W-:-:S03]  /*cb60*/  SEL R2, RZ, 0x4, P5 ;  /* 0x00000004ff027807 */ /* 0x000fc60002800000 */
[----:B------:R3:W-:Y:S01]  /*cb70*/  STL.64 [R1+0x318], R116 ;  /* 0x0003187401007387 */ /* 0x0007e20000100a00 */
[----:B------:R-:W-:-:S03]  /*cb80*/  IMAD.WIDE R120, R4, 0x4, R234 ;  /* 0x0000000404787825 */ /* 0x000fc600078e02ea */
[----:B------:R3:W-:Y:S01]  /*cb90*/  LDGSTS.E [R9+-0x77ff8], desc[UR16][R116.64], !P0 ;  /* 0x8800800074097fae */ /* 0x0007e2000c121850 */
[----:B----4-:R-:W-:Y:S01]  /*cba0*/  IMAD.WIDE R118, R4, 0x4, R174 ;  /* 0x0000000404767825 */ /* 0x010fe200078e02ae */
[----:B------:R-:W-:-:S03]  /*cbb0*/  ISETP.GE.U32.AND P5, PT, R138, 0x7fffff43, PT ;  /* 0x7fffff438a00780c */ /* 0x000fc60003fa6070 */
[C---:B---3--:R-:W-:Y:S01]  /*cbc0*/  IMAD.WIDE R116, R4.reuse, 0x4, R232 ;  /* 0x0000000404747825 */ /* 0x048fe200078e02e8 */
[----:B------:R3:W-:Y:S01]  /*cbd0*/  STL.64 [R1+0x310], R118 ;  /* 0x0003107601007387 */ /* 0x0007e20000100a00 */
[----:B------:R-:W-:Y:S01]  /*cbe0*/  ISETP.GT.AND P4, PT, R251, 0xbf, PT ;  /* 0x000000bffb00780c */ /* 0x000fe20003f84270 */
[----:B------:R-:W4:Y:S02]  /*cbf0*/  LDC R138, c[0x0][0x230] ;  /* 0x00008c00ff8a7b82 */ /* 0x000f240000000800 */
[----:B------:R3:W-:Y:S04]  /*cc00*/  LDGSTS.E [R9+-0x77ff4], desc[UR16][R118.64], !P2 ;  /* 0x8800c00076097fae */ /* 0x0007e8000d121850 */
[----:B------:R2:W-:Y:S04]  /*cc10*/  STL.64 [R1+0x278], R116 ;  /* 0x0002787401007387 */ /* 0x0005e80000100a00 */
[----:B------:R2:W-:Y:S01]  /*cc20*/  LDGSTS.E [R9+-0x74000], desc[UR16][R116.64], !P1 ;  /* 0x8c00000074097fae */ /* 0x0005e2000c921850 */
[----:B---3--:R-:W-:-:S03]  /*cc30*/  IMAD.WIDE R118, R4, 0x4, R236 ;  /* 0x0000000404767825 */ /* 0x008fc600078e02ec */
[----:B------:R3:W-:Y:S04]  /*cc40*/  STL.64 [R1+0x270], R120 ;  /* 0x0002707801007387 */ /* 0x0007e80000100a00 */
[----:B------:R-:W-:Y:S01]  /*cc50*/  STL.64 [R1+0x850], R4 ;  /* 0x0008500401007387 */ /* 0x000fe20000100a00 */
[----:B--2---:R-:W-:-:S03]  /*cc60*/  IMAD.WIDE R116, R4, 0x4, R240 ;  /* 0x0000000404747825 */ /* 0x004fc600078e02f0 */
[----:B------:R-:W-:Y:S04]  /*cc70*/  STL.64 [R1+0x268], R118 ;  /* 0x0002687601007387 */ /* 0x000fe80000100a00 */
[----:B------:R-:W2:Y:S04]  /*cc80*/  LDL.LU.64 R134, [R1+0x178] ;  /* 0x0001780001867983 */ /* 0x000ea80000300a00 */
[----:B------:R2:W-:Y:S04]  /*cc90*/  STL.64 [R1+0x260], R116 ;  /* 0x0002607401007387 */ /* 0x0005e80000100a00 */
[----:B------:R-:W2:Y:S04]  /*cca0*/  LDL.LU.64 R194, [R1+0x158] ;  /* 0x0001580001c27983 */ /* 0x000ea80000300a00 */
[----:B------:R-:W2:Y:S04]  /*ccb0*/  LDL.LU.64 R192, [R1+0x138] ;  /* 0x0001380001c07983 */ /* 0x000ea80000300a00 */
[----:B------:R-:W-:Y:S04]  /*ccc0*/  LDGSTS.E [R9+-0x73ffc], desc[UR16][R120.64], !P5 ;  /* 0x8c00400078097fae */ /* 0x000fe8000e921850 */
[----:B---3--:R-:W3:Y:S04]  /*ccd0*/  LDL.LU.64 R120, [R1+0x118] ;  /* 0x0001180001787983 */ /* 0x008ee80000300a00 */
[----:B------:R-:W3:Y:S04]  /*cce0*/  LDL.LU.64 R190, [R1+0xf8] ;  /* 0x0000f80001be7983 */ /* 0x000ee80000300a00 */
        /* <DEDUP_REMOVED lines=9> */
[----:B------:R-:W3:Y:S01]  /*cd80*/  LDL.LU.64 R180, [R1+0x8] ;  /* 0x0000080001b47983 */ /* 0x000ee20000300a00 */
[----:B------:R-:W-:Y:S01]  /*cd90*/  VIADD R137, R142, 0xffffff81 ;  /* 0xffffff818e897836 */ /* 0x000fe20000000000 */
[----:B------:R-:W-:-:S02]  /*cda0*/  SEL R2, R2, RZ, P4 ;  /* 0x000000ff02027207 */ /* 0x000fc40002000000 */
[----:B------:R-:W-:Y:S02]  /*cdb0*/  ISETP.GE.U32.AND P0, PT, R136, 0x7fffff41, PT ;  /* 0x7fffff418800780c */ /* 0x000fe40003f06070 */
[----:B------:R-:W-:Y:S01]  /*cdc0*/  ISETP.GE.U32.AND P4, PT, R137, 0x7fffff42, PT ;  /* 0x7fffff428900780c */ /* 0x000fe20003f86070 */
[----:B------:R-:W-:Y:S01]  /*cdd0*/  VIADD R136, R139, 0xffffff7f ;  /* 0xffffff7f8b887836 */ /* 0x000fe20000000000 */
[----:B------:R-:W-:Y:S01]  /*cde0*/  ISETP.NE.U32.AND P3, PT, R2, RZ, PT ;  /* 0x000000ff0200720c */ /* 0x000fe20003f65070 */
[----:B------:R-:W4:Y:S03]  /*cdf0*/  LDC R139, c[0x0][0x230] ;  /* 0x00008c00ff8b7b82 */ /* 0x000f260000000800 */
[----:B------:R-:W-:Y:S01]  /*ce00*/  ISETP.GE.U32.AND P2, PT, R136, 0x7fffff40, PT ;  /* 0x7fffff408800780c */ /* 0x000fe20003f46070 */
[----:B------:R-:W-:Y:S02]  /*ce10*/  VIADD R136, R141, 0xffffff7c ;  /* 0xffffff7c8d887836 */ /* 0x000fe40000000000 */
[----:B-1----:R-:W-:-:S02]  /*ce20*/  VIADD R2, R140, 0xffffff7e ;  /* 0xffffff7e8c027836 */ /* 0x002fc40000000000 */
[----:B------:R-:W1:Y:S02]  /*ce30*/  LDC R140, c[0x0][0x230] ;  /* 0x00008c00ff8c7b82 */ /* 0x000e640000000800 */
[----:B------:R-:W-:Y:S01]  /*ce40*/  LDGSTS.E [R9+-0x73ff8], desc[UR16][R118.64], !P4 ;  /* 0x8c00800076097fae */ /* 0x000fe2000e121850 */
[----:B------:R-:W-:-:S05]  /*ce50*/  ISETP.GE.U32.AND P4, PT, R136, 0x7fffff3d, PT ;  /* 0x7fffff3d8800780c */ /* 0x000fca0003f86070 */
[----:B------:R-:W1:Y:S01]  /*ce60*/  LDC R141, c[0x0][0x230] ;  /* 0x00008c00ff8d7b82 */ /* 0x000e620000000800 */
[----:B------:R-:W-:Y:S01]  /*ce70*/  ISETP.GE.U32.AND P1, PT, R2, 0x7fffff3f, PT ;  /* 0x7fffff3f0200780c */ /* 0x000fe20003f26070 */
[----:B------:R2:W-:Y:S01]  /*ce80*/  LDGSTS.E [R9+-0x73ff4], desc[UR16][R116.64], !P0 ;  /* 0x8c00c00074097fae */ /* 0x0005e2000c121850 */
[----:B------:R-:W-:-:S03]  /*ce90*/  IADD3 R2, R143, -0x83, RZ ;  /* 0xffffff7d8f027810 */ /* 0x000fc60007ffe0ff */
[----:B------:R2:W-:Y:S02]  /*cea0*/  STL.64 [R1+0x858], R8 ;  /* 0x0008580801007387 */ /* 0x0005e40000100a00 */
[----:B------:R-:W1:Y:S01]  /*ceb0*/  LDC R136, c[0x0][0x230] ;  /* 0x00008c00ff887b82 */ /* 0x000e620000000800 */
[----:B------:R-:W-:Y:S01]  /*cec0*/  ISETP.GE.U32.AND P5, PT, R2, 0x7fffff3e, PT ;  /* 0x7fffff3e0200780c */ /* 0x000fe20003fa6070 */
[----:B------:R-:W-:Y:S01]  /*ced0*/  VIADD R2, R144, 0xffffff5f ;  /* 0xffffff5f90027836 */ /* 0x000fe20000000000 */
[----:B------:R-:W0:Y:S04]  /*cee0*/  LDGDEPBAR ;  /* 0x00000000000079af */ /* 0x000e280000000000 */
[----:B------:R-:W-:Y:S01]  /*cef0*/  ISETP.GE.U32.AND P0, PT, R2, 0x7fffff20, PT ;  /* 0x7fffff200200780c */ /* 0x000fe20003f06070 */
[----:B------:R-:W-:Y:S01]  /*cf00*/  IMAD.SHL.U32 R2, R115, 0x40, RZ ;  /* 0x0000004073027824 */ /* 0x000fe200078e00ff */
[----:B----4-:R-:W-:Y:S01]  /*cf10*/  STL.64 [R1+0x860], R138 ;  /* 0x0008608a01007387 */ /* 0x010fe20000100a00 */
[----:B------:R-:W4:Y:S03]  /*cf20*/  LDC R137, c[0x0][0x230] ;  /* 0x00008c00ff897b82 */ /* 0x000f260000000800 */
[----:B-1----:R-:W-:Y:S04]  /*cf30*/  STL.64 [R1+0x868], R140 ;  /* 0x0008688c01007387 */ /* 0x002fe80000100a00 */
[----:B------:R-:W-:Y:S01]  /*cf40*/  STL [R1+0x870], R136 ;  /* 0x0008708801007387 */ /* 0x000fe20000100800 */
[----:B------:R-:W-:-:S04]  /*cf50*/  IMAD.WIDE R30, R2, 0x4, R30 ;  /* 0x00000004021e7825 */ /* 0x000fc800078e021e */
[----:B--2---:R-:W-:-:S04]  /*cf60*/  IMAD.WIDE R116, R2, 0x4, R134 ;  /* 0x0000000402747825 */ /* 0x004fc800078e0286 */
[C---:B------:R-:W-:Y:S01]  /*cf70*/  IMAD.WIDE R8, R2.reuse, 0x4, R194 ;  /* 0x0000000402087825 */ /* 0x040fe200078e02c2 */
[----:B------:R3:W-:Y:S03]  /*cf80*/  STL.64 [R1+0x178], R116 ;  /* 0x0001787401007387 */ /* 0x0007e60000100a00 */
[C---:B------:R-:W-:Y:S01]  /*cf90*/  IMAD.WIDE R4, R2.reuse, 0x4, R192 ;  /* 0x0000000402047825 */ /* 0x040fe200078e02c0 */
[----:B------:R1:W-:Y:S04]  /*cfa0*/  STL.64 [R1+0x158], R8 ;  /* 0x0001580801007387 */ /* 0x0003e80000100a00 */
[----:B------:R2:W-:Y:S01]  /*cfb0*/  STL.64 [R1+0x138], R4 ;  /* 0x0001380401007387 */ /* 0x0005e20000100a00 */
[----:B---3--:R-:W-:-:S04]  /*cfc0*/  IMAD.WIDE R116, R2, 0x4, R120 ;  /* 0x0000000402747825 */ /* 0x008fc800078e0278 */
[C---:B-1----:R-:W-:Y:S01]  /*cfd0*/  IMAD.WIDE R8, R2.reuse, 0x4, R190 ;  /* 0x0000000402087825 */ /* 0x042fe200078e02be */
[----:B------:R1:W-:Y:S03]  /*cfe0*/  STL.64 [R1+0x420], R116 ;  /* 0x0004207401007387 */ /* 0x0003e60000100a00 */
[C---:B--2---:R-:W-:Y:S01]  /*cff0*/  IMAD.WIDE R4, R2.reuse, 0x4, R122 ;  /* 0x0000000402047825 */ /* 0x044fe200078e027a */
[----:B------:R2:W-:Y:S04]  /*d000*/  STL.64 [R1+0x430], R8 ;  /* 0x0004300801007387 */ /* 0x0005e80000100a00 */
[----:B------:R3:W-:Y:S01]  /*d010*/  STL.64 [R1+0x440], R4 ;  /* 0x0004400401007387 */ /* 0x0007e20000100a00 */
[----:B-1----:R-:W-:-:S04]  /*d020*/  IMAD.WIDE R116, R2, 0x4, R124 ;  /* 0x0000000402747825 */ /* 0x002fc800078e027c */
[C---:B--2---:R-:W-:Y:S01]  /*d030*/  IMAD.WIDE R8, R2.reuse, 0x4, R188 ;  /* 0x0000000402087825 */ /* 0x044fe200078e02bc */
[----:B------:R1:W-:Y:S03]  /*d040*/  STL.64 [R1+0x458], R116 ;  /* 0x0004587401007387 */ /* 0x0003e60000100a00 */
[C---:B---3--:R-:W-:Y:S01]  /*d050*/  IMAD.WIDE R4, R2.reuse, 0x4, R186 ;  /* 0x0000000402047825 */ /* 0x048fe200078e02ba */
        /* <DEDUP_REMOVED lines=10> */
[----:B------:R-:W-:Y:S03]  /*d100*/  STL.64 [R1+0x4e0], R116 ;  /* 0x0004e07401007387 */ /* 0x000fe60000100a00 */
[C---:B---3--:R-:W-:Y:S01]  /*d110*/  IMAD.WIDE R4, R2.reuse, 0x4, R180 ;  /* 0x0000000402047825 */ /* 0x048fe200078e02b4 */
[----:B------:R1:W-:Y:S04]  /*d120*/  STL.64 [R1+0x4f0], R8 ;  /* 0x0004f00801007387 */ /* 0x0003e80000100a00 */
[----:B------:R2:W-:Y:S04]  /*d130*/  STL.64 [R1+0x500], R4 ;  /* 0x0005000401007387 */ /* 0x0005e80000100a00 */
[----:B------:R3:W-:Y:S01]  /*d140*/  STL.64 [R1+0x510], R30 ;  /* 0x0005101e01007387 */ /* 0x0007e20000100a00 */
[----:B-1----:R-:W-:-:S04]  /*d150*/  IMAD.WIDE R8, R2, 0x4, R36 ;  /* 0x0000000402087825 */ /* 0x002fc800078e0224 */
[C---:B--2---:R-:W-:Y:S01]  /*d160*/  IMAD.WIDE R4, R2.reuse, 0x4, R42 ;  /* 0x0000000402047825 */ /* 0x044fe200078e022a */
[----:B------:R1:W-:Y:S03]  /*d170*/  STL.64 [R1+0x520], R8 ;  /* 0x0005200801007387 */ /* 0x0003e60000100a00 */
[C---:B---3--:R-:W-:Y:S01]  /*d180*/  IMAD.WIDE R30, R2.reuse, 0x4, R48 ;  /* 0x00000004021e7825 */ /* 0x048fe200078e0230 */
[----:B------:R2:W-:Y:S04]  /*d190*/  STL.64 [R1+0x530], R4 ;  /* 0x0005300401007387 */ /* 0x0005e80000100a00 */
[----:B------:R-:W-:Y:S01]  /*d1a0*/  STL.64 [R1+0x540], R30 ;  /* 0x0005401e01007387 */ /* 0x000fe20000100a00 */
[----:B-1----:R-:W-:-:S03]  /*d1b0*/  IMAD.WIDE R8, R2, 0x4, R54 ;  /* 0x0000000402087825 */ /* 0x002fc600078e0236 */
[----:B------:R-:W3:Y:S01]  /*d1c0*/  LDL.LU.64 R134, [R1+0x170] ;  /* 0x0001700001867983 */ /* 0x000ee20000300a00 */
[----:B--2---:R-:W-:-:S03]  /*d1d0*/  IMAD.WIDE R4, R2, 0x4, R60 ;  /* 0x0000000402047825 */ /* 0x004fc600078e023c */
[----:B------:R1:W-:Y:S04]  /*d1e0*/  STL.64 [R1+0x550], R8 ;  /* 0x0005500801007387 */ /* 0x0003e80000100a00 */
[----:B------:R-:W2:Y:S04]  /*d1f0*/  LDL.LU.64 R194, [R1+0x150] ;  /* 0x0001500001c27983 */ /* 0x000ea80000300a00 */
[----:B------:R1:W-:Y:S04]  /*d200*/  STL.64 [R1+0x560], R4 ;  /* 0x0005600401007387 */ /* 0x0003e80000100a00 */
[----:B------:R-:W2:Y:S04]  /*d210*/  LDL.LU.64 R192, [R1+0x130] ;  /* 0x0001300001c07983 */ /* 0x000ea80000300a00 */
        /* <DEDUP_REMOVED lines=8> */
[----:B------:R-:W2:Y:S01]  /*d2a0*/  LDL.LU.64 R242, [R1+0x48] ;  /* 0x0000480001f27983 */ /* 0x000ea20000300a00 */
[----:B----4-:R-:W-:Y:S01]  /*d2b0*/  IADD3 R115, R137, -0xa2, RZ ;  /* 0xffffff5e89737810 */ /* 0x010fe20007ffe0ff */
[----:B------:R-:W-:-:S02]  /*d2c0*/  IMAD.WIDE R136, R2, 0x4, R66 ;  /* 0x0000000402887825 */ /* 0x000fc400078e0242 */
[----:B------:R-:W4:Y:S02]  /*d2d0*/  LDL.LU.64 R238, [R1+0x30] ;  /* 0x0000300001ee7983 */ /* 0x000f240000300a00 */
[C---:B------:R-:W-:Y:S02]  /*d2e0*/  IMAD.WIDE R140, R2.reuse, 0x4, R72 ;  /* 0x00000004028c7825 */ /* 0x040fe400078e0248 */
[----:B------:R-:W4:Y:S02]  /*d2f0*/  LDL.LU.64 R182, [R1+0x18] ;  /* 0x0000180001b67983 */ /* 0x000f240000300a00 */
[C---:B------:R-:W-:Y:S02]  /*d300*/  IMAD.WIDE R138, R2.reuse, 0x4, R78 ;  /* 0x00000004028a7825 */ /* 0x040fe400078e024e */
[----:B------:R-:W4:Y:S02]  /*d310*/  LDL.LU.64 R180, [R1] ;  /* 0x0000000001b47983 */ /* 0x000f240000300a00 */
[----:B-1----:R-:W-:-:S02]  /*d320*/  IMAD.WIDE R8, R2, 0x4, R84 ;  /* 0x0000000402087825 */ /* 0x002fc400078e0254 */
[----:B------:R-:W-:Y:S02]  /*d330*/  STL.64 [R1+0x570], R136 ;  /* 0x0005708801007387 */ /* 0x000fe40000100a00 */
[C---:B------:R-:W-:Y:S02]  /*d340*/  IMAD.WIDE R4, R2.reuse, 0x4, R90 ;  /* 0x0000000402047825 */ /* 0x040fe400078e025a */
[----:B------:R-:W-:Y:S04]  /*d350*/  STL.64 [R1+0x878], R136 ;  /* 0x0008788801007387 */ /* 0x000fe80000100a00 */
[----:B------:R-:W-:Y:S01]  /*d360*/  STL.64 [R1+0x578], R140 ;  /* 0x0005788c01007387 */ /* 0x000fe20000100a00 */
[----:B------:R-:W-:-:S03]  /*d370*/  IMAD.WIDE R250, R2, 0x4, R96 ;  /* 0x0000000402fa7825 */ /* 0x000fc600078e0260 */
        /* <DEDUP_REMOVED lines=10> */
[----:B------:R-:W-:Y:S04]  /*d420*/  STL.64 [R1+0x590], R4 ;  /* 0x0005900401007387 */ /* 0x000fe80000100a00 */
[----:B------:R1:W-:Y:S04]  /*d430*/  STL.64 [R1+0x898], R4 ;  /* 0x0008980401007387 */ /* 0x0003e80000100a00 */
[----:B------:R1:W-:Y:S04]  /*d440*/  STL.64 [R1+0x598], R250 ;  /* 0x000598fa01007387 */ /* 0x0003e80000100a00 */
[----:B------:R1:W-:Y:S04]  /*d450*/  STL.64 [R1+0x5a0], R244 ;  /* 0x0005a0f401007387 */ /* 0x0003e80000100a00 */
[----:B------:R1:W-:Y:S04]  /*d460*/  STL.64 [R1+0x5a8], R246 ;  /* 0x0005a8f601007387 */ /* 0x0003e80000100a00 */
[----:B------:R1:W-:Y:S04]  /*d470*/  STL.64 [R1+0x5b0], R248 ;  /* 0x0005b0f801007387 */ /* 0x0003e80000100a00 */
[----:B------:R1:W-:Y:S04]  /*d480*/  STL.64 [R1+0x5b8], R116 ;  /* 0x0005b87401007387 */ /* 0x0003e80000100a00 */
[----:B------:R1:W-:Y:S01]  /*d490*/  STL.64 [R1+0x5c0], R118 ;  /* 0x0005c07601007387 */ /* 0x0003e20000100a00 */
[----:B---3--:R-:W-:-:S04]  /*d4a0*/  IMAD.WIDE R42, R2, 0x4, R134 ;  /* 0x00000004022a7825 */ /* 0x008fc800078e0286 */
[----:B--2---:R-:W-:-:S04]  /*d4b0*/  IMAD.WIDE R128, R2, 0x4, R192 ;  /* 0x0000000402807825 */ /* 0x004fc800078e02c0 */
[C---:B------:R-:W-:Y:S01]  /*d4c0*/  IMAD.WIDE R130, R2.reuse, 0x4, R120 ;  /* 0x0000000402827825 */ /* 0x040fe200078e0278 */
[----:B------:R2:W-:Y:S03]  /*d4d0*/  STL.64 [R1+0x98], R128 ;  /* 0x0000988001007387 */ /* 0x0005e60000100a00 */
        /* <DEDUP_REMOVED lines=13> */
[----:B------:R3:W-:Y:S04]  /*d5b0*/  STL.64 [R1+0xf0], R126 ;  /* 0x0000f07e01007387 */ /* 0x0007e80000100a00 */
[----:B------:R-:W-:Y:S01]  /*d5c0*/  STL.64 [R1+0xf8], R174 ;  /* 0x0000f8ae01007387 */ /* 0x000fe20000100a00 */
[----:B------:R-:W-:-:S03]  /*d5d0*/  IMAD.WIDE R20, R2, 0x4, R194 ;  /* 0x0000000402147825 */ /* 0x000fc600078e02c2 */
[----:B------:R-:W2:Y:S04]  /*d5e0*/  LDL.LU.64 R200, [R1+0x168] ;  /* 0x0001680001c87983 */ /* 0x000ea80000300a00 */
[----:B------:R-:W3:Y:S04]  /*d5f0*/  LDL.LU.64 R198, [R1+0x148] ;  /* 0x0001480001c67983 */ /* 0x000ee80000300a00 */
[----:B------:R-:W2:Y:S04]  /*d600*/  LDL.LU.64 R196, [R1+0x128] ;  /* 0x0001280001c47983 */ /* 0x000ea80000300a00 */
[----:B------:R-:W3:Y:S04]  /*d610*/  LDL.LU.64 R194, [R1+0x108] ;  /* 0x0001080001c27983 */ /* 0x000ee80000300a00 */
[----:B------:R-:W2:Y:S01]  /*d620*/  LDL.LU.64 R192, [R1+0xe8] ;  /* 0x0000e80001c07983 */ /* 0x000ea20000300a00 */
[----:B------:R-:W-:-:S03]  /*d630*/  IMAD.WIDE R172, R2, 0x4, R242 ;  /* 0x0000000402ac7825 */ /* 0x000fc600078e02f2 */
[----:B------:R-:W2:Y:S04]  /*d640*/  LDL.LU.64 R190, [R1+0xd0] ;  /* 0x0000d00001be7983 */ /* 0x000ea80000300a00 */
[----:B------:R-:W2:Y:S04]  /*d650*/  LDL.LU.64 R188, [R1+0xb8] ;  /* 0x0000b80001bc7983 */ /* 0x000ea80000300a00 */
[----:B------:R-:W2:Y:S04]  /*d660*/  LDL.LU.64 R186, [R1+0xa0] ;  /* 0x0000a00001ba7983 */ /* 0x000ea80000300a00 */
[----:B------:R-:W2:Y:S04]  /*d670*/  LDL.LU.64 R184, [R1+0x88] ;  /* 0x0000880001b87983 */ /* 0x000ea80000300a00 */
[----:B------:R-:W2:Y:S01]  /*d680*/  LDL.LU.64 R242, [R1+0x70] ;  /* 0x0000700001f27983 */ /* 0x000ea20000300a00 */
[----:B----4-:R-:W-:-:S03]  /*d690*/  IMAD.WIDE R170, R2, 0x4, R238 ;  /* 0x0000000402aa7825 */ /* 0x010fc600078e02ee */
[----:B------:R-:W4:Y:S01]  /*d6a0*/  LDL.LU.64 R238, [R1+0x58] ;  /* 0x0000580001ee7983 */ /* 0x000f220000300a00 */
[----:B------:R-:W-:-:S03]  /*d6b0*/  IMAD.WIDE R168, R2, 0x4, R182 ;  /* 0x0000000402a87825 */ /* 0x000fc600078e02b6 */
[----:B------:R-:W4:Y:S01]  /*d6c0*/  LDL.LU.64 R182, [R1+0x40] ;  /* 0x0000400001b67983 */ /* 0x000f220000300a00 */
[----:B------:R-:W-:-:S03]  /*d6d0*/  IMAD.WIDE R166, R2, 0x4, R180 ;  /* 0x0000000402a67825 */ /* 0x000fc600078e02b4 */
[----:B------:R-:W4:Y:S01]  /*d6e0*/  LDL.LU.64 R180, [R1+0x28] ;  /* 0x0000280001b47983 */ /* 0x000f220000300a00 */
        /* <DEDUP_REMOVED lines=19> */
[----:B------:R1:W-:Y:S01]  /*d820*/  STL.64 [R1+0x4b8], R154 ;  /* 0x0004b89a01007387 */ /* 0x0003e20000100a00 */
        /* <DEDUP_REMOVED lines=9> */
[----:B------:R-:W-:Y:S01]  /*d8c0*/  STL.64 [R1+0x508], R144 ;  /* 0x0005089001007387 */ /* 0x000fe20000100a00 */
[----:B------:R-:W-:-:S03]  /*d8d0*/  IMAD.WIDE R108, R2, 0x4, R14 ;  /* 0x00000004026c7825 */ /* 0x000fc600078e020e */
[----:B------:R-:W-:Y:S01]  /*d8e0*/  STL.64 [R1+0x518], R98 ;  /* 0x0005186201007387 */ /* 0x000fe20000100a00 */
[----:B------:R-:W-:-:S03]  /*d8f0*/  IMAD.WIDE R102, R2, 0x4, R22 ;  /* 0x0000000402667825 */ /* 0x000fc600078e0216 */
[----:B------:R-:W-:Y:S04]  /*d900*/  STL.64 [R1+0x528], R104 ;  /* 0x0005286801007387 */ /* 0x000fe80000100a00 */
[----:B------:R-:W-:Y:S04]  /*d910*/  STL.64 [R1+0x538], R110 ;  /* 0x0005386e01007387 */ /* 0x000fe80000100a00 */
[----:B------:R-:W-:Y:S04]  /*d920*/  STL.64 [R1+0x548], R142 ;  /* 0x0005488e01007387 */ /* 0x000fe80000100a00 */
[----:B------:R-:W-:Y:S04]  /*d930*/  STL.64 [R1+0x558], R108 ;  /* 0x0005586c01007387 */ /* 0x000fe80000100a00 */
[----:B------:R-:W-:Y:S01]  /*d940*/  STL.64 [R1+0x568], R102 ;  /* 0x0005686601007387 */ /* 0x000fe20000100a00 */
[----:B---3--:R-:W-:-:S04]  /*d950*/  IMAD.WIDE R96, R2, 0x4, R194 ;  /* 0x0000000402607825 */ /* 0x008fc800078e02c2 */
[C---:B--2---:R-:W-:Y:S01]  /*d960*/  IMAD.WIDE R92, R2.reuse, 0x4, R192 ;  /* 0x00000004025c7825 */ /* 0x044fe200078e02c0 */
[----:B------:R-:W-:Y:S03]  /*d970*/  STL.64 [R1+0x20], R96 ;  /* 0x0000206001007387 */ /* 0x000fe60000100a00 */
[C---:B------:R-:W-:Y:S01]  /*d980*/  IMAD.WIDE R90, R2.reuse, 0x4, R190 ;  /* 0x00000004025a7825 */ /* 0x040fe200078e02be */
        /* <DEDUP_REMOVED lines=8> */
[----:B------:R-:W-:Y:S04]  /*da10*/  STL.64 [R1+0x78], R80 ;  /* 0x0000785001007387 */ /* 0x000fe80000100a00 */
[----:B------:R-:W-:Y:S04]  /*da20*/  STL.64 [R1+0x60], R78 ;  /* 0x0000604e01007387 */ /* 0x000fe80000100a00 */
[----:B------:R-:W2:Y:S04]  /*da30*/  LDL.LU.64 R208, [R1+0x160] ;  /* 0x0001600001d07983 */ /* 0x000ea80000300a00 */
[----:B------:R-:W3:Y:S04]  /*da40*/  LDL.LU.64 R206, [R1+0x140] ;  /* 0x0001400001ce7983 */ /* 0x000ee80000300a00 */
[----:B------:R-:W3:Y:S04]  /*da50*/  LDL.LU.64 R204, [R1+0x120] ;  /* 0x0001200001cc7983 */ /* 0x000ee80000300a00 */
[----:B------:R-:W3:Y:S04]  /*da60*/  LDL.LU.64 R214, [R1+0x100] ;  /* 0x0001000001d67983 */ /* 0x000ee80000300a00 */
[----:B------:R-:W3:Y:S04]  /*da70*/  LDL.LU.64 R212, [R1+0x180] ;  /* 0x0001800001d47983 */ /* 0x000ee80000300a00 */
[----:B------:R-:W3:Y:S01]  /*da80*/  LDL.LU.64 R210, [R1+0x188] ;  /* 0x0001880001d27983 */ /* 0x000ee20000300a00 */
[----:B----4-:R-:W-:-:S03]  /*da90*/  IMAD.WIDE R68, R2, 0x4, R180 ;  /* 0x0000000402447825 */ /* 0x010fc600078e02b4 */
[----:B------:R-:W4:Y:S01]  /*daa0*/  LDL.LU.64 R176, [R1+0x190] ;  /* 0x0001900001b07983 */ /* 0x000f220000300a00 */
[----:B------:R-:W-:-:S03]  /*dab0*/  IMAD.WIDE R72, R2, 0x4, R182 ;  /* 0x0000000402487825 */ /* 0x000fc600078e02b6 */
[----:B------:R-:W4:Y:S04]  /*dac0*/  LDL.LU.64 R178, [R1+0x198] ;  /* 0x0001980001b27983 */ /* 0x000f280000300a00 */
[----:B------:R-:W4:Y:S04]  /*dad0*/  LDL.LU.64 R180, [R1+0x1a0] ;  /* 0x0001a00001b47983 */ /* 0x000f280000300a00 */
[----:B------:R-:W4:Y:S04]  /*dae0*/  LDL.LU.64 R182, [R1+0x1a8] ;  /* 0x0001a80001b67983 */ /* 0x000f280000300a00 */
[----:B------:R-:W4:Y:S04]  /*daf0*/  LDL.LU.64 R184, [R1+0x1b0] ;  /* 0x0001b00001b87983 */ /* 0x000f280000300a00 */
[----:B------:R-:W4:Y:S01]  /*db00*/  LDL.LU.64 R186, [R1+0x1b8] ;  /* 0x0001b80001ba7983 */ /* 0x000f220000300a00 */
[----:B------:R-:W-:-:S03]  /*db10*/  IMAD.WIDE R24, R2, 0x4, R196 ;  /* 0x0000000402187825 */ /* 0x000fc600078e02c4 */
        /* <DEDUP_REMOVED lines=26> */
[----:B------:R4:W-:Y:S01]  /*dcc0*/  STL.64 [R1], R34 ;  /* 0x0000002201007387 */ /* 0x0009e20000100a00 */
[----:B------:R-:W-:-:S03]  /*dcd0*/  IMAD.WIDE R10, R2, 0x4, R10 ;  /* 0x00000004020a7825 */ /* 0x000fc600078e020a */
[----:B------:R-:W-:Y:S01]  /*dce0*/  STL.64 [R1+0x410], R62 ;  /* 0x0004103e01007387 */ /* 0x000fe20000100a00 */
[----:B------:R-:W-:-:S03]  /*dcf0*/  IMAD.WIDE R16, R2, 0x4, R16 ;  /* 0x0000000402107825 */ /* 0x000fc600078e0210 */
[----:B------:R-:W-:Y:S04]  /*dd00*/  STL.64 [R1+0x418], R60 ;  /* 0x0004183c01007387 */ /* 0x000fe80000100a00 */
[----:B------:R-:W-:Y:S04]  /*dd10*/  STL.64 [R1+0x428], R56 ;  /* 0x0004283801007387 */ /* 0x000fe80000100a00 */
[----:B------:R-:W-:Y:S04]  /*dd20*/  STL.64 [R1+0x438], R54 ;  /* 0x0004383601007387 */ /* 0x000fe80000100a00 */
[----:B------:R-:W-:Y:S04]  /*dd30*/  STL.64 [R1+0x448], R50 ;  /* 0x0004483201007387 */ /* 0x000fe80000100a00 */
[----:B------:R-:W-:Y:S04]  /*dd40*/  STL.64 [R1+0x460], R48 ;  /* 0x0004603001007387 */ /* 0x000fe80000100a00 */
[----:B------:R4:W-:Y:S04]  /*dd50*/  STL.64 [R1+0x478], R18 ;  /* 0x0004781201007387 */ /* 0x0009e80000100a00 */
[----:B------:R-:W-:Y:S04]  /*dd60*/  STL.64 [R1+0x490], R10 ;  /* 0x0004900a01007387 */ /* 0x000fe80000100a00 */
[----:B------:R4:W-:Y:S01]  /*dd70*/  STL.64 [R1+0x4a8], R16 ;  /* 0x0004a81001007387 */ /* 0x0009e20000100a00 */
[----:B--2---:R-:W-:-:S04]  /*dd80*/  IMAD.WIDE R38, R2, 0x4, R208 ;  /* 0x0000000402267825 */ /* 0x004fc800078e02d0 */
[----:B---3--:R-:W-:-:S04]  /*dd90*/  IMAD.WIDE R30, R2, 0x4, R206 ;  /* 0x00000004021e7825 */ /* 0x008fc800078e02ce */
[C---:B------:R-:W-:Y:S02]  /*dda0*/  IMAD.WIDE R22, R2.reuse, 0x4, R204 ;  /* 0x0000000402167825 */ /* 0x040fe400078e02cc */
[----:B------:R-:W2:Y:S04]  /*ddb0*/  LDL.LU.64 R204, [R1+0x200] ;  /* 0x0002000001cc7983 */ /* 0x000ea80000300a00 */
[----:B------:R-:W3:Y:S04]  /*ddc0*/  LDL.LU.64 R206, [R1+0x208] ;  /* 0x0002080001ce7983 */ /* 0x000ee80000300a00 */
[----:B------:R-:W3:Y:S01]  /*ddd0*/  LDL.LU.64 R208, [R1+0x210] ;  /* 0x0002100001d07983 */ /* 0x000ee20000300a00 */
[----:B------:R-:W-:-:S03]  /*dde0*/  IMAD.WIDE R230, R2, 0x4, R212 ;  /* 0x0000000402e67825 */ /* 0x000fc600078e02d4 */
[----:B------:R-:W4:Y:S01]  /*ddf0*/  LDL.LU.64 R44, [R1+0x178] ;  /* 0x00017800012c7983 */ /* 0x000f220000300a00 */
[----:B------:R-:W-:-:S03]  /*de00*/  IMAD.WIDE R228, R2, 0x4, R210 ;  /* 0x0000000402e47825 */ /* 0x000fc600078e02d2 */
[----:B------:R-:W2:Y:S01]  /*de10*/  LDL.LU.64 R36, [R1+0x158] ;  /* 0x0001580001247983 */ /* 0x000ea20000300a00 */
[----:B------:R-:W-:-:S03]  /*de20*/  IMAD.WIDE R14, R2, 0x4, R214 ;  /* 0x00000004020e7825 */ /* 0x000fc600078e02d6 */
        /* <DEDUP_REMOVED lines=9> */
[----:B-1----:R-:W3:Y:S04]  /*dec0*/  LDL.64 R4, [R1+0x138] ;  /* 0x0001380001047983 */ /* 0x002ee80000100a00 */
[----:B------:R-:W3:Y:S04]  /*ded0*/  LDL.64 R8, [R1+0x420] ;  /* 0x0004200001087983 */ /* 0x000ee80000100a00 */
[----:B------:R-:W3:Y:S04]  /*dee0*/  LDL.64 R138, [R1+0x430] ;  /* 0x00043000018a7983 */ /* 0x000ee80000100a00 */
[----:B------:R-:W3:Y:S04]  /*def0*/  LDL.64 R140, [R1+0x440] ;  /* 0x00044000018c7983 */ /* 0x000ee80000100a00 */
[----:B------:R-:W3:Y:S01]  /*df00*/  LDL.64 R136, [R1+0x458] ;  /* 0x0004580001887983 */ /* 0x000ee20000100a00 */
[----:B------:R-:W-:-:S03]  /*df10*/  IMAD.WIDE R6, R2, 0x4, R26 ;  /* 0x0000000402067825 */ /* 0x000fc600078e021a */
[----:B------:R-:W3:Y:S04]  /*df20*/  LDL.64 R26, [R1+0x470] ;  /* 0x00047000011a7983 */ /* 0x000ee80000100a00 */
[----:B------:R-:W3:Y:S04]  /*df30*/  LDL.64 R112, [R1+0x488] ;  /* 0x0004880001707983 */ /* 0x000ee80000100a00 */
[----:B------:R-:W3:Y:S04]  /*df40*/  LDL.64 R106, [R1+0x4a0] ;  /* 0x0004a000016a7983 */ /* 0x000ee80000100a00 */
[----:B------:R-:W3:Y:S01]  /*df50*/  LDL.64 R100, [R1+0x4c0] ;  /* 0x0004c00001647983 */ /* 0x000ee20000100a00 */
[----:B------:R-:W-:-:S03]  /*df60*/  IMAD.WIDE R232, R2, 0x4, R70 ;  /* 0x0000000402e87825 */ /* 0x000fc600078e0246 */
        /* <DEDUP_REMOVED lines=10> */
[----:B------:R-:W3:Y:S04]  /*e010*/  LDL.64 R64, [R1+0x520] ;  /* 0x0005200001407983 */ /* 0x000ee80000100a00 */
[----:B------:R-:W3:Y:S04]  /*e020*/  LDL.64 R58, [R1+0x530] ;  /* 0x00053000013a7983 */ /* 0x000ee80000100a00 */
[----:B------:R-:W3:Y:S04]  /*e030*/  LDL.64 R52, [R1+0x540] ;  /* 0x0005400001347983 */ /* 0x000ee80000100a00 */
[----:B------:R-:W3:Y:S04]  /*e040*/  LDL.64 R46, [R1+0x550] ;  /* 0x00055000012e7983 */ /* 0x000ee80000100a00 */
[----:B------:R-:W3:Y:S04]  /*e050*/  LDL.64 R40, [R1+0x560] ;  /* 0x0005600001287983 */ /* 0x000ee80000100a00 */
[----:B----4-:R-:W-:Y:S04]  /*e060*/  LDGSTS.E [R114+0x10000], desc[UR16][R44.64], P6 ;  /* 0x100000002c727fae */ /* 0x010fe8000b121850 */
[----:B--2---:R-:W-:Y:S04]  /*e070*/  LDGSTS.E [R114+0x10400], desc[UR16][R36.64], P6 ;  /* 0x1040000024727fae */ /* 0x004fe8000b121850 */
[----:B---3--:R-:W-:Y:S04]  /*e080*/  LDGSTS.E [R114+0x10800], desc[UR16][R4.64], P6 ;  /* 0x1080000004727fae */ /* 0x008fe8000b121850 */
[----:B------:R-:W-:Y:S04]  /*e090*/  LDGSTS.E [R114+0x10c00], desc[UR16][R8.64], P6 ;  /* 0x10c0000008727fae */ /* 0x000fe8000b121850 */
[----:B------:R-:W-:Y:S04]  /*e0a0*/  LDGSTS.E [R114+0x11000], desc[UR16][R138.64], P6 ;  /* 0x110000008a727fae */ /* 0x000fe8000b121850 */
[----:B------:R-:W2:Y:S04]  /*e0b0*/  LDL.LU.64 R4, [R1+0x898] ;  /* 0x0008980001047983 */ /* 0x000ea80000300a00 */
[----:B------:R-:W3:Y:S04]  /*e0c0*/  LDL.LU.64 R8, [R1+0x890] ;  /* 0x0008900001087983 */ /* 0x000ee80000300a00 */
[----:B------:R-:W4:Y:S04]  /*e0d0*/  LDL.LU.64 R138, [R1+0x888] ;  /* 0x00088800018a7983 */ /* 0x000f280000300a00 */
[----:B------:R-:W-:Y:S04]  /*e0e0*/  LDGSTS.E [R114+0x11400], desc[UR16][R140.64], P6 ;  /* 0x114000008c727fae */ /* 0x000fe8000b121850 */
[----:B------:R-:W-:Y:S04]  /*e0f0*/  LDGSTS.E [R114+0x11800], desc[UR16][R136.64], P6 ;  /* 0x1180000088727fae */ /* 0x000fe8000b121850 */
[----:B------:R1:W-:Y:S04]  /*e100*/  LDGSTS.E [R114+0x11c00], desc[UR16][R26.64], P6 ;  /* 0x11c000001a727fae */ /* 0x0003e8000b121850 */
[----:B------:R-:W2:Y:S04]  /*e110*/  LDL.LU.64 R140, [R1+0x880] ;  /* 0x00088000018c7983 */ /* 0x000ea80000300a00 */
[----:B------:R-:W3:Y:S04]  /*e120*/  LDL.LU.64 R136, [R1+0x878] ;  /* 0x0008780001887983 */ /* 0x000ee80000300a00 */
[----:B------:R-:W-:Y:S01]  /*e130*/  LDGSTS.E [R114+0x12000], desc[UR16][R112.64], P6 ;  /* 0x1200000070727fae */ /* 0x000fe2000b121850 */
[C---:B------:R-:W-:Y:S01]  /*e140*/  IMAD.WIDE R178, R2.reuse, 0x4, R178 ;  /* 0x0000000402b27825 */ /* 0x040fe200078e02b2 */
[----:B-1----:R-:W1:Y:S02]  /*e150*/  LDC R26, c[0x0][0x230] ;  /* 0x00008c00ff1a7b82 */ /* 0x002e640000000800 */
[----:B------:R-:W-:Y:S04]  /*e160*/  LDGSTS.E [R114+0x12400], desc[UR16][R106.64], P6 ;  /* 0x124000006a727fae */ /* 0x000fe8000b121850 */
[----:B------:R-:W-:Y:S01]  /*e170*/  LDGSTS.E [R114+0x12800], desc[UR16][R100.64], P6 ;  /* 0x1280000064727fae */ /* 0x000fe2000b121850 */
[C---:B------:R-:W-:Y:S01]  /*e180*/  IMAD.WIDE R180, R2.reuse, 0x4, R180 ;  /* 0x0000000402b47825 */ /* 0x040fe200078e02b4 */
[----:B------:R-:W1:Y:S02]  /*e190*/  LDC R27, c[0x0][0x230] ;  /* 0x00008c00ff1b7b82 */ /* 0x000e640000000800 */
        /* <DEDUP_REMOVED lines=10> */
[----:B---3--:R-:W-:Y:S04]  /*e240*/  LDGSTS.E [R114+0x15400], desc[UR16][R136.64], P6 ;  /* 0x1540000088727fae */ /* 0x008fe8000b121850 */
[----:B--2---:R-:W-:Y:S04]  /*e250*/  LDGSTS.E [R114+0x15800], desc[UR16][R140.64], P6 ;  /* 0x158000008c727fae */ /* 0x004fe8000b121850 */
[----:B----4-:R-:W-:Y:S04]  /*e260*/  LDGSTS.E [R114+0x15c00], desc[UR16][R138.64], P6 ;  /* 0x15c000008a727fae */ /* 0x010fe8000b121850 */
[----:B------:R-:W2:Y:S04]  /*e270*/  LDL.LU R136, [R1+0x870] ;  /* 0x0008700001887983 */ /* 0x000ea80000300800 */
[----:B------:R-:W3:Y:S04]  /*e280*/  LDL.LU.64 R140, [R1+0x868] ;  /* 0x00086800018c7983 */ /* 0x000ee80000300a00 */
[----:B------:R-:W4:Y:S04]  /*e290*/  LDL.LU.64 R138, [R1+0x860] ;  /* 0x00086000018a7983 */ /* 0x000f280000300a00 */
[----:B------:R-:W-:Y:S04]  /*e2a0*/  LDGSTS.E [R114+0x16000], desc[UR16][R8.64], P6 ;  /* 0x1600000008727fae */ /* 0x000fe8000b121850 */
[----:B------:R-:W-:Y:S04]  /*e2b0*/  LDGSTS.E [R114+0x16400], desc[UR16][R4.64], P6 ;  /* 0x1640000004727fae */ /* 0x000fe8000b121850 */
[----:B------:R-:W-:Y:S04]  /*e2c0*/  LDGSTS.E [R114+0x16800], desc[UR16][R250.64], P6 ;  /* 0x16800000fa727fae */ /* 0x000fe8000b121850 */
[----:B------:R-:W3:Y:S04]  /*e2d0*/  LDL.LU.64 R8, [R1+0x858] ;  /* 0x0008580001087983 */ /* 0x000ee80000300a00 */
[----:B------:R-:W2:Y:S04]  /*e2e0*/  LDL.LU.64 R4, [R1+0x850] ;  /* 0x0008500001047983 */ /* 0x000ea80000300a00 */
[----:B------:R-:W-:Y:S04]  /*e2f0*/  LDGSTS.E [R114+0x16c00], desc[UR16][R244.64], P6 ;  /* 0x16c00000f4727fae */ /* 0x000fe8000b121850 */
[----:B------:R-:W-:Y:S04]  /*e300*/  LDGSTS.E [R114+0x17000], desc[UR16][R246.64], P6 ;  /* 0x17000000f6727fae */ /* 0x000fe8000b121850 */
[----:B------:R-:W-:Y:S04]  /*e310*/  LDGSTS.E [R114+0x17400], desc[UR16][R248.64], P6 ;  /* 0x17400000f8727fae */ /* 0x000fe8000b121850 */
[----:B------:R-:W-:Y:S04]  /*e320*/  LDGSTS.E [R114+0x17800], desc[UR16][R116.64], P6 ;  /* 0x1780000074727fae */ /* 0x000fe8000b121850 */
[----:B------:R-:W-:Y:S04]  /*e330*/  LDGSTS.E [R114+0x17c00], desc[UR16][R118.64], P6 ;  /* 0x17c0000076727fae */ /* 0x000fe8000b121850 */
[----:B------:R-:W3:Y:S04]  /*e340*/  LDL.LU.64 R250, [R1+0x848] ;  /* 0x0008480001fa7983 */ /* 0x000ee80000300a00 */
[----:B------:R-:W3:Y:S04]  /*e350*/  LDL.LU.64 R244, [R1+0x840] ;  /* 0x0008400001f47983 */ /* 0x000ee80000300a00 */
[----:B------:R-:W3:Y:S04]  /*e360*/  LDL.LU.64 R246, [R1+0x838] ;  /* 0x0008380001f67983 */ /* 0x000ee80000300a00 */
[----:B------:R-:W3:Y:S04]  /*e370*/  LDL.LU.64 R248, [R1+0x830] ;  /* 0x0008300001f87983 */ /* 0x000ee80000300a00 */
[----:B------:R-:W3:Y:S04]  /*e380*/  LDL.LU.64 R116, [R1+0x828] ;  /* 0x0008280001747983 */ /* 0x000ee80000300a00 */
[----:B------:R-:W3:Y:S04]  /*e390*/  LDL.LU.64 R118, [R1+0x820] ;  /* 0x0008200001767983 */ /* 0x000ee80000300a00 */
[----:B--2---:R-:W-:Y:S04]  /*e3a0*/  LDGSTS.E [R5+0x10100], desc[UR16][R42.64], P6 ;  /* 0x101000002a057fae */ /* 0x004fe8000b121850 */
[----:B------:R-:W-:Y:S04]  /*e3b0*/  LDGSTS.E [R5+0x10500], desc[UR16][R20.64], P6 ;  /* 0x1050000014057fae */ /* 0x000fe8000b121850 */
[----:B------:R-:W-:Y:S04]  /*e3c0*/  LDGSTS.E [R5+0x10900], desc[UR16][R128.64], P6 ;  /* 0x1090000080057fae */ /* 0x000fe8000b121850 */
[----:B------:R-:W-:Y:S04]  /*e3d0*/  LDGSTS.E [R5+0x10d00], desc[UR16][R130.64], P6 ;  /* 0x10d0000082057fae */ /* 0x000fe8000b121850 */
[----:B------:R-:W-:Y:S04]  /*e3e0*/  LDGSTS.E [R5+0x11100], desc[UR16][R132.64], P6 ;  /* 0x1110000084057fae */ /* 0x000fe8000b121850 */
[----:B------:R-:W-:Y:S04]  /*e3f0*/  LDGSTS.E [R5+0x11500], desc[UR16][R134.64], P6 ;  /* 0x1150000086057fae */ /* 0x000fe8000b121850 */
[----:B------:R-:W-:Y:S04]  /*e400*/  LDGSTS.E [R5+0x11900], desc[UR16][R120.64], P6 ;  /* 0x1190000078057fae */ /* 0x000fe8000b121850 */
[----:B------:R-:W2:Y:S04]  /*e410*/  LDL.LU.64 R128, [R1+0x818] ;  /* 0x0008180001807983 */ /* 0x000ea80000300a00 */
        /* <DEDUP_REMOVED lines=15> */
[----:B------:R-:W-:Y:S04]  /*e510*/  LDGSTS.E [R5+0x13d00], desc[UR16][R164.64], P6 ;  /* 0x13d00000a4057fae */ /* 0x000fe8000b121850 */
[----:B------:R-:W-:Y:S04]  /*e520*/  STL.64 [R1+0x788], R242 ;  /* 0x000788f201007387 */ /* 0x000fe80000100a00 */
[----:B------:R-:W-:Y:S04]  /*e530*/  LDGSTS.E [R5+0x14100], desc[UR16][R162.64], P6 ;  /* 0x14100000a2057fae */ /* 0x000fe8000b121850 */
[----:B------:R-:W-:Y:S04]  /*e540*/  STL.64 [R1+0x790], R240 ;  /* 0x000790f001007387 */ /* 0x000fe80000100a00 */
[----:B------:R-:W-:Y:S04]  /*e550*/  LDGSTS.E [R5+0x14500], desc[UR16][R160.64], P6 ;  /* 0x14500000a0057fae */ /* 0x000fe8000b121850 */
[----:B------:R-:W-:Y:S04]  /*e560*/  STL.64 [R1+0x798], R238 ;  /* 0x000798ee01007387 */ /* 0x000fe80000100a00 */
[----:B------:R-:W-:Y:S04]  /*e570*/  LDGSTS.E [R5+0x14900], desc[UR16][R158.64], P6 ;  /* 0x149000009e057fae */ /* 0x000fe8000b121850 */
[----:B------:R-:W-:Y:S04]  /*e580*/  STL.64 [R1+0x7a0], R236 ;  /* 0x0007a0ec01007387 */ /* 0x000fe80000100a00 */
[----:B------:R-:W-:Y:S04]  /*e590*/  LDGSTS.E [R5+0x14d00], desc[UR16][R156.64], P6 ;  /* 0x14d000009c057fae */ /* 0x000fe8000b121850 */
[----:B------:R1:W-:Y:S04]  /*e5a0*/  STL.64 [R1+0x7a8], R234 ;  /* 0x0007a8ea01007387 */ /* 0x0003e80000100a00 */
[----:B------:R-:W-:Y:S04]  /*e5b0*/  LDGSTS.E [R5+0x15100], desc[UR16][R154.64], P6 ;  /* 0x151000009a057fae */ /* 0x000fe8000b121850 */
[----:B------:R-:W-:Y:S04]  /*e5c0*/  STL.64 [R1+0x7b0], R232 ;  /* 0x0007b0e801007387 */ /* 0x000fe80000100a00 */
[----:B------:R-:W-:Y:S04]  /*e5d0*/  LDGSTS.E [R5+0x15500], desc[UR16][R152.64], P6 ;  /* 0x1550000098057fae */ /* 0x000fe8000b121850 */
[----:B------:R-:W4:Y:S04]  /*e5e0*/  LDL.LU.64 R154, [R1+0x408] ;  /* 0x00040800019a7983 */ /* 0x000f280000300a00 */
[----:B------:R-:W-:Y:S04]  /*e5f0*/  LDGSTS.E [R5+0x15900], desc[UR16][R150.64], P6 ;  /* 0x1590000096057fae */ /* 0x000fe8000b121850 */
[----:B------:R-:W3:Y:S04]  /*e600*/  LDL.LU.64 R152, [R1+0x400] ;  /* 0x0004000001987983 */ /* 0x000ee80000300a00 */
        /* <DEDUP_REMOVED lines=17> */
[----:B------:R-:W-:Y:S01]  /*e720*/  LDGSTS.E [R3+0x11600], desc[UR16][R90.64], P6 ;  /* 0x116000005a037fae */ /* 0x000fe2000b121850 */
[----:B------:R-:W-:-:S03]  /*e730*/  IMAD.WIDE R182, R2, 0x4, R182 ;  /* 0x0000000402b67825 */ /* 0x000fc600078e02b6 */
        /* <DEDUP_REMOVED lines=8> */
[----:B------:R-:W-:Y:S04]  /*e7c0*/  LDGSTS.E [R3+0x12a00], desc[UR16][R74.64], P6 ;  /* 0x12a000004a037fae */ /* 0x000fe8000b121850 */
[----:B------:R-:W2:Y:S04]  /*e7d0*/  LDL.LU.64 R158, [R1+0x300] ;  /* 0x00030000019e7983 */ /* 0x000ea80000300a00 */
[----:B------:R-:W-:Y:S04]  /*e7e0*/  LDGSTS.E [R3+0x12e00], desc[UR16][R72.64], P6 ;  /* 0x12e0000048037fae */ /* 0x000fe8000b121850 */
[----:B------:R-:W-:Y:S04]  /*e7f0*/  STL.64 [R1+0x770], R6 ;  /* 0x0007700601007387 */ /* 0x000fe80000100a00 */
[----:B------:R-:W-:Y:S04]  /*e800*/  LDGSTS.E [R3+0x13200], desc[UR16][R68.64], P6 ;  /* 0x1320000044037fae */ /* 0x000fe8000b121850 */
[----:B------:R-:W-:Y:S04]  /*e810*/  STL.64 [R1+0x7d8], R178 ;  /* 0x0007d8b201007387 */ /* 0x000fe80000100a00 */
[----:B------:R-:W-:Y:S04]  /*e820*/  LDGSTS.E [R3+0x13600], desc[UR16][R66.64], P6 ;  /* 0x1360000042037fae */ /* 0x000fe8000b121850 */
[----:B------:R-:W-:Y:S04]  /*e830*/  STL.64 [R1+0x7c8], R180 ;  /* 0x0007c8b401007387 */ /* 0x000fe80000100a00 */
[----:B------:R1:W-:Y:S04]  /*e840*/  LDGSTS.E [R3+0x13a00], desc[UR16][R28.64], P6 ;  /* 0x13a000001c037fae */ /* 0x0003e8000b121850 */
[----:B------:R2:W-:Y:S04]  /*e850*/  STL.64 [R1+0x7d0], R182 ;  /* 0x0007d0b601007387 */ /* 0x0005e80000100a00 */
[----:B------:R1:W-:Y:S04]  /*e860*/  LDGSTS.E [R3+0x13e00], desc[UR16][R34.64], P6 ;  /* 0x13e0000022037fae */ /* 0x0003e8000b121850 */
[----:B------:R-:W-:Y:S01]  /*e870*/  STL.64 [R1+0x7b8], R186 ;  /* 0x0007b8ba01007387 */ /* 0x000fe20000100a00 */
[C---:B------:R-:W-:Y:S01]  /*e880*/  IMAD.WIDE R176, R2.reuse, 0x4, R176 ;  /* 0x0000000402b07825 */ /* 0x040fe200078e02b0 */
[----:B-1----:R-:W1:Y:S02]  /*e890*/  LDC R28, c[0x0][0x230] ;  /* 0x00008c00ff1c7b82 */ /* 0x002e640000000800 */
[----:B------:R-:W-:Y:S04]  /*e8a0*/  LDGSTS.E [R3+0x14200], desc[UR16][R242.64], P6 ;  /* 0x14200000f2037fae */ /* 0x000fe8000b121850 */
[----:B------:R-:W-:Y:S01]  /*e8b0*/  STL.64 [R1+0x7c0], R188 ;  /* 0x0007c0bc01007387 */ /* 0x000fe20000100a00 */
[C---:B------:R-:W-:Y:S01]  /*e8c0*/  IMAD.WIDE R184, R2.reuse, 0x4, R184 ;  /* 0x0000000402b87825 */ /* 0x040fe200078e02b8 */
[----:B------:R-:W1:Y:S02]  /*e8d0*/  LDC R29, c[0x0][0x230] ;  /* 0x00008c00ff1d7b82 */ /* 0x000e640000000800 */
[----:B------:R-:W-:Y:S04]  /*e8e0*/  LDGSTS.E [R3+0x14600], desc[UR16][R240.64], P6 ;  /* 0x14600000f0037fae */ /* 0x000fe8000b121850 */
[----:B------:R-:W-:Y:S01]  /*e8f0*/  STL.64 [R1+0x778], R212 ;  /* 0x000778d401007387 */ /* 0x000fe20000100a00 */
[----:B------:R-:W-:Y:S01]  /*e900*/  IMAD.WIDE R190, R2, 0x4, R190 ;  /* 0x0000000402be7825 */ /* 0x000fe200078e02be */
[----:B------:R-:W1:Y:S02]  /*e910*/  LDC R34, c[0x0][0x230] ;  /* 0x00008c00ff227b82 */ /* 0x000e640000000800 */
[----:B------:R-:W-:Y:S04]  /*e920*/  LDGSTS.E [R3+0x14a00], desc[UR16][R238.64], P6 ;  /* 0x14a00000ee037fae */ /* 0x000fe8000b121850 */
[----:B------:R1:W-:Y:S04]  /*e930*/  STL.64 [R1+0x780], R214 ;  /* 0x000780d601007387 */ /* 0x0003e80000100a00 */
        /* <DEDUP_REMOVED lines=10> */
[----:B------:R1:W-:Y:S04]  /*e9e0*/  LDGSTS.E [R3+0x17200], desc[UR16][R18.64], P6 ;  /* 0x1720000012037fae */ /* 0x0003e8000b121850 */
[----:B------:R-:W-:Y:S04]  /*e9f0*/  LDGSTS.E [R3+0x17600], desc[UR16][R10.64], P6 ;  /* 0x176000000a037fae */ /* 0x000fe8000b121850 */
[----:B------:R3:W-:Y:S04]  /*ea00*/  LDGSTS.E [R3+0x17a00], desc[UR16][R16.64], P6 ;  /* 0x17a0000010037fae */ /* 0x0007e8000b121850 */
[----:B------:R-:W-:Y:S01]  /*ea10*/  LDGSTS.E [R3+0x17e00], desc[UR16][R6.64], P6 ;  /* 0x17e0000006037fae */ /* 0x000fe2000b121850 */
[----:B----4-:R-:W-:-:S03]  /*ea20*/  IMAD.WIDE R174, R4, 0x4, R154 ;  /* 0x0000000404ae7825 */ /* 0x010fc600078e029a */
[----:B------:R-:W-:Y:S01]  /*ea30*/  LDGSTS.E [R0+0x10300], desc[UR16][R38.64], P6 ;  /* 0x1030000026007fae */ /* 0x000fe2000b121850 */
[----:B-1----:R-:W1:Y:S03]  /*ea40*/  LDC R19, c[0x0][0x230] ;  /* 0x00008c00ff137b82 */ /* 0x002e660000000800 */
[----:B------:R-:W4:Y:S01]  /*ea50*/  LDL.LU.64 R154, [R1+0x2f0] ;  /* 0x0002f000019a7983 */ /* 0x000f220000300a00 */
[----:B---3--:R-:W-:-:S03]  /*ea60*/  IMAD.WIDE R172, R4, 0x4, R152 ;  /* 0x0000000404ac7825 */ /* 0x008fc600078e0298 */
[----:B------:R-:W-:Y:S01]  /*ea70*/  LDGSTS.E [R0+0x10700], desc[UR16][R30.64], P6 ;  /* 0x107000001e007fae */ /* 0x000fe2000b121850 */
[----:B------:R-:W3:Y:S03]  /*ea80*/  LDC R16, c[0x0][0x230] ;  /* 0x00008c00ff107b82 */ /* 0x000ee60000000800 */
[----:B------:R-:W3:Y:S01]  /*ea90*/  LDL.LU.64 R152, [R1+0x3e8] ;  /* 0x0003e80001987983 */ /* 0x000ee20000300a00 */
[----:B--2---:R-:W-:-:S03]  /*eaa0*/  IMAD.WIDE R170, R4, 0x4, R150 ;  /* 0x0000000404aa7825 */ /* 0x004fc600078e0296 */
[----:B------:R-:W-:Y:S01]  /*eab0*/  LDGSTS.E [R0+0x10b00], desc[UR16][R22.64], P6 ;  /* 0x10b0000016007fae */ /* 0x000fe2000b121850 */
[----:B------:R-:W2:Y:S03]  /*eac0*/  LDC R18, c[0x0][0x230] ;  /* 0x00008c00ff127b82 */ /* 0x000ea60000000800 */
[----:B------:R-:W2:Y:S01]  /*ead0*/  LDL.LU.64 R150, [R1+0x3e0] ;  /* 0x0003e00001967983 */ /* 0x000ea20000300a00 */
[----:B------:R-:W-:-:S03]  /*eae0*/  IMAD.WIDE R168, R4, 0x4, R148 ;  /* 0x0000000404a87825 */ /* 0x000fc600078e0294 */
[----:B------:R-:W-:Y:S01]  /*eaf0*/  LDGSTS.E [R0+0x10f00], desc[UR16][R14.64], P6 ;  /* 0x10f000000e007fae */ /* 0x000fe2000b121850 */
[----:B------:R-:W1:Y:S03]  /*eb00*/  LDC R17, c[0x0][0x230] ;  /* 0x00008c00ff117b82 */ /* 0x000e660000000800 */
[----:B------:R-:W3:Y:S01]  /*eb10*/  LDL.LU.64 R148, [R1+0x3d8] ;  /* 0x0003d80001947983 */ /* 0x000ee20000300a00 */
[----:B------:R-:W-:-:S03]  /*eb20*/  IMAD.WIDE R166, R4, 0x4, R146 ;  /* 0x0000000404a67825 */ /* 0x000fc600078e0292 */
[----:B------:R-:W-:Y:S04]  /*eb30*/  LDGSTS.E [R0+0x11300], desc[UR16][R230.64], P6 ;  /* 0x11300000e6007fae */ /* 0x000fe8000b121850 */
[----:B------:R-:W2:Y:S04]  /*eb40*/  LDL.LU.64 R146, [R1+0x3d0] ;  /* 0x0003d00001927983 */ /* 0x000ea80000300a00 */
[----:B------:R-:W2:Y:S04]  /*eb50*/  LDL.LU.64 R142, [R1+0x3c8] ;  /* 0x0003c800018e7983 */ /* 0x000ea80000300a00 */
[----:B------:R-:W3:Y:S04]  /*eb60*/  LDL.LU.64 R60, [R1+0x3c0] ;  /* 0x0003c000013c7983 */ /* 0x000ee80000300a00 */
[----:B------:R-:W2:Y:S04]  /*eb70*/  LDL.LU.64 R54, [R1+0x3b8] ;  /* 0x0003b80001367983 */ /* 0x000ea80000300a00 */
[----:B------:R-:W2:Y:S04]  /*eb80*/  LDL.LU.64 R48, [R1+0x3b0] ;  /* 0x0003b00001307983 */ /* 0x000ea80000300a00 */
        /* <DEDUP_REMOVED lines=10> */
[----:B------:R1:W-:Y:S01]  /*ec30*/  LDGSTS.E [R0+0x12b00], desc[UR16][R184.64], P6 ;  /* 0x12b00000b8007fae */ /* 0x0003e2000b121850 */
        /* <DEDUP_REMOVED lines=24> */
[----:B------:R1:W-:Y:S04]  /*edc0*/  LDGSTS.E [R0+0x16300], desc[UR16][R212.64], P6 ;  /* 0x16300000d4007fae */ /* 0x0003e8000b121850 */
[----:B------:R1:W-:Y:S04]  /*edd0*/  LDGSTS.E [R0+0x16700], desc[UR16][R214.64], P6 ;  /* 0x16700000d6007fae */ /* 0x0003e8000b121850 */
[----:B------:R-:W-:Y:S04]  /*ede0*/  LDGSTS.E [R0+0x16b00], desc[UR16][R216.64], P6 ;  /* 0x16b00000d8007fae */ /* 0x000fe8000b121850 */
[----:B------:R-:W-:Y:S04]  /*edf0*/  LDGSTS.E [R0+0x16f00], desc[UR16][R218.64], P6 ;  /* 0x16f00000da007fae */ /* 0x000fe8000b121850 */
[----:B------:R-:W-:Y:S04]  /*ee00*/  LDGSTS.E [R0+0x17300], desc[UR16][R220.64], P6 ;  /* 0x17300000dc007fae */ /* 0x000fe8000b121850 */
[----:B------:R-:W-:Y:S04]  /*ee10*/  LDGSTS.E [R0+0x17700], desc[UR16][R222.64], P6 ;  /* 0x17700000de007fae */ /* 0x000fe8000b121850 */
[----:B------:R-:W-:Y:S04]  /*ee20*/  LDGSTS.E [R0+0x17b00], desc[UR16][R224.64], P6 ;  /* 0x17b00000e0007fae */ /* 0x000fe8000b121850 */
[----:B------:R-:W-:Y:S04]  /*ee30*/  LDGSTS.E [R0+0x17f00], desc[UR16][R226.64], P6 ;  /* 0x17f00000e2007fae */ /* 0x000fe8000b121850 */
[----:B------:R-:W0:Y:S01]  /*ee40*/  LDGDEPBAR ;  /* 0x00000000000079af */ /* 0x000e220000000000 */
[----:B------:R-:W-:Y:S01]  /*ee50*/  BAR.SYNC.DEFER_BLOCKING 0x0 ;  /* 0x0000000000007b1d */ /* 0x000fe20000010000 */
[----:B------:R-:W-:-:S02]  /*ee60*/  VIADD R10, R136, 0xffffff5d ;  /* 0xffffff5d880a7836 */ /* 0x000fc40000000000 */
[----:B------:R-:W-:-:S03]  /*ee70*/  VIADD R11, R138, 0xffffff5c ;  /* 0xffffff5c8a0b7836 */ /* 0x000fc60000000000 */
[----:B------:R-:W-:Y:S01]  /*ee80*/  @!PT LDS RZ, [RZ] ;  /* 0x00000000fffff984 */ /* 0x000fe20000000800 */
[----:B------:R-:W-:Y:S01]  /*ee90*/  @!PT LDS RZ, [RZ] ;  /* 0x00000000fffff984 */ /* 0x000fe20000000800 */
[----:B------:R-:W-:Y:S01]  /*eea0*/  @!PT LDS RZ, [RZ] ;  /* 0x00000000fffff984 */ /* 0x000fe20000000800 */
[----:B------:R-:W-:Y:S01]  /*eeb0*/  LDGSTS.E [R244+-0x70000], desc[UR16][R174.64], !P2 ;  /* 0x90000000aef47fae */ /* 0x000fe2000d121850 */
[----:B------:R-:W-:Y:S01]  /*eec0*/  ISETP.GE.U32.AND P2, PT, R10, 0x7fffff1e, PT ;  /* 0x7fffff1e0a00780c */ /* 0x000fe20003f46070 */
[----:B------:R-:W-:Y:S02]  /*eed0*/  VIADD R10, R139, 0xffffff7b ;  /* 0xffffff7b8b0a7836 */ /* 0x000fe40000000000 */
[----:B------:R-:W-:Y:S01]  /*eee0*/  LDGSTS.E [R244+-0x6fffc], desc[UR16][R172.64], !P1 ;  /* 0x90004000acf47fae */ /* 0x000fe2000c921850 */
[----:B------:R-:W-:-:S03]  /*eef0*/  ISETP.GE.U32.AND P1, PT, R11, 0x7fffff1d, PT ;  /* 0x7fffff1d0b00780c */ /* 0x000fc60003f26070 */
[----:B------:R-:W-:Y:S01]  /*ef00*/  LDGSTS.E [R244+-0x6fff8], desc[UR16][R170.64], !P5 ;  /* 0x90008000aaf47fae */ /* 0x000fe2000e921850 */
[----:B------:R-:W-:Y:S01]  /*ef10*/  ISETP.GE.U32.AND P5, PT, R10, 0x7fffff3c, PT ;  /* 0x7fffff3c0a00780c */ /* 0x000fe20003fa6070 */
[----:B------:R-:W-:Y:S01]  /*ef20*/  VIADD R10, R141, 0xffffff79 ;  /* 0xffffff798d0a7836 */ /* 0x000fe20000000000 */
[----:B------:R-:W-:Y:S01]  /*ef30*/  IADD3 R11, R140, -0x86, RZ ;  /* 0xffffff7a8c0b7810 */ /* 0x000fe20007ffe0ff */
[----:B------:R-:W-:-:S04]  /*ef40*/  IMAD.WIDE R162, R4, 0x4, R156 ;  /* 0x0000000404a27825 */ /* 0x000fc800078e029c */
[----:B----4-:R-:W-:-:S04]  /*ef50*/  IMAD.WIDE R160, R4, 0x4, R154 ;  /* 0x0000000404a07825 */ /* 0x010fc800078e029a */
[----:B------:R-:W-:-:S04]  /*ef60*/  IMAD.WIDE R144, R4, 0x4, R120 ;  /* 0x0000000404907825 */ /* 0x000fc800078e0278 */
[C---:B------:R-:W-:Y:S01]  /*ef70*/  IMAD.WIDE R164, R4.reuse, 0x4, R158 ;  /* 0x0000000404a47825 */ /* 0x040fe200078e029e */
[----:B------:R-:W-:Y:S01]  /*ef80*/  ISETP.GE.U32.AND P6, PT, R115, 0x7fffff1f, PT ;  /* 0x7fffff1f7300780c */ /* 0x000fe20003fc6070 */
[----:B------:R-:W-:Y:S02]  /*ef90*/  LDGSTS.E [R244+-0x6fff4], desc[UR16][R168.64], !P4 ;  /* 0x9000c000a8f47fae */ /* 0x000fe4000e121850 */
[----:B---3--:R-:W-:-:S04]  /*efa0*/  IMAD.WIDE R140, R4, 0x4, R60 ;  /* 0x00000004048c7825 */ /* 0x008fc800078e023c */
[C---:B--2---:R-:W-:Y:S01]  /*efb0*/  IMAD.WIDE R136, R4.reuse, 0x4, R48 ;  /* 0x0000000404887825 */ /* 0x044fe200078e0230 */
[----:B------:R-:W2:Y:S01]  /*efc0*/  LDL.LU.64 R60, [R1+0x3a8] ;  /* 0x0003a800013c7983 */ /* 0x000ea20000300a00 */
[----:B------:R-:W3:Y:S03]  /*efd0*/  LDC R115, c[0x0][0x230] ;  /* 0x00008c00ff737b82 */ /* 0x000ee60000000800 */
[----:B------:R-:W4:Y:S01]  /*efe0*/  LDL.LU.64 R48, [R1+0x3a0] ;  /* 0x0003a00001307983 */ /* 0x000f220000300a00 */
[----:B------:R-:W-:-:S03]  /*eff0*/  IMAD.WIDE R138, R4, 0x4, R54 ;  /* 0x00000004048a7825 */ /* 0x000fc600078e0236 */
[----:B------:R-:W3:Y:S04]  /*f000*/  LDL.LU.64 R72, [R1+0x398] ;  /* 0x0003980001487983 */ /* 0x000ee80000300a00 */
[----:B------:R-:W2:Y:S01]  /*f010*/  LDL.LU.64 R54, [R1+0x390] ;  /* 0x0003900001367983 */ /* 0x000ea20000300a00 */
[----:B------:R-:W-:-:S04]  /*f020*/  IMAD.WIDE R154, R4, 0x4, R148 ;  /* 0x00000004049a7825 */ /* 0x000fc800078e0294 */
[----:B------:R-:W-:-:S04]  /*f030*/  IMAD.WIDE R156, R4, 0x4, R150 ;  /* 0x00000004049c7825 */ /* 0x000fc800078e0296 */
[C---:B------:R-:W-:Y:S01]  /*f040*/  IMAD.WIDE R158, R4.reuse, 0x4, R152 ;  /* 0x00000004049e7825 */ /* 0x040fe200078e0298 */
[----:B------:R-:W-:Y:S01]  /*f050*/  ISETP.GE.U32.AND P4, PT, R11, 0x7fffff3b, PT ;  /* 0x7fffff3b0b00780c */ /* 0x000fe20003f86070 */
[----:B------:R-:W-:Y:S02]  /*f060*/  LDGSTS.E [R244+-0x6c000], desc[UR16][R166.64], !P0 ;  /* 0x94000000a6f47fae */ /* 0x000fe4000c121850 */
[----:B------:R-:W-:-:S04]  /*f070*/  IMAD.WIDE R148, R4, 0x4, R124 ;  /* 0x0000000404947825 */ /* 0x000fc800078e027c */
[----:B------:R-:W-:-:S04]  /*f080*/  IMAD.WIDE R150, R4, 0x4, R126 ;  /* 0x0000000404967825 */ /* 0x000fc800078e027e */
[----:B--2---:R-:W-:-:S04]  /*f090*/  IMAD.WIDE R120, R4, 0x4, R54 ;  /* 0x0000000404787825 */ /* 0x004fc800078e0236 */
[----:B------:R-:W-:-:S04]  /*f0a0*/  IMAD.WIDE R152, R4, 0x4, R146 ;  /* 0x0000000404987825 */ /* 0x000fc800078e0292 */
[----:B-1----:R-:W-:Y:S01]  /*f0b0*/  VIADD R11, R19, 0xffffff78 ;  /* 0xffffff78130b7836 */ /* 0x002fe20000000000 */
[----:B------:R-:W-:Y:S01]  /*f0c0*/  ISETP.GE.U32.AND P0, PT, R10, 0x7fffff3a, PT ;  /* 0x7fffff3a0a00780c */ /* 0x000fe20003f06070 */
[C---:B----4-:R-:W-:Y:S01]  /*f0d0*/  IMAD.WIDE R124, R4.reuse, 0x4, R48 ;  /* 0x00000004047c7825 */ /* 0x050fe200078e0230 */
[----:B------:R-:W1:Y:S01]  /*f0e0*/  LDC R19, c[0x0][0x230] ;  /* 0x00008c00ff137b82 */ /* 0x000e620000000800 */
[----:B------:R-:W2:Y:S02]  /*f0f0*/  LDL.LU.64 R48, [R1+0x2e8] ;  /* 0x0002e80001307983 */ /* 0x000ea40000300a00 */
[C---:B------:R-:W-:Y:S02]  /*f100*/  IMAD.WIDE R126, R4.reuse, 0x4, R60 ;  /* 0x00000004047e7825 */ /* 0x040fe400078e023c */
[----:B------:R-:W4:Y:S04]  /*f110*/  LDL.LU.64 R66, [R1+0x2e0] ;  /* 0x0002e00001427983 */ /* 0x000f280000300a00 */
[----:B------:R-:W4:Y:S04]  /*f120*/  LDL.LU.64 R60, [R1+0x388] ;  /* 0x00038800013c7983 */ /* 0x000f280000300a00 */
[----:B------:R-:W4:Y:S04]  /*f130*/  LDL.LU.64 R84, [R1+0x380] ;  /* 0x0003800001547983 */ /* 0x000f280000300a00 */
[----:B------:R-:W4:Y:S04]  /*f140*/  LDL.LU.64 R54, [R1+0x378] ;  /* 0x0003780001367983 */ /* 0x000f280000300a00 */
[----:B------:R-:W4:Y:S01]  /*f150*/  LDL.LU.64 R78, [R1+0x370] ;  /* 0x00037000014e7983 */ /* 0x000f220000300a00 */
[----:B------:R-:W-:-:S03]  /*f160*/  IMAD.WIDE R146, R4, 0x4, R122 ;  /* 0x0000000404927825 */ /* 0x000fc600078e027a */
[----:B------:R-:W-:Y:S01]  /*f170*/  LDGSTS.E [R244+-0x6bffc], desc[UR16][R164.64], !P6 ;  /* 0x94004000a4f47fae */ /* 0x000fe2000f121850 */
[----:B---3--:R-:W-:-:S03]  /*f180*/  IMAD.WIDE R122, R4, 0x4, R72 ;  /* 0x00000004047a7825 */ /* 0x008fc600078e0248 */
[----:B------:R-:W-:Y:S01]  /*f190*/  LDGSTS.E [R244+-0x6bff8], desc[UR16][R162.64], !P2 ;  /* 0x94008000a2f47fae */ /* 0x000fe2000d121850 */
[----:B--2---:R-:W-:-:S04]  /*f1a0*/  IMAD.WIDE R112, R4, 0x4, R48 ;  /* 0x0000000404707825 */ /* 0x004fc800078e0230 */
[C---:B----4-:R-:W-:Y:S01]  /*f1b0*/  IMAD.WIDE R110, R4.reuse, 0x4, R66 ;  /* 0x00000004046e7825 */ /* 0x050fe200078e0242 */
[----:B------:R-:W2:Y:S03]  /*f1c0*/  LDL.LU.64 R48, [R1+0x2d8] ;  /* 0x0002d80001307983 */ /* 0x000ea60000300a00 */
[C---:B------:R-:W-:Y:S01]  /*f1d0*/  IMAD.WIDE R108, R4.reuse, 0x4, R60 ;  /* 0x00000004046c7825 */ /* 0x040fe200078e023c */
[----:B------:R-:W3:Y:S04]  /*f1e0*/  LDL.LU.64 R72, [R1+0x2d0] ;  /* 0x0002d00001487983 */ /* 0x000ee80000300a00 */
[----:B------:R-:W4:Y:S04]  /*f1f0*/  LDL.LU.64 R66, [R1+0x2c8] ;  /* 0x0002c80001427983 */ /* 0x000f280000300a00 */
[----:B------:R-:W4:Y:S01]  /*f200*/  LDL.LU.64 R60, [R1+0x2c0] ;  /* 0x0002c000013c7983 */ /* 0x000f220000300a00 */
[----:B------:R-:W-:-:S03]  /*f210*/  IMAD.WIDE R104, R4, 0x4, R54 ;  /* 0x0000000404687825 */ /* 0x000fc600078e0236 */
[----:B------:R-:W4:Y:S01]  /*f220*/  LDL.LU.64 R54, [R1+0x368] ;  /* 0x0003680001367983 */ /* 0x000f220000300a00 */
[----:B------:R-:W-:-:S03]  /*f230*/  IMAD.WIDE R102, R4, 0x4, R78 ;  /* 0x0000000404667825 */ /* 0x000fc600078e024e */
[----:B------:R-:W4:Y:S01]  /*f240*/  LDL.LU.64 R78, [R1+0x360] ;  /* 0x00036000014e7983 */ /* 0x000f220000300a00 */
[----:B------:R-:W-:-:S04]  /*f250*/  IMAD.WIDE R106, R4, 0x4, R84 ;  /* 0x00000004046a7825 */ /* 0x000fc800078e0254 */
[----:B------:R-:W-:Y:S01]  /*f260*/  VIADD R10, R26, 0xffffff5b ;  /* 0xffffff5b1a0a7836 */ /* 0x000fe20000000000 */
[----:B------:R-:W-:Y:S01]  /*f270*/  ISETP.GE.U32.AND P6, PT, R11, 0x7fffff39, PT ;  /* 0x7fffff390b00780c */ /* 0x000fe20003fc6070 */
[----:B------:R-:W-:Y:S01]  /*f280*/  LDGSTS.E [R244+-0x6bff4], desc[UR16][R160.64], !P1 ;  /* 0x9400c000a0f47fae */ /* 0x000fe2000c921850 */
[----:B------:R-:W1:Y:S01]  /*f290*/  LDC R26, c[0x0][0x230] ;  /* 0x00008c00ff1a7b82 */ /* 0x000e620000000800 */
[----:B--2---:R-:W-:-:S04]  /*f2a0*/  IMAD.WIDE R100, R4, 0x4, R48 ;  /* 0x0000000404647825 */ /* 0x004fc800078e0230 */
[C---:B---3--:R-:W-:Y:S01]  /*f2b0*/  IMAD.WIDE R98, R4.reuse, 0x4, R72 ;  /* 0x0000000404627825 */ /* 0x048fe200078e0248 */
[----:B------:R-:W2:Y:S03]  /*f2c0*/  LDL.LU.64 R48, [R1+0x358] ;  /* 0x0003580001307983 */ /* 0x000ea60000300a00 */
[C---:B----4-:R-:W-:Y:S01]  /*f2d0*/  IMAD.WIDE R96, R4.reuse, 0x4, R66 ;  /* 0x0000000404607825 */ /* 0x050fe200078e0242 */
[----:B------:R-:W3:Y:S03]  /*f2e0*/  LDL.LU.64 R72, [R1+0x350] ;  /* 0x0003500001487983 */ /* 0x000ee60000300a00 */
[C---:B------:R-:W-:Y:S01]  /*f2f0*/  IMAD.WIDE R94, R4.reuse, 0x4, R60 ;  /* 0x00000004045e7825 */ /* 0x040fe200078e023c */
[----:B------:R-:W4:Y:S04]  /*f300*/  LDL.LU.64 R66, [R1+0x2b8] ;  /* 0x0002b80001427983 */ /* 0x000f280000300a00 */
[----:B------:R-:W4:Y:S01]  /*f310*/  LDL.LU.64 R60, [R1+0x2b0] ;  /* 0x0002b000013c7983 */ /* 0x000f220000300a00 */
[----:B------:R-:W-:-:S03]  /*f320*/  IMAD.WIDE R92, R4, 0x4, R54 ;  /* 0x00000004045c7825 */ /* 0x000fc600078e0236 */
[----:B------:R-:W4:Y:S01]  /*f330*/  LDL.LU.64 R54, [R1+0x2a8] ;  /* 0x0002a80001367983 */ /* 0x000f220000300a00 */
[----:B------:R-:W-:-:S03]  /*f340*/  IMAD.WIDE R90, R4, 0x4, R78 ;  /* 0x00000004045a7825 */ /* 0x000fc600078e024e */
[----:B------:R-:W4:Y:S01]  /*f350*/  LDL.LU.64 R78, [R1+0x2a0] ;  /* 0x0002a000014e7983 */ /* 0x000f220000300a00 */
[----:B------:R-:W-:Y:S01]  /*f360*/  ISETP.GE.U32.AND P2, PT, R10, 0x7fffff1c, PT ;  /* 0x7fffff1c0a00780c */ /* 0x000fe20003f46070 */
[----:B------:R-:W-:Y:S02]  /*f370*/  VIADD R11, R17, 0xffffff59 ;  /* 0xffffff59110b7836 */ /* 0x000fe40000000000 */
[----:B------:R-:W-:Y:S01]  /*f380*/  LDGSTS.E [R250+-0x70000], desc[UR16][R158.64], !P5 ;  /* 0x900000009efa7fae */ /* 0x000fe2000e921850 */
[----:B--2---:R-:W-:-:S04]  /*f390*/  IMAD.WIDE R88, R4, 0x4, R48 ;  /* 0x0000000404587825 */ /* 0x004fc800078e0230 */
[C---:B---3--:R-:W-:Y:S01]  /*f3a0*/  IMAD.WIDE R86, R4.reuse, 0x4, R72 ;  /* 0x0000000404567825 */ /* 0x048fe200078e0248 */
[----:B------:R-:W2:Y:S03]  /*f3b0*/  LDL.LU.64 R48, [R1+0x348] ;  /* 0x0003480001307983 */ /* 0x000ea60000300a00 */
[C---:B----4-:R-:W-:Y:S01]  /*f3c0*/  IMAD.WIDE R82, R4.reuse, 0x4, R60 ;  /* 0x0000000404527825 */ /* 0x050fe200078e023c */
[----:B------:R-:W3:Y:S03]  /*f3d0*/  LDL.LU.64 R56, [R1+0x340] ;  /* 0x0003400001387983 */ /* 0x000ee60000300a00 */
[C---:B------:R-:W-:Y:S01]  /*f3e0*/  IMAD.WIDE R84, R4.reuse, 0x4, R66 ;  /* 0x0000000404547825 */ /* 0x040fe200078e0242 */
[----:B------:R-:W4:Y:S03]  /*f3f0*/  LDL.LU.64 R72, [R1+0x338] ;  /* 0x0003380001487983 */ /* 0x000f260000300a00 */
[----:B------:R-:W-:Y:S01]  /*f400*/  IMAD.WIDE R80, R4, 0x4, R54 ;  /* 0x0000000404507825 */ /* 0x000fe200078e0236 */
[----:B------:R-:W3:Y:S01]  /*f410*/  LDL.LU.64 R60, [R1+0x330] ;  /* 0x00033000013c7983 */ /* 0x000ee20000300a00 */
[----:B------:R-:W-:Y:S01]  /*f420*/  IADD3 R10, R16, -0xa6, RZ ;  /* 0xffffff5a100a7810 */ /* 0x000fe20007ffe0ff */
[----:B------:R-:W1:Y:S02]  /*f430*/  LDC R17, c[0x0][0x230] ;  /* 0x00008c00ff117b82 */ /* 0x000e640000000800 */
[----:B------:R-:W4:Y:S04]  /*f440*/  LDL.LU.64 R66, [R1+0x298] ;  /* 0x0002980001427983 */ /* 0x000f280000300a00 */
[----:B------:R-:W4:Y:S02]  /*f450*/  LDL.LU.64 R54, [R1+0x290] ;  /* 0x0002900001367983 */ /* 0x000f240000300a00 */
[----:B------:R-:W1:Y:S02]  /*f460*/  LDC R16, c[0x0][0x230] ;  /* 0x00008c00ff107b82 */ /* 0x000e640000000800 */
[----:B------:R-:W4:Y:S04]  /*f470*/  LDL.LU.64 R50, [R1+0x288] ;  /* 0x0002880001327983 */ /* 0x000f280000300a00 */
[----:B------:R-:W-:Y:S01]  /*f480*/  LDGSTS.E [R250+-0x6fffc], desc[UR16][R156.64], !P4 ;  /* 0x900040009cfa7fae */ /* 0x000fe2000e121850 */
[----:B--2---:R-:W-:-:S04]  /*f490*/  IMAD.WIDE R76, R4, 0x4, R48 ;  /* 0x00000004044c7825 */ /* 0x004fc800078e0230 */
[C---:B---3--:R-:W-:Y:S01]  /*f4a0*/  IMAD.WIDE R70, R4.reuse, 0x4, R60 ;  /* 0x0000000404467825 */ /* 0x048fe200078e023c */
[----:B------:R-:W2:Y:S04]  /*f4b0*/  LDL.LU.64 R48, [R1+0x280] ;  /* 0x0002800001307983 */ /* 0x000ea80000300a00 */
[----:B------:R-:W3:Y:S04]  /*f4c0*/  LDL.LU.64 R60, [R1+0x328] ;  /* 0x00032800013c7983 */ /* 0x000ee80000300a00 */
[----:B------:R-:W3:Y:S01]  /*f4d0*/  LDL.LU.64 R52, [R1+0x320] ;  /* 0x0003200001347983 */ /* 0x000ee20000300a00 */
[----:B------:R-:W-:-:S03]  /*f4e0*/  IMAD.WIDE R74, R4, 0x4, R56 ;  /* 0x00000004044a7825 */ /* 0x000fc600078e0238 */
[----:B------:R-:W3:Y:S01]  /*f4f0*/  LDL.LU.64 R56, [R1+0x318] ;  /* 0x0003180001387983 */ /* 0x000ee20000300a00 */
[----:B----4-:R-:W-:Y:S01]  /*f500*/  IMAD.WIDE R68, R4, 0x4, R66 ;  /* 0x0000000404447825 */ /* 0x010fe200078e0242 */
[----:B------:R-:W-:Y:S02]  /*f510*/  ISETP.GE.U32.AND P1, PT, R10, 0x7fffff1b, PT ;  /* 0x7fffff1b0a00780c */ /* 0x000fe40003f26070 */
[----:B------:R-:W-:Y:S01]  /*f520*/  ISETP.GE.U32.AND P5, PT, R11, 0x7fffff1a, PT ;  /* 0x7fffff1a0b00780c */ /* 0x000fe20003fa6070 */
[C---:B------:R-:W-:Y:S01]  /*f530*/  IMAD.WIDE R66, R4.reuse, 0x4, R54 ;  /* 0x0000000404427825 */ /* 0x040fe200078e0236 */
[----:B------:R-:W-:Y:S04]  /*f540*/  LDGSTS.E [R250+-0x6fff8], desc[UR16][R154.64], !P0 ;  /* 0x900080009afa7fae */ /* 0x000fe8000c121850 */
[----:B------:R-:W4:Y:S04]  /*f550*/  LDL.LU.64 R54, [R1+0x310] ;  /* 0x0003100001367983 */ /* 0x000f280000300a00 */
[----:B------:R-:W4:Y:S01]  /*f560*/  LDL.LU.64 R46, [R1+0x278] ;  /* 0x00027800012e7983 */ /* 0x000f220000300a00 */
[----:B------:R-:W-:-:S03]  /*f570*/  IMAD.WIDE R64, R4, 0x4, R50 ;  /* 0x0000000404407825 */ /* 0x000fc600078e0232 */
[----:B------:R-:W4:Y:S01]  /*f580*/  LDL.LU.64 R50, [R1+0x270] ;  /* 0x0002700001327983 */ /* 0x000f220000300a00 */
[----:B------:R-:W-:Y:S02]  /*f590*/  VIADD R10, R18, 0xffffff58 ;  /* 0xffffff58120a7836 */ /* 0x000fe40000000000 */
[----:B------:R-:W1:Y:S01]  /*f5a0*/  LDC R18, c[0x0][0x230] ;  /* 0x00008c00ff127b82 */ /* 0x000e620000000800 */
[----:B------:R-:W-:Y:S01]  /*f5b0*/  VIADD R11, R28, 0xffffff77 ;  /* 0xffffff771c0b7836 */ /* 0x000fe20000000000 */
[----:B------:R-:W-:Y:S01]  /*f5c0*/  LDGSTS.E [R250+-0x6fff4], desc[UR16][R152.64], !P6 ;  /* 0x9000c00098fa7fae */ /* 0x000fe2000f121850 */
[----:B------:R-:W-:Y:S02]  /*f5d0*/  ISETP.GE.U32.AND P4, PT, R10, 0x7fffff19, PT ;  /* 0x7fffff190a00780c */ /* 0x000fe40003f86070 */
[----:B-1----:R-:W-:Y:S01]  /*f5e0*/  IADD3 R10, R19, -0x8a, RZ ;  /* 0xffffff76130a7810 */ /* 0x002fe20007ffe0ff */
[----:B------:R-:W-:Y:S02]  /*f5f0*/  LDGSTS.E [R250+-0x6c000], desc[UR16][R150.64], !P2 ;  /* 0x9400000096fa7fae */ /* 0x000fe4000d121850 */
[----:B------:R-:W1:Y:S01]  /*f600*/  LDC R19, c[0x0][0x230] ;  /* 0x00008c00ff137b82 */ /* 0x000e620000000800 */
[----:B------:R-:W-:Y:S01]  /*f610*/  ISETP.GE.U32.AND P6, PT, R10, 0x7fffff37, PT ;  /* 0x7fffff370a00780c */ /* 0x000fe20003fc6070 */
[----:B------:R-:W-:Y:S01]  /*f620*/  VIADD R10, R29, 0xffffff74 ;  /* 0xffffff741d0a7836 */ /* 0x000fe20000000000 */
[----:B------:R-:W-:Y:S01]  /*f630*/  ISETP.GE.U32.AND P0, PT, R11, 0x7fffff38, PT ;  /* 0x7fffff380b00780c */ /* 0x000fe20003f06070 */
[----:B------:R-:W-:Y:S04]  /*f640*/  LDGSTS.E [R250+-0x6bffc], desc[UR16][R148.64], !P1 ;  /* 0x9400400094fa7fae */ /* 0x000fe8000c921850 */
[----:B------:R-:W1:Y:S01]  /*f650*/  LDC R29, c[0x0][0x230] ;  /* 0x00008c00ff1d7b82 */ /* 0x000e620000000800 */
[----:B------:R-:W-:Y:S01]  /*f660*/  ISETP.GE.U32.AND P1, PT, R10, 0x7fffff35, PT ;  /* 0x7fffff350a00780c */ /* 0x000fe20003f26070 */
[----:B------:R-:W-:Y:S01]  /*f670*/  VIADD R11, R27, 0xffffff75 ;  /* 0xffffff751b0b7836 */ /* 0x000fe20000000000 */
[----:B------:R-:W-:Y:S01]  /*f680*/  LDGSTS.E [R250+-0x6bff8], desc[UR16][R146.64], !P5 ;  /* 0x9400800092fa7fae */ /* 0x000fe2000e921850 */
[----:B------:R-:W-:-:S04]  /*f690*/  VIADD R10, R16, 0xffffff57 ;  /* 0xffffff57100a7836 */ /* 0x000fc80000000000 */
[----:B------:R-:W1:Y:S01]  /*f6a0*/  LDC R28, c[0x0][0x230] ;  /* 0x00008c00ff1c7b82 */ /* 0x000e620000000800 */
[----:B------:R-:W-:Y:S01]  /*f6b0*/  ISETP.GE.U32.AND P2, PT, R11, 0x7fffff36, PT ;  /* 0x7fffff360b00780c */ /* 0x000fe20003f46070 */
[----:B------:R-:W-:Y:S01]  /*f6c0*/  IMAD.WIDE R142, R4, 0x4, R142 ;  /* 0x00000004048e7825 */ /* 0x000fe200078e028e */
[----:B------:R-:W-:Y:S01]  /*f6d0*/  ISETP.GE.U32.AND P5, PT, R10, 0x7fffff18, PT ;  /* 0x7fffff180a00780c */ /* 0x000fe20003fa6070 */
[----:B------:R-:W-:Y:S04]  /*f6e0*/  LDGSTS.E [R250+-0x6bff4], desc[UR16][R144.64], !P4 ;  /* 0x9400c00090fa7fae */ /* 0x000fe8000e121850 */
[----:B------:R-:W1:Y:S01]  /*f6f0*/  LDC R27, c[0x0][0x230] ;  /* 0x00008c00ff1b7b82 */ /* 0x000e620000000800 */
[----:B------:R-:W-:Y:S01]  /*f700*/  VIADD R10, R18, 0xffffff55 ;  /* 0xffffff55120a7836 */ /* 0x000fe20000000000 */
[----:B------:R-:W-:Y:S01]  /*f710*/  IADD3 R11, R17, -0xaa, RZ ;  /* 0xffffff56110b7810 */ /* 0x000fe20007ffe0ff */
[----:B------:R-:W-:Y:S05]  /*f720*/  LDGSTS.E [R249+-0x70000], desc[UR16][R142.64], !P0 ;  /* 0x900000008ef97fae */ /* 0x000fea000c121850 */
[----:B------:R-:W1:Y:S01]  /*f730*/  LDC R16, c[0x0][0x230] ;  /* 0x00008c00ff107b82 */ /* 0x000e620000000800 */
[----:B------:R-:W-:Y:S01]  /*f740*/  ISETP.GE.U32.AND P0, PT, R10, 0x7fffff16, PT ;  /* 0x7fffff160a00780c */ /* 0x000fe20003f06070 */
[----:B-1----:R-:W-:-:S06]  /*f750*/  VIADD R10, R19, 0xffffff72 ;  /* 0xffffff72130a7836 */ /* 0x002fcc0000000000 */
[----:B------:R-:W1:Y:S01]  /*f760*/  LDC R17, c[0x0][0x230] ;  /* 0x00008c00ff117b82 */ /* 0x000e620000000800 */
[----:B------:R-:W-:Y:S01]  /*f770*/  ISETP.GE.U32.AND P4, PT, R11, 0x7fffff17, PT ;  /* 0x7fffff170b00780c */ /* 0x000fe20003f86070 */
[----:B------:R-:W-:Y:S01]  /*f780*/  VIADD R11, R26, 0xffffff73 ;  /* 0xffffff731a0b7836 */ /* 0x000fe20000000000 */
[----:B------:R-:W-:Y:S01]  /*f790*/  LDGSTS.E [R249+-0x6fffc], desc[UR16][R140.64], !P6 ;  /* 0x900040008cf97fae */ /* 0x000fe2000f121850 */
[----:B------:R-:W-:-:S03]  /*f7a0*/  IMAD.WIDE R134, R4, 0x4, R134 ;  /* 0x0000000404867825 */ /* 0x000fc600078e0286 */
[----:B------:R-:W-:Y:S01]  /*f7b0*/  LDGSTS.E [R249+-0x6fff8], desc[UR16][R138.64], !P2 ;  /* 0x900080008af97fae */ /* 0x000fe2000d121850 */
[----:B------:R-:W1:Y:S01]  /*f7c0*/  LDC R19, c[0x0][0x230] ;  /* 0x00008c00ff137b82 */ /* 0x000e620000000800 */
[----:B------:R-:W-:Y:S01]  /*f7d0*/  ISETP.GE.U32.AND P2, PT, R10, 0x7fffff33, PT ;  /* 0x7fffff330a00780c */ /* 0x000fe20003f46070 */
[----:B------:R-:W-:Y:S01]  /*f7e0*/  VIADD R10, R29, 0xffffff54 ;  /* 0xffffff541d0a7836 */ /* 0x000fe20000000000 */
[----:B------:R-:W-:Y:S01]  /*f7f0*/  ISETP.GE.U32.AND P6, PT, R11, 0x7fffff34, PT ;  /* 0x7fffff340b00780c */ /* 0x000fe20003fc6070 */
[----:B------:R-:W-:Y:S04]  /*f800*/  LDGSTS.E [R249+-0x6fff4], desc[UR16][R136.64], !P1 ;  /* 0x9000c00088f97fae */ /* 0x000fe8000c921850 */
[----:B------:R-:W1:Y:S01]  /*f810*/  LDC R18, c[0x0][0x230] ;  /* 0x00008c00ff127b82 */ /* 0x000e620000000800 */
[----:B------:R-:W-:Y:S01]  /*f820*/  IADD3 R11, R28, -0x8f, RZ ;  /* 0xffffff711c0b7810 */ /* 0x000fe20007ffe0ff */
[----:B------:R-:W-:Y:S06]  /*f830*/  LDGSTS.E [R249+-0x6c000], desc[UR16][R134.64], !P5 ;  /* 0x9400000086f97fae */ /* 0x000fec000e921850 */
[----:B------:R-:W1:Y:S01]  /*f840*/  LDC R26, c[0x0][0x230] ;  /* 0x00008c00ff1a7b82 */ /* 0x000e620000000800 */
[----:B------:R-:W-:Y:S01]  /*f850*/  ISETP.GE.U32.AND P1, PT, R11, 0x7fffff32, PT ;  /* 0x7fffff320b00780c */ /* 0x000fe20003f26070 */
[----:B------:R-:W-:Y:S01]  /*f860*/  IMAD.WIDE R132, R4, 0x4, R132 ;  /* 0x0000000404847825 */ /* 0x000fe200078e0284 */
[----:B------:R-:W-:-:S05]  /*f870*/  ISETP.GE.U32.AND P5, PT, R10, 0x7fffff15, PT ;  /* 0x7fffff150a00780c */ /* 0x000fca0003fa6070 */
[----:B------:R-:W2:Y:S01]  /*f880*/  LDC R28, c[0x0][0x230] ;  /* 0x00008c00ff1c7b82 */ /* 0x000ea20000000800 */
[----:B------:R-:W-:Y:S01]  /*f890*/  VIADD R11, R16, 0xffffff40 ;  /* 0xffffff40100b7836 */ /* 0x000fe20000000000 */
[----:B------:R-:W-:Y:S01]  /*f8a0*/  LDGSTS.E [R249+-0x6bffc], desc[UR16][R132.64], !P4 ;  /* 0x9400400084f97fae */ /* 0x000fe2000e121850 */
[----:B------:R-:W-:Y:S02]  /*f8b0*/  VIADD R10, R27, 0xffffff70 ;  /* 0xffffff701b0a7836 */ /* 0x000fe40000000000 */
[----:B------:R-:W-:-:S03]  /*f8c0*/  IMAD.WIDE R130, R4, 0x4, R130 ;  /* 0x0000000404827825 */ /* 0x000fc600078e0282 */
[----:B------:R-:W2:Y:S01]  /*f8d0*/  LDC R29, c[0x0][0x230] ;  /* 0x00008c00ff1d7b82 */ /* 0x000ea20000000800 */
[----:B------:R-:W-:Y:S01]  /*f8e0*/  ISETP.GE.AND P4, PT, R252, R11, PT ;  /* 0x0000000bfc00720c */ /* 0x000fe20003f86270 */
[----:B------:R-:W-:Y:S01]  /*f8f0*/  LDGSTS.E [R249+-0x6bff8], desc[UR16][R130.64], !P0 ;  /* 0x9400800082f97fae */ /* 0x000fe2000c121850 */
[----:B-1----:R-:W-:-:S05]  /*f900*/  IADD3 R16, R17, -0x91, RZ ;  /* 0xffffff6f11107810 */ /* 0x002fca0007ffe0ff */
[----:B------:R-:W1:Y:S01]  /*f910*/  LDC R27, c[0x0][0x230] ;  /* 0x00008c00ff1b7b82 */ /* 0x000e620000000800 */
[----:B------:R-:W-:Y:S01]  /*f920*/  ISETP.GE.U32.AND P0, PT, R10, 0x7fffff31, PT ;  /* 0x7fffff310a00780c */ /* 0x000fe20003f06070 */
[----:B------:R-:W-:Y:S01]  /*f930*/  IMAD.WIDE R128, R4, 0x4, R128 ;  /* 0x0000000404807825 */ /* 0x000fe200078e0280 */
[----:B------:R-:W-:Y:S02]  /*f940*/  SEL R10, RZ, 0x4, P4 ;  /* 0x00000004ff0a7807 */ /* 0x000fe40002000000 */
[----:B------:R-:W-:Y:S01]  /*f950*/  ISETP.GE.U32.AND P4, PT, R16, 0x7fffff30, PT ;  /* 0x7fffff301000780c */ /* 0x000fe20003f86070 */
[----:B------:R-:W-:Y:S01]  /*f960*/  VIADD R16, R19, 0xffffff6e ;  /* 0xffffff6e13107836 */ /* 0x000fe20000000000 */
[----:B------:R-:W-:Y:S01]  /*f970*/  LDGSTS.E [R249+-0x6bff4], desc[UR16][R128.64], !P5 ;  /* 0x9400c00080f97fae */ /* 0x000fe2000e921850 */
[----:B------:R-:W-:Y:S01]  /*f980*/  VIADD R17, R18, 0xffffff53 ;  /* 0xffffff5312117836 */ /* 0x000fe20000000000 */
[----:B------:R-:W1:Y:S02]  /*f990*/  LDC R19, c[0x0][0x230] ;  /* 0x00008c00ff137b82 */ /* 0x000e640000000800 */
[----:B------:R-:W-:Y:S01]  /*f9a0*/  ISETP.GE.U32.AND P5, PT, R16, 0x7fffff2f, PT ;  /* 0x7fffff2f1000780c */ /* 0x000fe20003fa6070 */
[----:B------:R-:W-:Y:S01]  /*f9b0*/  VIADD R16, R26, 0xffffff52 ;  /* 0xffffff521a107836 */ /* 0x000fe20000000000 */
[----:B------:R-:W-:Y:S04]  /*f9c0*/  LDGSTS.E [R248+-0x70000], desc[UR16][R126.64], !P6 ;  /* 0x900000007ef87fae */ /* 0x000fe8000f121850 */
[----:B------:R-:W1:Y:S01]  /*f9d0*/  LDC R18, c[0x0][0x230] ;  /* 0x00008c00ff127b82 */ /* 0x000e620000000800 */
[----:B--2---:R-:W-:Y:S01]  /*f9e0*/  IMAD.WIDE R62, R4, 0x4, R48 ;  /* 0x00000004043e7825 */ /* 0x004fe200078e0230 */
[----:B------:R-:W-:Y:S01]  /*f9f0*/  ISETP.GE.U32.AND P6, PT, R17, 0x7fffff14, PT ;  /* 0x7fffff141100780c */ /* 0x000fe20003fc6070 */
[----:B------:R-:W2:Y:S05]  /*fa00*/  LDL.LU.64 R48, [R1+0x268] ;  /* 0x0002680001307983 */ /* 0x000eaa0000300a00 */
[----:B------:R-:W3:Y:S01]  /*fa10*/  LDC R26, c[0x0][0x230] ;  /* 0x00008c00ff1a7b82 */ /* 0x000ee20000000800 */
[----:B------:R-:W2:Y:S01]  /*fa20*/  LDL.LU.64 R40, [R1+0x260] ;  /* 0x0002600001287983 */ /* 0x000ea20000300a00 */
[----:B------:R-:W-:-:S03]  /*fa30*/  IADD3 R17, R28, -0x93, RZ ;  /* 0xffffff6d1c117810 */ /* 0x000fc60007ffe0ff */
[----:B------:R-:W-:Y:S01]  /*fa40*/  LDGSTS.E [R248+-0x6fffc], desc[UR16][R124.64], !P2 ;  /* 0x900040007cf87fae */ /* 0x000fe2000d121850 */
[----:B------:R-:W-:Y:S01]  /*fa50*/  ISETP.GE.U32.AND P2, PT, R16, 0x7fffff13, PT ;  /* 0x7fffff131000780c */ /* 0x000fe20003f46070 */
[----:B------:R-:W-:Y:S01]  /*fa60*/  VIADD R16, R29, 0xffffff51 ;  /* 0xffffff511d107836 */ /* 0x000fe20000000000 */
[----:B------:R-:W4:Y:S01]  /*fa70*/  LDC R28, c[0x0][0x230] ;  /* 0x00008c00ff1c7b82 */ /* 0x000f220000000800 */
[----:B------:R-:W-:Y:S01]  /*fa80*/  LDGSTS.E [R248+-0x6fff8], desc[UR16][R122.64], !P1 ;  /* 0x900080007af87fae */ /* 0x000fe2000c921850 */
[----:B------:R-:W-:Y:S01]  /*fa90*/  ISETP.GE.U32.AND P1, PT, R17, 0x7fffff2e, PT ;  /* 0x7fffff2e1100780c */ /* 0x000fe20003f26070 */
[----:B-1----:R-:W-:Y:S02]  /*faa0*/  VIADD R17, R27, 0xffffff50 ;  /* 0xffffff501b117836 */ /* 0x002fe40000000000 */
[----:B------:R-:W-:Y:S01]  /*fab0*/  LDGSTS.E [R248+-0x6fff4], desc[UR16][R120.64], !P0 ;  /* 0x9000c00078f87fae */ /* 0x000fe2000c121850 */
[----:B------:R-:W-:Y:S02]  /*fac0*/  IMAD.WIDE R118, R4, 0x4, R118 ;  /* 0x0000000404767825 */ /* 0x000fe400078e0276 */
[----:B------:R-:W1:Y:S01]  /*fad0*/  LDC R27, c[0x0][0x230] ;  /* 0x00008c00ff1b7b82 */ /* 0x000e620000000800 */
[----:B------:R-:W-:Y:S01]  /*fae0*/  ISETP.GE.U32.AND P0, PT, R16, 0x7fffff12, PT ;  /* 0x7fffff121000780c */ /* 0x000fe20003f06070 */
[----:B------:R-:W-:Y:S01]  /*faf0*/  IMAD.WIDE R116, R4, 0x4, R116 ;  /* 0x0000000404747825 */ /* 0x000fe200078e0274 */
[----:B------:R-:W-:Y:S01]  /*fb00*/  LDGSTS.E [R248+-0x6c000], desc[UR16][R118.64], !P6 ;  /* 0x9400000076f87fae */ /* 0x000fe2000f121850 */
[----:B------:R-:W-:-:S02]  /*fb10*/  ISETP.GE.U32.AND P6, PT, R17, 0x7fffff11, PT ;  /* 0x7fffff111100780c */ /* 0x000fc40003fc6070 */
[----:B------:R-:W-:Y:S01]  /*fb20*/  VIADD R16, R34, 0xffffff6c ;  /* 0xffffff6c22107836 */ /* 0x000fe20000000000 */
[----:B------:R-:W-:Y:S01]  /*fb30*/  LDGSTS.E [R248+-0x6bffc], desc[UR16][R116.64], !P2 ;  /* 0x9400400074f87fae */ /* 0x000fe2000d121850 */
[----:B------:R-:W1:Y:S03]  /*fb40*/  LDC R29, c[0x0][0x230] ;  /* 0x00008c00ff1d7b82 */ /* 0x000e660000000800 */
[----:B------:R-:W-:Y:S01]  /*fb50*/  ISETP.GE.U32.AND P2, PT, R16, 0x7fffff2d, PT ;  /* 0x7fffff2d1000780c */ /* 0x000fe20003f46070 */
[----:B------:R-:W-:Y:S01]  /*fb60*/  IMAD.WIDE R78, R4, 0x4, R78 ;  /* 0x00000004044e7825 */ /* 0x000fe200078e024e */
[----:B------:R-:W2:Y:S03]  /*fb70*/  LDL.LU.64 R234, [R1+0x138] ;  /* 0x0001380001ea7983 */ /* 0x000ea60000300a00 */
[----:B------:R-:W1:Y:S01]  /*fb80*/  LDC R34, c[0x0][0x230] ;  /* 0x00008c00ff227b82 */ /* 0x000e620000000800 */
[----:B------:R-:W-:Y:S01]  /*fb90*/  IADD3 R16, R18, -0x95, RZ ;  /* 0xffffff6b12107810 */ /* 0x000fe20007ffe0ff */
[----:B------:R-:W-:Y:S01]  /*fba0*/  LDGSTS.E [R248+-0x6bff8], desc[UR16][R112.64], !P0 ;  /* 0x9400800070f87fae */ /* 0x000fe2000c121850 */
[----:B------:R-:W-:-:S02]  /*fbb0*/  VIADD R17, R19, 0xffffff6a ;  /* 0xffffff6a13117836 */ /* 0x000fc40000000000 */
[----:B------:R-:W-:Y:S01]  /*fbc0*/  ISETP.GE.U32.AND P0, PT, R16, 0x7fffff2c, PT ;  /* 0x7fffff2c1000780c */ /* 0x000fe20003f06070 */
[----:B------:R-:W-:Y:S01]  /*fbd0*/  IMAD.WIDE R72, R4, 0x4, R72 ;  /* 0x0000000404487825 */ /* 0x000fe200078e0248 */
[----:B------:R-:W-:Y:S01]  /*fbe0*/  LDGSTS.E [R248+-0x6bff4], desc[UR16][R110.64], !P6 ;  /* 0x9400c0006ef87fae */ /* 0x000fe2000f121850 */
[----:B------:R-:W1:Y:S02]  /*fbf0*/  LDC R18, c[0x0][0x230] ;  /* 0x00008c00ff127b82 */ /* 0x000e640000000800 */
[----:B---3--:R-:W-:Y:S01]  /*fc00*/  VIADD R16, R26, 0xffffff4f ;  /* 0xffffff4f1a107836 */ /* 0x008fe20000000000 */
[----:B------:R-:W-:Y:S01]  /*fc10*/  LDGSTS.E [R247+-0x70000], desc[UR16][R108.64], !P4 ;  /* 0x900000006cf77fae */ /* 0x000fe2000e121850 */
[----:B------:R-:W-:Y:S01]  /*fc20*/  ISETP.GE.U32.AND P6, PT, R17, 0x7fffff2b, PT ;  /* 0x7fffff2b1100780c */ /* 0x000fe20003fc6070 */
[----:B------:R-:W-:Y:S02]  /*fc30*/  IMAD.WIDE R60, R4, 0x4, R60 ;  /* 0x00000004043c7825 */ /* 0x000fe400078e023c */
[----:B------:R-:W3:Y:S01]  /*fc40*/  LDL.LU.64 R236, [R1+0x98] ;  /* 0x0000980001ec7983 */ /* 0x000ee20000300a00 */
[----:B------:R-:W1:Y:S01]  /*fc50*/  LDC R26, c[0x0][0x230] ;  /* 0x00008c00ff1a7b82 */ /* 0x000e620000000800 */
[----:B------:R-:W-:Y:S01]  /*fc60*/  ISETP.GE.U32.AND P4, PT, R16, 0x7fffff10, PT ;  /* 0x7fffff101000780c */ /* 0x000fe20003f86070 */
[----:B----4-:R-:W-:Y:S01]  /*fc70*/  VIADD R17, R28, 0xffffff69 ;  /* 0xffffff691c117836 */ /* 0x010fe20000000000 */
[----:B-1----:R-:W-:Y:S01]  /*fc80*/  IADD3 R16, R27, -0xb2, RZ ;  /* 0xffffff4e1b107810 */ /* 0x002fe20007ffe0ff */
[----:B------:R-:W-:Y:S04]  /*fc90*/  LDGSTS.E [R247+-0x6fffc], desc[UR16][R106.64], !P5 ;  /* 0x900040006af77fae */ /* 0x000fe8000e921850 */
[----:B------:R-:W1:Y:S01]  /*fca0*/  LDC R19, c[0x0][0x230] ;  /* 0x00008c00ff137b82 */ /* 0x000e620000000800 */
[----:B------:R-:W-:Y:S01]  /*fcb0*/  LDGSTS.E [R247+-0x6fff8], desc[UR16][R104.64], !P1 ;  /* 0x9000800068f77fae */ /* 0x000fe2000c921850 */
[----:B------:R-:W-:Y:S01]  /*fcc0*/  ISETP.GE.U32.AND P5, PT, R17, 0x7fffff2a, PT ;  /* 0x7fffff2a1100780c */ /* 0x000fe20003fa6070 */
[----:B------:R-:W-:Y:S01]  /*fcd0*/  VIADD R17, R29, 0xffffff4d ;  /* 0xffffff4d1d117836 */ /* 0x000fe20000000000 */
[----:B------:R-:W-:Y:S01]  /*fce0*/  ISETP.GE.U32.AND P1, PT, R16, 0x7fffff0f, PT ;  /* 0x7fffff0f1000780c */ /* 0x000fe20003f26070 */
[----:B------:R-:W-:Y:S01]  /*fcf0*/  IMAD.WIDE R58, R4, 0x4, R52 ;  /* 0x00000004043a7825 */ /* 0x000fe200078e0234 */
[----:B------:R-:W-:Y:S02]  /*fd00*/  LDGSTS.E [R247+-0x6fff4], desc[UR16][R102.64], !P2 ;  /* 0x9000c00066f77fae */ /* 0x000fe4000d121850 */
[----:B------:R-:W4:Y:S01]  /*fd10*/  LDC R28, c[0x0][0x230] ;  /* 0x00008c00ff1c7b82 */ /* 0x000f220000000800 */
[----:B------:R-:W-:Y:S01]  /*fd20*/  VIADD R16, R34, 0xffffff4c ;  /* 0xffffff4c22107836 */ /* 0x000fe20000000000 */
[----:B------:R-:W3:Y:S06]  /*fd30*/  LDL.LU.64 R182, [R1+0x420] ;  /* 0x0004200001b67983 */ /* 0x000eec0000300a00 */
[----:B------:R-:W4:Y:S01]  /*fd40*/  LDC R27, c[0x0][0x230] ;  /* 0x00008c00ff1b7b82 */ /* 0x000f220000000800 */
[----:B------:R-:W-:Y:S01]  /*fd50*/  ISETP.GE.U32.AND P2, PT, R17, 0x7fffff0e, PT ;  /* 0x7fffff0e1100780c */ /* 0x000fe20003f46070 */
[----:B------:R-:W-:Y:S01]  /*fd60*/  LDGSTS.E [R247+-0x6c000], desc[UR16][R100.64], !P4 ;  /* 0x9400000064f77fae */ /* 0x000fe2000e121850 */
[----:B------:R-:W-:Y:S01]  /*fd70*/  ISETP.GE.U32.AND P4, PT, R16, 0x7fffff0d, PT ;  /* 0x7fffff0d1000780c */ /* 0x000fe20003f86070 */
[----:B------:R-:W-:-:S02]  /*fd80*/  VIADD R16, R18, 0xffffff68 ;  /* 0xffffff6812107836 */ /* 0x000fc40000000000 */
[----:B------:R-:W-:Y:S02]  /*fd90*/  LDGSTS.E [R247+-0x6bffc], desc[UR16][R98.64], !P1 ;  /* 0x9400400062f77fae */ /* 0x000fe4000c921850 */
[----:B------:R-:W4:Y:S01]  /*fda0*/  LDC R34, c[0x0][0x230] ;  /* 0x00008c00ff227b82 */ /* 0x000f220000000800 */
[----:B------:R-:W-:-:S07]  /*fdb0*/  ISETP.GE.U32.AND P1, PT, R16, 0x7fffff29, PT ;  /* 0x7fffff291000780c */ /* 0x000fce0003f26070 */
[----:B------:R-:W4:Y:S01]  /*fdc0*/  LDC R29, c[0x0][0x230] ;  /* 0x00008c00ff1d7b82 */ /* 0x000f220000000800 */
[----:B------:R-:W-:Y:S01]  /*fdd0*/  VIADD R16, R26, 0xffffff66 ;  /* 0xffffff661a107836 */ /* 0x000fe20000000000 */
[----:B-1----:R-:W-:Y:S01]  /*fde0*/  IADD3 R17, R19, -0x99, RZ ;  /* 0xffffff6713117810 */ /* 0x002fe20007ffe0ff */
[----:B------:R-:W-:Y:S01]  /*fdf0*/  LDGSTS.E [R247+-0x6bff8], desc[UR16][R96.64], !P2 ;  /* 0x9400800060f77fae */ /* 0x000fe2000d121850 */
[----:B------:R-:W-:-:S03]  /*fe00*/  IMAD.WIDE R56, R4, 0x4, R56 ;  /* 0x0000000404387825 */ /* 0x000fc600078e0238 */
[----:B------:R-:W3:Y:S01]  /*fe10*/  LDL.LU.64 R180, [R1+0xb0] ;  /* 0x0000b00001b47983 */ /* 0x000ee20000300a00 */
[----:B------:R-:W1:Y:S01]  /*fe20*/  LDC R18, c[0x0][0x230] ;  /* 0x00008c00ff127b82 */ /* 0x000e620000000800 */
[----:B------:R-:W-:Y:S01]  /*fe30*/  ISETP.GE.U32.AND P2, PT, R17, 0x7fffff28, PT ;  /* 0x7fffff281100780c */ /* 0x000fe20003f46070 */
[----:B----4-:R-:W-:Y:S01]  /*fe40*/  VIADD R17, R28, 0xffffff4b ;  /* 0xffffff4b1c117836 */ /* 0x010fe20000000000 */
[----:B------:R-:W-:Y:S05]  /*fe50*/  LDGSTS.E [R247+-0x6bff4], desc[UR16][R94.64], !P4 ;  /* 0x9400c0005ef77fae */ /* 0x000fea000e121850 */
[----:B------:R-:W4:Y:S01]  /*fe60*/  LDC R26, c[0x0][0x230] ;  /* 0x00008c00ff1a7b82 */ /* 0x000f220000000800 */
[----:B------:R-:W-:Y:S01]  /*fe70*/  ISETP.GE.U32.AND P4, PT, R16, 0x7fffff27, PT ;  /* 0x7fffff271000780c */ /* 0x000fe20003f86070 */
[----:B------:R-:W-:Y:S01]  /*fe80*/  VIADD R16, R27, 0xffffff4a ;  /* 0xffffff4a1b107836 */ /* 0x000fe20000000000 */
[----:B------:R-:W-:Y:S05]  /*fe90*/  LDGSTS.E [R246+-0x70000], desc[UR16][R92.64], !P0 ;  /* 0x900000005cf67fae */ /* 0x000fea000c121850 */
[----:B------:R-:W4:Y:S01]  /*fea0*/  LDC R19, c[0x0][0x230] ;  /* 0x00008c00ff137b82 */ /* 0x000f220000000800 */
[----:B------:R-:W-:Y:S01]  /*feb0*/  ISETP.GE.U32.AND P0, PT, R17, 0x7fffff0c, PT ;  /* 0x7fffff0c1100780c */ /* 0x000fe20003f06070 */
[----:B------:R-:W-:Y:S01]  /*fec0*/  LDGSTS.E [R246+-0x6fffc], desc[UR16][R90.64], !P6 ;  /* 0x900040005af67fae */ /* 0x000fe2000f121850 */
[----:B------:R-:W-:-:S03]  /*fed0*/  IMAD.WIDE R54, R4, 0x4, R54 ;  /* 0x0000000404367825 */ /* 0x000fc600078e0236 */
[----:B------:R-:W3:Y:S02]  /*fee0*/  LDL.LU.64 R238, [R1+0x20] ;  /* 0x0000200001ee7983 */ /* 0x000ee40000300a00 */
[----:B------:R-:W4:Y:S01]  /*fef0*/  LDC R28, c[0x0][0x230] ;  /* 0x00008c00ff1c7b82 */ /* 0x000f220000000800 */
[----:B------:R-:W-:Y:S01]  /*ff00*/  ISETP.GE.U32.AND P6, PT, R16, 0x7fffff0b, PT ;  /* 0x7fffff0b1000780c */ /* 0x000fe20003fc6070 */
[----:B------:R-:W-:Y:S01]  /*ff10*/  VIADD R16, R34, 0xffffff49 ;  /* 0xffffff4922107836 */ /* 0x000fe20000000000 */
[----:B------:R-:W-:Y:S01]  /*ff20*/  IADD3 R17, R29, -0x9b, RZ ;  /* 0xffffff651d117810 */ /* 0x000fe20007ffe0ff */
[----:B------:R-:W-:Y:S04]  /*ff30*/  LDGSTS.E [R246+-0x6fff8], desc[UR16][R88.64], !P5 ;  /* 0x9000800058f67fae */ /* 0x000fe8000e921850 */
[----:B------:R-:W4:Y:S01]  /*ff40*/  LDC R27, c[0x0][0x230] ;  /* 0x00008c00ff1b7b82 */ /* 0x000f220000000800 */
[----:B------:R-:W-:Y:S01]  /*ff50*/  LDGSTS.E [R246+-0x6fff4], desc[UR16][R86.64], !P1 ;  /* 0x9000c00056f67fae */ /* 0x000fe2000c921850 */
[----:B------:R-:W-:Y:S01]  /*ff60*/  ISETP.GE.U32.AND P1, PT, R16, 0x7fffff0a, PT ;  /* 0x7fffff0a1000780c */ /* 0x000fe20003f26070 */
[----:B-1----:R-:W-:-:S05]  /*ff70*/  VIADD R16, R18, 0xffffff48 ;  /* 0xffffff4812107836 */ /* 0x002fca0000000000 */
[----:B------:R-:W1:Y:S01]  /*ff80*/  LDC R29, c[0x0][0x230] ;  /* 0x00008c00ff1d7b82 */ /* 0x000e620000000800 */
[----:B------:R-:W-:Y:S01]  /*ff90*/  ISETP.GE.U32.AND P5, PT, R17, 0x7fffff26, PT ;  /* 0x7fffff261100780c */ /* 0x000fe20003fa6070 */
[----:B------:R-:W-:Y:S06]  /*ffa0*/  LDGSTS.E [R246+-0x6c000], desc[UR16][R84.64], !P0 ;  /* 0x9400000054f67fae */ /* 0x000fec000c121850 */
[----:B------:R-:W1:Y:S01]  /*ffb0*/  LDC R34, c[0x0][0x230] ;  /* 0x00008c00ff227b82 */ /* 0x000e620000000800 */
[----:B----4-:R-:W-:Y:S01]  /*ffc0*/  VIADD R17, R26, 0xffffff64 ;  /* 0xffffff641a117836 */ /* 0x010fe20000000000 */
[----:B------:R-:W-:Y:S01]  /*ffd0*/  ISETP.GE.U32.AND P0, PT, R16, 0x7fffff09, PT ;  /* 0x7fffff091000780c */ /* 0x000fe20003f06070 */
[----:B------:R-:W-:Y:S01]  /*ffe0*/  LDGSTS.E [R246+-0x6bffc], desc[UR16][R82.64], !P6 ;  /* 0x9400400052f67fae */ /* 0x000fe2000f121850 */
[----:B------:R-:W-:-:S04]  /*fff0*/  IADD3 R16, R19, -0x9d, RZ ;  /* 0xffffff6313107810 */ /* 0x000fc80007ffe0ff */
[----:B------:R-:W4:Y:S01]  /*10000*/  LDC R18, c[0x0][0x230] ;  /* 0x00008c00ff127b82 */ /* 0x000f220000000800 */
[----:B------:R-:W-:Y:S01]  /*10010*/  ISETP.GE.U32.AND P6, PT, R17, 0x7fffff25, PT ;  /* 0x7fffff251100780c */ /* 0x000fe20003fc6070 */
[----:B------:R-:W-:Y:S01]  /*10020*/  VIADD R17, R28, 0xffffff62 ;  /* 0xffffff621c117836 */ /* 0x000fe20000000000 */
        /* <DEDUP_REMOVED lines=8> */
[----:B------:R-:W-:Y:S01]  /*100b0*/  ISETP.GE.U32.AND P2, PT, R16, 0x7fffff08, PT ;  /* 0x7fffff081000780c */ /* 0x000fe20003f46070 */
[----:B-1----:R-:W-:Y:S01]  /*100c0*/  VIADD R17, R29, 0xffffff46 ;  /* 0xffffff461d117836 */ /* 0x002fe20000000000 */
[----:B------:R-:W-:Y:S01]  /*100d0*/  IADD3 R16, R34, -0xbb, RZ ;  /* 0xffffff4522107810 */ /* 0x000fe20007ffe0ff */
[----:B------:R-:W-:Y:S02]  /*100e0*/  LDGSTS.E [R245+-0x6fffc], desc[UR16][R74.64], !P4 ;  /* 0x900040004af57fae */ /* 0x000fe4000e121850 */
[----:B------:R-:W1:Y:S01]  /*100f0*/  LDC R26, c[0x0][0x230] ;  /* 0x00008c00ff1a7b82 */ /* 0x000e620000000800 */
[----:B------:R-:W-:Y:S01]  /*10100*/  ISETP.GE.U32.AND P4, PT, R17, 0x7fffff07, PT ;  /* 0x7fffff071100780c */ /* 0x000fe20003f86070 */
[----:B------:R-:W-:Y:S01]  /*10110*/  LDGSTS.E [R245+-0x6fff8], desc[UR16][R72.64], !P5 ;  /* 0x9000800048f57fae */ /* 0x000fe2000e921850 */
[----:B------:R-:W-:Y:S01]  /*10120*/  ISETP.GE.U32.AND P5, PT, R16, 0x7fffff06, PT ;  /* 0x7fffff061000780c */ /* 0x000fe20003fa6070 */
[----:B----4-:R-:W-:-:S02]  /*10130*/  VIADD R17, R18, 0xffffff61 ;  /* 0xffffff6112117836 */ /* 0x010fc40000000000 */
[----:B------:R-:W-:Y:S02]  /*10140*/  LDGSTS.E [R245+-0x6fff4], desc[UR16][R70.64], !P6 ;  /* 0x9000c00046f57fae */ /* 0x000fe4000f121850 */
[----:B------:R-:W4:Y:S01]  /*10150*/  LDC R27, c[0x0][0x230] ;  /* 0x00008c00ff1b7b82 */ /* 0x000f220000000800 */
[----:B------:R-:W-:Y:S01]  /*10160*/  VIADD R16, R19, 0xffffff44 ;  /* 0xffffff4413107836 */ /* 0x000fe20000000000 */
[----:B------:R-:W-:Y:S01]  /*10170*/  LDGSTS.E [R245+-0x6c000], desc[UR16][R68.64], !P2 ;  /* 0x9400000044f57fae */ /* 0x000fe2000d121850 */
[----:B------:R-:W-:-:S05]  /*10180*/  ISETP.GE.U32.AND P2, PT, R17, 0x7fffff22, PT ;  /* 0x7fffff221100780c */ /* 0x000fca0003f46070 */
[----:B------:R-:W4:Y:S01]  /*10190*/  LDC R34, c[0x0][0x230] ;  /* 0x00008c00ff227b82 */ /* 0x000f220000000800 */
[----:B------:R-:W-:Y:S01]  /*101a0*/  ISETP.GE.U32.AND P6, PT, R16, 0x7fffff05, PT ;  /* 0x7fffff051000780c */ /* 0x000fe20003fc6070 */
[----:B------:R-:W-:Y:S01]  /*101b0*/  LDGSTS.E [R245+-0x6bffc], desc[UR16][R66.64], !P4 ;  /* 0x9400400042f57fae */ /* 0x000fe2000e121850 */
[----:B------:R-:W-:-:S03]  /*101c0*/  IADD3 R17, R28, -0xbd, RZ ;  /* 0xffffff431c117810 */ /* 0x000fc60007ffe0ff */
[----:B------:R-:W-:Y:S02]  /*101d0*/  LDGSTS.E [R245+-0x6bff8], desc[UR16][R64.64], !P5 ;  /* 0x9400800040f57fae */ /* 0x000fe4000e921850 */
[----:B------:R-:W2:Y:S01]  /*101e0*/  LDC R18, c[0x0][0x230] ;  /* 0x00008c00ff127b82 */ /* 0x000ea20000000800 */
[----:B------:R-:W-:Y:S01]  /*101f0*/  ISETP.GE.U32.AND P5, PT, R17, 0x7fffff04, PT ;  /* 0x7fffff041100780c */ /* 0x000fe20003fa6070 */
[----:B-1----:R-:W-:-:S04]  /*10200*/  VIADD R16, R26, 0xffffff60 ;  /* 0xffffff601a107836 */ /* 0x002fc80000000000 */
[----:B------:R-:W-:Y:S02]  /*10210*/  LDGSTS.E [R245+-0x6bff4], desc[UR16][R62.64], !P6 ;  /* 0x9400c0003ef57fae */ /* 0x000fe4000f121850 */
[----:B------:R-:W1:Y:S08]  /*10220*/  LDC R29, c[0x0][0x230] ;  /* 0x00008c00ff1d7b82 */ /* 0x000e700000000800 */
[----:B------:R-:W1:Y:S01]  /*10230*/  LDC R17, c[0x0][0x230] ;  /* 0x00008c00ff117b82 */ /* 0x000e620000000800 */
[----:B------:R-:W-:Y:S01]  /*10240*/  ISETP.GE.U32.AND P4, PT, R16, 0x7fffff21, PT ;  /* 0x7fffff211000780c */ /* 0x000fe20003f86070 */
[----:B------:R-:W-:Y:S01]  /*10250*/  LDGSTS.E [R9+-0x70000], desc[UR16][R60.64], !P1 ;  /* 0x900000003c097fae */ /* 0x000fe2000c921850 */
[----:B----4-:R-:W-:-:S03]  /*10260*/  VIADD R16, R27, 0xffffff42 ;  /* 0xffffff421b107836 */ /* 0x010fc60000000000 */
[----:B------:R-:W-:Y:S02]  /*10270*/  LDGSTS.E [R9+-0x6fffc], desc[UR16][R58.64], !P0 ;  /* 0x900040003a097fae */ /* 0x000fe4000c121850 */
[----:B------:R-:W4:Y:S01]  /*10280*/  LDC R19, c[0x0][0x230] ;  /* 0x00008c00ff137b82 */ /* 0x000f220000000800 */
[----:B------:R-:W-:Y:S01]  /*10290*/  ISETP.GT.AND P0, PT, R251, 0xff, PT ;  /* 0x000000fffb00780c */ /* 0x000fe20003f04270 */
[----:B------:R-:W-:-:S06]  /*102a0*/  IMAD.WIDE R52, R4, 0x4, R46 ;  /* 0x0000000404347825 */ /* 0x000fcc00078e022e */
[----:B------:R-:W4:Y:S01]  /*102b0*/  LDC R26, c[0x0][0x230] ;  /* 0x00008c00ff1a7b82 */ /* 0x000f220000000800 */
[----:B------:R-:W-:Y:S01]  /*102c0*/  ISETP.GE.U32.AND P6, PT, R16, 0x7fffff03, PT ;  /* 0x7fffff031000780c */ /* 0x000fe20003fc6070 */
[----:B------:R-:W-:Y:S01]  /*102d0*/  VIADD R16, R34, 0xffffff41 ;  /* 0xffffff4122107836 */ /* 0x000fe20000000000 */
[----:B------:R-:W-:Y:S01]  /*102e0*/  SEL R10, R10, RZ, P0 ;  /* 0x000000ff0a0a7207 */ /* 0x000fe20000000000 */
[----:B------:R-:W-:Y:S03]  /*102f0*/  LDGSTS.E [R9+-0x6fff8], desc[UR16][R56.64], !P2 ;  /* 0x9000800038097fae */ /* 0x000fe6000d121850 */
[----:B------:R-:W-:Y:S01]  /*10300*/  ISETP.NE.U32.AND P0, PT, R10, RZ, PT ;  /* 0x000000ff0a00720c */ /* 0x000fe20003f05070 */
[----:B------:R-:W-:Y:S01]  /*10310*/  LDGSTS.E [R9+-0x6fff4], desc[UR16][R54.64], !P4 ;  /* 0x9000c00036097fae */ /* 0x000fe2000e121850 */
[----:B--2---:R-:W-:Y:S01]  /*10320*/  IADD3 R10, R18, -0xc2, RZ ;  /* 0xffffff3e120a7810 */ /* 0x004fe20007ffe0ff */
[----:B------:R-:W-:Y:S01]  /*10330*/  IMAD.WIDE R50, R4, 0x4, R50 ;  /* 0x0000000404327825 */ /* 0x000fe200078e0232 */
[----:B------:R-:W-:Y:S01]  /*10340*/  ISETP.GE.U32.AND P1, PT, R16, 0x7fffff02, PT ;  /* 0x7fffff021000780c */ /* 0x000fe20003f26070 */
[----:B------:R-:W-:Y:S01]  /*10350*/  LDGSTS.E [R9+-0x6c000], desc[UR16][R52.64], !P5 ;  /* 0x9400000034097fae */ /* 0x000fe2000e921850 */
[----:B------:R-:W-:Y:S01]  /*10360*/  ISETP.GE.U32.AND P2, PT, R11, 0x7fffff01, PT ;  /* 0x7fffff010b00780c */ /* 0x000fe20003f46070 */
[----:B-1----:R-:W-:Y:S01]  /*10370*/  VIADD R11, R29, 0xffffff3f ;  /* 0xffffff3f1d0b7836 */ /* 0x002fe20000000000 */
[----:B------:R-:W-:Y:S01]  /*10380*/  ISETP.GE.U32.AND P5, PT, R10, 0x7ffffeff, PT ;  /* 0x7ffffeff0a00780c */ /* 0x000fe20003fa6070 */
[----:B------:R-:W-:Y:S01]  /*10390*/  VIADD R10, R17, 0xffffff3d ;  /* 0xffffff3d110a7836 */ /* 0x000fe20000000000 */
[----:B------:R-:W-:Y:S01]  /*103a0*/  LDGSTS.E [R9+-0x6bffc], desc[UR16][R50.64], !P6 ;  /* 0x9400400032097fae */ /* 0x000fe2000f121850 */
[----:B------:R-:W-:Y:S01]  /*103b0*/  IMAD.WIDE R184, R2, 0x4, R184 ;  /* 0x0000000402b87825 */ /* 0x000fe200078e02b8 */
[----:B------:R-:W-:Y:S01]  /*103c0*/  ISETP.GE.U32.AND P4, PT, R11, 0x7fffff00, PT ;  /* 0x7fffff000b00780c */ /* 0x000fe20003f86070 */
[----:B------:R-:W1:Y:S01]  /*103d0*/  LDC R251, c[0x0][0x230] ;  /* 0x00008c00fffb7b82 */ /* 0x000e620000000800 */
[----:B------:R-:W-:Y:S01]  /*103e0*/  ISETP.GE.U32.AND P6, PT, R10, 0x7ffffefe, PT ;  /* 0x7ffffefe0a00780c */ /* 0x000fe20003fc6070 */
[----:B----4-:R-:W-:-:S02]  /*103f0*/  VIADD R11, R19, 0xffffff3c ;  /* 0xffffff3c130b7836 */ /* 0x010fc40000000000 */
[----:B------:R-:W-:Y:S02]  /*10400*/  VIADD R10, R26, 0xffffff1f ;  /* 0xffffff1f1a0a7836 */ /* 0x000fe40000000000 */
[----:B------:R-:W-:-:S04]  /*10410*/  IMAD.WIDE R48, R4, 0x4, R48 ;  /* 0x0000000404307825 */ /* 0x000fc800078e0230 */
[----:B------:R-:W-:Y:S01]  /*10420*/  IMAD.WIDE R46, R4, 0x4, R40 ;  /* 0x00000004042e7825 */ /* 0x000fe200078e0228 */
[----:B------:R-:W-:Y:S01]  /*10430*/  LDGSTS.E [R9+-0x6bff8], desc[UR16][R48.64], !P1 ;  /* 0x9400800030097fae */ /* 0x000fe2000c921850 */
[----:B------:R-:W-:-:S03]  /*10440*/  ISETP.GE.U32.AND P1, PT, R11, 0x7ffffefd, PT ;  /* 0x7ffffefd0b00780c */ /* 0x000fc60003f26070 */
[----:B------:R-:W-:Y:S01]  /*10450*/  LDGSTS.E [R9+-0x6bff4], desc[UR16][R46.64], !P2 ;  /* 0x9400c0002e097fae */ /* 0x000fe2000d121850 */
[----:B------:R-:W-:-:S03]  /*10460*/  ISETP.GE.U32.AND P2, PT, R10, 0x7ffffee0, PT ;  /* 0x7ffffee00a00780c */ /* 0x000fc60003f46070 */
[----:B------:R-:W2:Y:S04]  /*10470*/  LDL.LU.64 R10, [R1+0x430] ;  /* 0x00043000010a7983 */ /* 0x000ea80000300a00 */
[----:B------:R-:W4:Y:S04]  /*10480*/  LDL.LU.64 R214, [R1+0xc8] ;  /* 0x0000c80001d67983 */ /* 0x000f280000300a00 */
[----:B------:R-:W4:Y:S04]  /*10490*/  LDL.LU.64 R212, [R1+0x38] ;  /* 0x0000380001d47983 */ /* 0x000f280000300a00 */
[----:B------:R-:W4:Y:S04]  /*104a0*/  LDL.LU.64 R6, [R1+0x440] ;  /* 0x0004400001067983 */ /* 0x000f280000300a00 */
[----:B------:R-:W4:Y:S04]  /*104b0*/  LDL.LU.64 R240, [R1+0xd8] ;  /* 0x0000d80001f07983 */ /* 0x000f280000300a00 */
[----:B------:R-:W4:Y:S04]  /*104c0*/  LDL.LU.64 R242, [R1+0x50] ;  /* 0x0000500001f27983 */ /* 0x000f280000300a00 */
[----:B------:R-:W4:Y:S04]  /*104d0*/  LDL.LU.64 R188, [R1+0x458] ;  /* 0x0004580001bc7983 */ /* 0x000f280000300a00 */
[----:B------:R-:W4:Y:S04]  /*104e0*/  LDL.LU.64 R186, [R1+0xc0] ;  /* 0x0000c00001ba7983 */ /* 0x000f280000300a00 */
[----:B------:R-:W4:Y:S04]  /*104f0*/  LDL.LU.64 R232, [R1+0x68] ;  /* 0x0000680001e87983 */ /* 0x000f280000300a00 */
[----:B------:R-:W4:Y:S01]  /*10500*/  LDL.LU.64 R178, [R1+0x470] ;  /* 0x0004700001b27983 */ /* 0x000f220000300a00 */
[----:B------:R-:W-:-:S03]  /*10510*/  IMAD.WIDE R28, R2, 0x4, R234 ;  /* 0x00000004021c7825 */ /* 0x000fc600078e02ea */
[----:B------:R-:W4:Y:S01]  /*10520*/  LDL.LU.64 R234, [R1+0xa8] ;  /* 0x0000a80001ea7983 */ /* 0x000f220000300a00 */
[----:B------:R-:W-:-:S04]  /*10530*/  IMAD.WIDE R34, R2, 0x4, R20 ;  /* 0x0000000402227825 */ /* 0x000fc800078e0214 */
[C---:B---3--:R-:W-:Y:S02]  /*10540*/  IMAD.WIDE R26, R2.reuse, 0x4, R236 ;  /* 0x00000004021a7825 */ /* 0x048fe400078e02ec */
[----:B------:R-:W3:Y:S02]  /*10550*/  LDL.LU.64 R236, [R1+0x80] ;  /* 0x0000800001ec7983 */ /* 0x000ee40000300a00 */
[----:B------:R-:W-:-:S04]  /*10560*/  IMAD.WIDE R40, R2, 0x4, R12 ;  /* 0x0000000402287825 */ /* 0x000fc800078e020c */
[C---:B------:R-:W-:Y:S02]  /*10570*/  IMAD.WIDE R20, R2.reuse, 0x4, R182 ;  /* 0x0000000402147825 */ /* 0x040fe400078e02b6 */
[----:B------:R-:W3:Y:S02]  /*10580*/  LDL.LU.64 R182, [R1+0x488] ;  /* 0x0004880001b67983 */ /* 0x000ee40000300a00 */
[C---:B------:R-:W-:Y:S02]  /*10590*/  IMAD.WIDE R18, R2.reuse, 0x4, R180 ;  /* 0x0000000402127825 */ /* 0x040fe400078e02b4 */
[----:B------:R-:W3:Y:S02]  /*105a0*/  LDL.LU.64 R180, [R1+0xe0] ;  /* 0x0000e00001b47983 */ /* 0x000ee40000300a00 */
[C---:B------:R-:W-:Y:S02]  /*105b0*/  IMAD.WIDE R16, R2.reuse, 0x4, R238 ;  /* 0x0000000402107825 */ /* 0x040fe400078e02ee */
[----:B------:R-:W3:Y:S02]  /*105c0*/  LDL.LU.64 R238, [R1+0x78] ;  /* 0x0000780001ee7983 */ /* 0x000ee40000300a00 */
[----:B--2---:R-:W-:-:S04]  /*105d0*/  IMAD.WIDE R12, R2, 0x4, R10 ;  /* 0x00000004020c7825 */ /* 0x004fc800078e020a */
[C---:B----4-:R-:W-:Y:S02]  /*105e0*/  IMAD.WIDE R10, R2.reuse, 0x4, R214 ;  /* 0x00000004020a7825 */ /* 0x050fe400078e02d6 */
[----:B------:R-:W2:Y:S02]  /*105f0*/  LDL.LU.64 R214, [R1+0xf0] ;  /* 0x0000f00001d67983 */ /* 0x000ea40000300a00 */
[----:B------:R-:W-:-:S04]  /*10600*/  IMAD.WIDE R212, R2, 0x4, R212 ;  /* 0x0000000402d47825 */ /* 0x000fc800078e02d4 */
[C---:B------:R-:W-:Y:S01]  /*10610*/  IMAD.WIDE R6, R2.reuse, 0x4, R6 ;  /* 0x0000000402067825 */ /* 0x040fe200078e0206 */
[----:B------:R4:W-:Y:S03]  /*10620*/  STL.64 [R1+0x20], R212 ;  /* 0x000020d401007387 */ /* 0x0009e60000100a00 */
[----:B------:R-:W-:-:S04]  /*10630*/  IMAD.WIDE R240, R2, 0x4, R240 ;  /* 0x0000000402f07825 */ /* 0x000fc800078e02f0 */
[C---:B------:R-:W-:Y:S01]  /*10640*/  IMAD.WIDE R242, R2.reuse, 0x4, R242 ;  /* 0x0000000402f27825 */ /* 0x040fe200078e02f2 */
[----:B----4-:R-:W4:Y:S03]  /*10650*/  LDL.LU.64 R212, [R1+0x60] ;  /* 0x0000600001d47983 */ /* 0x010f260000300a00 */
[C---:B------:R-:W-:Y:S01]  /*10660*/  IMAD.WIDE R188, R2.reuse, 0x4, R188 ;  /* 0x0000000402bc7825 */ /* 0x040fe200078e02bc */
[----:B------:R1:W-:Y:S03]  /*10670*/  STL.64 [R1+0x28], R6 ;  /* 0x0000280601007387 */ /* 0x0003e60000100a00 */
[----:B------:R-:W-:-:S04]  /*10680*/  IMAD.WIDE R186, R2, 0x4, R186 ;  /* 0x0000000402ba7825 */ /* 0x000fc800078e02ba */
[C---:B------:R-:W-:Y:S01]  /*10690*/  IMAD.WIDE R232, R2.reuse, 0x4, R232 ;  /* 0x0000000402e87825 */ /* 0x040fe200078e02e8 */
[----:B-1----:R-:W4:Y:S04]  /*106a0*/  LDL.LU.64 R6, [R1+0x4c0] ;  /* 0x0004c00001067983 */ /* 0x002f280000300a00 */
[----:B------:R1:W-:Y:S01]  /*106b0*/  STL.64 [R1+0x38], R240 ;  /* 0x000038f001007387 */ /* 0x0003e20000100a00 */
[----:B------:R-:W-:-:S03]  /*106c0*/  IMAD.WIDE R178, R2, 0x4, R178 ;  /* 0x0000000402b27825 */ /* 0x000fc600078e02b2 */
[----:B-1----:R-:W4:Y:S04]  /*106d0*/  LDL.LU.64 R240, [R1+0xf8] ;  /* 0x0000f80001f07983 */ /* 0x002f280000300a00 */
[----:B------:R1:W-:Y:S04]  /*106e0*/  STL.64 [R1+0x40], R242 ;  /* 0x000040f201007387 */ /* 0x0003e80000100a00 */
        /* <DEDUP_REMOVED lines=8> */
[----:B-1----:R-:W2:Y:S01]  /*10770*/  LDL.LU.64 R178, [R1+0x7d8] ;  /* 0x0007d80001b27983 */ /* 0x002ea20000300a00 */
[----:B------:R-:W-:-:S04]  /*10780*/  IMAD.WIDE R234, R2, 0x4, R234 ;  /* 0x0000000402ea7825 */ /* 0x000fc800078e02ea */
[C---:B---3--:R-:W-:Y:S01]  /*10790*/  IMAD.WIDE R236, R2.reuse, 0x4, R236 ;  /* 0x0000000402ec7825 */ /* 0x048fe200078e02ec */
[----:B------:R1:W-:Y:S03]  /*107a0*/  STL.64 [R1+0x90], R234 ;  /* 0x000090ea01007387 */ /* 0x0003e60000100a00 */
[----:B------:R-:W-:-:S04]  /*107b0*/  IMAD.WIDE R182, R2, 0x4, R182 ;  /* 0x0000000402b67825 */ /* 0x000fc800078e02b6 */
[C---:B------:R-:W-:Y:S01]  /*107c0*/  IMAD.WIDE R180, R2.reuse, 0x4, R180 ;  /* 0x0000000402b47825 */ /* 0x040fe200078e02b4 */
[----:B-1----:R-:W3:Y:S04]  /*107d0*/  LDL.LU.64 R234, [R1+0x118] ;  /* 0x0001180001ea7983 */ /* 0x002ee80000300a00 */
[----:B------:R1:W-:Y:S04]  /*107e0*/  STL.64 [R1+0x88], R236 ;  /* 0x000088ec01007387 */ /* 0x0003e80000100a00 */
[----:B-1----:R-:W3:Y:S01]  /*107f0*/  LDL.LU.64 R236, [R1+0x18] ;  /* 0x0000180001ec7983 */ /* 0x002ee20000300a00 */
[----:B--2---:R-:W-:-:S05]  /*10800*/  IMAD.WIDE R178, R2, 0x4, R178 ;  /* 0x0000000402b27825 */ /* 0x004fca00078e02b2 */
[----:B------:R1:W-:Y:S04]  /*10810*/  STL.64 [R1+0x80], R178 ;  /* 0x000080b201007387 */ /* 0x0003e80000100a00 */
[----:B-1----:R-:W2:Y:S04]  /*10820*/  LDL.LU.64 R178, [R1+0x4a0] ;  /* 0x0004a00001b27983 */ /* 0x002ea80000300a00 */
[----:B------:R1:W-:Y:S04]  /*10830*/  STL.64 [R1+0x98], R182 ;  /* 0x000098b601007387 */ /* 0x0003e80000100a00 */
[----:B-1----:R-:W3:Y:S04]  /*10840*/  LDL.LU.64 R182, [R1+0x7d0] ;  /* 0x0007d00001b67983 */ /* 0x002ee80000300a00 */
[----:B------:R1:W-:Y:S04]  /*10850*/  STL.64 [R1+0xa8], R180 ;  /* 0x0000a8b401007387 */ /* 0x0003e80000100a00 */
[----:B-1----:R-:W3:Y:S01]  /*10860*/  LDL.LU.64 R180, [R1+0x7c8] ;  /* 0x0007c80001b47983 */ /* 0x002ee20000300a00 */
[----:B------:R-:W-:-:S04]  /*10870*/  IMAD.WIDE R238, R2, 0x4, R238 ;  /* 0x0000000402ee7825 */ /* 0x000fc800078e02ee */
[C---:B------:R-:W-:Y:S01]  /*10880*/  IMAD.WIDE R214, R2.reuse, 0x4, R214 ;  /* 0x0000000402d67825 */ /* 0x040fe200078e02d6 */
[----:B------:R1:W-:Y:S03]  /*10890*/  STL.64 [R1+0xa0], R238 ;  /* 0x0000a0ee01007387 */ /* 0x0003e60000100a00 */
[C---:B----4-:R-:W-:Y:S01]  /*108a0*/  IMAD.WIDE R212, R2.reuse, 0x4, R212 ;  /* 0x0000000402d47825 */ /* 0x050fe200078e02d4 */
[----:B-1----:R-:W4:Y:S03]  /*108b0*/  LDL.LU.64 R238, [R1+0x10] ;  /* 0x0000100001ee7983 */ /* 0x002f260000300a00 */
[----:B------:R-:W-:-:S04]  /*108c0*/  IMAD.WIDE R6, R2, 0x4, R6 ;  /* 0x0000000402067825 */ /* 0x000fc800078e0206 */
[----:B------:R-:W-:-:S04]  /*108d0*/  IMAD.WIDE R240, R2, 0x4, R240 ;  /* 0x0000000402f07825 */ /* 0x000fc800078e02f0 */
[----:B------:R-:W-:-:S04]  /*108e0*/  IMAD.WIDE R242, R2, 0x4, R242 ;  /* 0x0000000402f27825 */ /* 0x000fc800078e02f2 */
[----:B------:R-:W-:-:S04]  /*108f0*/  IMAD.WIDE R188, R2, 0x4, R188 ;  /* 0x0000000402bc7825 */ /* 0x000fc800078e02bc */
[----:B------:R-:W-:-:S04]  /*10900*/  IMAD.WIDE R186, R2, 0x4, R186 ;  /* 0x0000000402ba7825 */ /* 0x000fc800078e02ba */
[----:B--2---:R-:W-:-:S04]  /*10910*/  IMAD.WIDE R178, R2, 0x4, R178 ;  /* 0x0000000402b27825 */ /* 0x004fc800078e02b2 */
[----:B---3--:R-:W-:-:S04]  /*10920*/  IMAD.WIDE R182, R2, 0x4, R182 ;  /* 0x0000000402b67825 */ /* 0x008fc800078e02b6 */
[----:B------:R-:W-:-:S05]  /*10930*/  IMAD.WIDE R180, R2, 0x4, R180 ;  /* 0x0000000402b47825 */ /* 0x000fca00078e02b4 */
[----:B------:R1:W-:Y:S04]  /*10940*/  STL.64 [R1+0x78], R180 ;  /* 0x000078b401007387 */ /* 0x0003e80000100a00 */
[----:B-1----:R-:W2:Y:S04]  /*10950*/  LDL.LU.64 R180, [R1+0x130] ;  /* 0x0001300001b47983 */ /* 0x002ea80000300a00 */
[----:B------:R1:W-:Y:S04]  /*10960*/  STL.64 [R1+0xb0], R178 ;  /* 0x0000b0b201007387 */ /* 0x0003e80000100a00 */
[----:B-1----:R-:W3:Y:S04]  /*10970*/  LDL.LU.64 R178, [R1+0x500] ;  /* 0x0005000001b27983 */ /* 0x002ee80000300a00 */
        /* <DEDUP_REMOVED lines=11> */
[----:B-1----:R-:W3:Y:S04]  /*10a30*/  LDL.LU.64 R242, [R1] ;  /* 0x0000000001f27983 */ /* 0x002ee80000300a00 */
[----:B------:R1:W-:Y:S04]  /*10a40*/  STL.64 [R1+0x48], R184 ;  /* 0x000048b801007387 */ /* 0x0003e80000100a00 */
[----:B-1----:R-:W3:Y:S04]  /*10a50*/  LDL.LU.64 R184, [R1+0x4e0] ;  /* 0x0004e00001b87983 */ /* 0x002ee80000300a00 */
[----:B------:R1:W-:Y:S04]  /*10a60*/  STL.64 [R1+0xe0], R188 ;  /* 0x0000e0bc01007387 */ /* 0x0003e80000100a00 */
[----:B-1----:R-:W3:Y:S04]  /*10a70*/  LDL.LU.64 R188, [R1+0x7c0] ;  /* 0x0007c00001bc7983 */ /* 0x002ee80000300a00 */
[----:B------:R1:W-:Y:S04]  /*10a80*/  STL.64 [R1+0xf0], R186 ;  /* 0x0000f0ba01007387 */ /* 0x0003e80000100a00 */
[----:B-1----:R-:W3:Y:S01]  /*10a90*/  LDL.LU.64 R186, [R1+0x7b8] ;  /* 0x0007b80001ba7983 */ /* 0x002ee20000300a00 */
[----:B------:R-:W-:-:S04]  /*10aa0*/  IMAD.WIDE R232, R2, 0x4, R232 ;  /* 0x0000000402e87825 */ /* 0x000fc800078e02e8 */
[C---:B------:R-:W-:Y:S01]  /*10ab0*/  IMAD.WIDE R234, R2.reuse, 0x4, R234 ;  /* 0x0000000402ea7825 */ /* 0x040fe200078e02ea */
[----:B------:R1:W-:Y:S03]  /*10ac0*/  STL.64 [R1+0xe8], R232 ;  /* 0x0000e8e801007387 */ /* 0x0003e60000100a00 */
[C---:B------:R-:W-:Y:S01]  /*10ad0*/  IMAD.WIDE R236, R2.reuse, 0x4, R236 ;  /* 0x0000000402ec7825 */ /* 0x040fe200078e02ec */
[----:B-1----:R-:W3:Y:S03]  /*10ae0*/  LDL.LU.64 R232, [R1+0x7b0] ;  /* 0x0007b00001e87983 */ /* 0x002ee60000300a00 */
[----:B----4-:R-:W-:-:S04]  /*10af0*/  IMAD.WIDE R238, R2, 0x4, R238 ;  /* 0x0000000402ee7825 */ /* 0x010fc800078e02ee */
[----:B------:R-:W-:-:S04]  /*10b00*/  IMAD.WIDE R190, R2, 0x4, R190 ;  /* 0x0000000402be7825 */ /* 0x000fc800078e02be */
[----:B------:R-:W-:-:S04]  /*10b10*/  IMAD.WIDE R194, R2, 0x4, R194 ;  /* 0x0000000402c27825 */ /* 0x000fc800078e02c2 */
[----:B--2---:R-:W-:-:S04]  /*10b20*/  IMAD.WIDE R180, R2, 0x4, R180 ;  /* 0x0000000402b47825 */ /* 0x004fc800078e02b4 */
[----:B---3--:R-:W-:-:S04]  /*10b30*/  IMAD.WIDE R178, R2, 0x4, R178 ;  /* 0x0000000402b27825 */ /* 0x008fc800078e02b2 */
[----:B------:R-:W-:-:S04]  /*10b40*/  IMAD.WIDE R214, R2, 0x4, R214 ;  /* 0x0000000402d67825 */ /* 0x000fc800078e02d6 */
[----:B------:R-:W-:-:S04]  /*10b50*/  IMAD.WIDE R212, R2, 0x4, R212 ;  /* 0x0000000402d47825 */ /* 0x000fc800078e02d4 */
[----:B------:R-:W-:-:S04]  /*10b60*/  IMAD.WIDE R182, R2, 0x4, R182 ;  /* 0x0000000402b67825 */ /* 0x000fc800078e02b6 */
[----:B------:R-:W-:-:S04]  /*10b70*/  IMAD.WIDE R6, R2, 0x4, R6 ;  /* 0x0000000402067825 */ /* 0x000fc800078e0206 */
[----:B------:R-:W-:-:S04]  /*10b80*/  IMAD.WIDE R240, R2, 0x4, R240 ;  /* 0x0000000402f07825 */ /* 0x000fc800078e02f0 */
[----:B------:R-:W-:-:S04]  /*10b90*/  IMAD.WIDE R184, R2, 0x4, R184 ;  /* 0x0000000402b87825 */ /* 0x000fc800078e02b8 */
[----:B------:R-:W-:-:S04]  /*10ba0*/  IMAD.WIDE R188, R2, 0x4, R188 ;  /* 0x0000000402bc7825 */ /* 0x000fc800078e02bc */
[----:B------:R-:W-:-:S05]  /*10bb0*/  IMAD.WIDE R186, R2, 0x4, R186 ;  /* 0x0000000402ba7825 */ /* 0x000fca00078e02ba */
[----:B------:R1:W-:Y:S04]  /*10bc0*/  STL.64 [R1+0x30], R186 ;  /* 0x000030ba01007387 */ /* 0x0003e80000100a00 */
[----:B-1----:R-:W2:Y:S04]  /*10bd0*/  LDL.LU.64 R186, [R1+0x450] ;  /* 0x0004500001ba7983 */ /* 0x002ea80000300a00 */
[----:B------:R1:W-:Y:S04]  /*10be0*/  STL.64 [R1+0xf8], R184 ;  /* 0x0000f8b801007387 */ /* 0x0003e80000100a00 */
[----:B-1----:R-:W3:Y:S04]  /*10bf0*/  LDL.LU.64 R184, [R1+0x468] ;  /* 0x0004680001b87983 */ /* 0x002ee80000300a00 */
[----:B------:R1:W-:Y:S04]  /*10c00*/  STL.64 [R1+0x108], R234 ;  /* 0x000108ea01007387 */ /* 0x0003e80000100a00 */
[----:B-1----:R-:W4:Y:S04]  /*10c10*/  LDL.LU.64 R234, [R1+0x7a8] ;  /* 0x0007a80001ea7983 */ /* 0x002f280000300a00 */
[----:B------:R1:W-:Y:S04]  /*10c20*/  STL.64 [R1+0x100], R236 ;  /* 0x000100ec01007387 */ /* 0x0003e80000100a00 */
[----:B-1----:R-:W4:Y:S04]  /*10c30*/  LDL.LU.64 R236, [R1+0x7a0] ;  /* 0x0007a00001ec7983 */ /* 0x002f280000300a00 */
[----:B------:R1:W-:Y:S04]  /*10c40*/  STL.64 [R1+0x18], R188 ;  /* 0x000018bc01007387 */ /* 0x0003e80000100a00 */
[----:B-1----:R-:W3:Y:S04]  /*10c50*/  LDL.LU.64 R188, [R1+0x520] ;  /* 0x0005200001bc7983 */ /* 0x002ee80000300a00 */
        /* <DEDUP_REMOVED lines=8> */
[----:B------:R1:W-:Y:S01]  /*10ce0*/  STL.64 [R1+0x128], R178 ;  /* 0x000128b201007387 */ /* 0x0003e20000100a00 */
[----:B------:R-:W-:-:S03]  /*10cf0*/  IMAD.WIDE R242, R2, 0x4, R242 ;  /* 0x0000000402f27825 */ /* 0x000fc600078e02f2 */
[----:B-1----:R-:W4:Y:S04]  /*10d00*/  LDL.LU.64 R178, [R1+0x560] ;  /* 0x0005600001b27983 */ /* 0x002f280000300a00 */
[----:B------:R1:W-:Y:S04]  /*10d10*/  STL.64 [R1+0x138], R214 ;  /* 0x000138d601007387 */ /* 0x0003e80000100a00 */
[----:B-1----:R-:W4:Y:S04]  /*10d20*/  LDL.LU.64 R214, [R1+0x4b8] ;  /* 0x0004b80001d67983 */ /* 0x002f280000300a00 */
[----:B------:R1:W-:Y:S02]  /*10d30*/  STL.64 [R1+0x130], R212 ;  /* 0x000130d401007387 */ /* 0x0003e40000100a00 */
[----:B-1----:R-:W-:-:S02]  /*10d40*/  IMAD.WIDE R212, R2, 0x4, R192 ;  /* 0x0000000402d47825 */ /* 0x002fc400078e02c0 */
[----:B------:R-:W4:Y:S04]  /*10d50*/  LDL.LU.64 R192, [R1+0x540] ;  /* 0x0005400001c07983 */ /* 0x000f280000300a00 */
        /* <DEDUP_REMOVED lines=8> */
[----:B------:R1:W-:Y:S04]  /*10de0*/  STL.64 [R1], R194 ;  /* 0x000000c201007387 */ /* 0x0003e80000100a00 */
[----:B-1----:R-:W4:Y:S01]  /*10df0*/  LDL.LU.64 R194, [R1+0x530] ;  /* 0x0005300001c27983 */ /* 0x002f220000300a00 */
[----:B--2---:R-:W-:-:S04]  /*10e00*/  IMAD.WIDE R186, R2, 0x4, R186 ;  /* 0x0000000402ba7825 */ /* 0x004fc800078e02ba */
[----:B---3--:R-:W-:-:S05]  /*10e10*/  IMAD.WIDE R188, R2, 0x4, R188 ;  /* 0x0000000402bc7825 */ /* 0x008fca00078e02bc */
[----:B------:R1:W-:Y:S04]  /*10e20*/  STL.64 [R1+0x158], R188 ;  /* 0x000158bc01007387 */ /* 0x0003e80000100a00 */
[----:B-1----:R-:W2:Y:S04]  /*10e30*/  LDL.LU.64 R188, [R1+0x578] ;  /* 0x0005780001bc7983 */ /* 0x002ea80000300a00 */
[----:B------:R1:W-:Y:S04]  /*10e40*/  STL.64 [R1+0x168], R186 ;  /* 0x000168ba01007387 */ /* 0x0003e80000100a00 */
[----:B-1----:R-:W3:Y:S01]  /*10e50*/  LDL.LU.64 R186, [R1+0x4d8] ;  /* 0x0004d80001ba7983 */ /* 0x002ee20000300a00 */
[----:B----4-:R-:W-:-:S05]  /*10e60*/  IMAD.WIDE R242, R2, 0x4, R242 ;  /* 0x0000000402f27825 */ /* 0x010fca00078e02f2 */
[----:B------:R1:W-:Y:S02]  /*10e70*/  STL.64 [R1+0x160], R242 ;  /* 0x000160f201007387 */ /* 0x0003e40000100a00 */
[----:B-1----:R-:W-:-:S04]  /*10e80*/  IMAD.WIDE R242, R2, 0x4, R196 ;  /* 0x0000000402f27825 */ /* 0x002fc800078e02c4 */
[----:B------:R-:W-:-:S04]  /*10e90*/  IMAD.WIDE R196, R2, 0x4, R194 ;  /* 0x0000000402c47825 */ /* 0x000fc800078e02c2 */
[C---:B------:R-:W-:Y:S02]  /*10ea0*/  IMAD.WIDE R194, R2.reuse, 0x4, R184 ;  /* 0x0000000402c27825 */ /* 0x040fe400078e02b8 */
[----:B------:R-:W4:Y:S04]  /*10eb0*/  LDL.LU.64 R184, [R1+0x410] ;  /* 0x0004100001b87983 */ /* 0x000f280000300a00 */
[----:B------:R1:W-:Y:S04]  /*10ec0*/  STL.64 [R1+0x170], R196 ;  /* 0x000170c401007387 */ /* 0x0003e80000100a00 */
[----:B------:R1:W-:Y:S02]  /*10ed0*/  STL.64 [R1+0x180], R194 ;  /* 0x000180c201007387 */ /* 0x0003e40000100a00 */
[----:B-1----:R-:W-:-:S04]  /*10ee0*/  IMAD.WIDE R196, R2, 0x4, R240 ;  /* 0x0000000402c47825 */ /* 0x002fc800078e02f0 */
[C---:B------:R-:W-:Y:S01]  /*10ef0*/  IMAD.WIDE R194, R2.reuse, 0x4, R192 ;  /* 0x0000000402c27825 */ /* 0x040fe200078e02c0 */
[----:B------:R-:W-:Y:S03]  /*10f00*/  STL.64 [R1+0x178], R196 ;  /* 0x000178c401007387 */ /* 0x000fe60000100a00 */
[C---:B------:R-:W-:Y:S01]  /*10f10*/  IMAD.WIDE R192, R2.reuse, 0x4, R190 ;  /* 0x0000000402c07825 */ /* 0x040fe200078e02be */
[----:B------:R1:W-:Y:S03]  /*10f20*/  STL.64 [R1+0x188], R194 ;  /* 0x000188c201007387 */ /* 0x0003e60000100a00 */
[C---:B------:R-:W-:Y:S01]  /*10f30*/  IMAD.WIDE R190, R2.reuse, 0x4, R238 ;  /* 0x0000000402be7825 */ /* 0x040fe200078e02ee */
[----:B------:R1:W-:Y:S04]  /*10f40*/  STL.64 [R1+0x1a0], R192 ;  /* 0x0001a0c001007387 */ /* 0x0003e80000100a00 */
[----:B------:R1:W-:Y:S02]  /*10f50*/  STL.64 [R1+0x198], R190 ;  /* 0x000198be01007387 */ /* 0x0003e40000100a00 */
[----:B-1----:R-:W-:-:S04]  /*10f60*/  IMAD.WIDE R194, R2, 0x4, R200 ;  /* 0x0000000402c27825 */ /* 0x002fc800078e02c8 */
[C---:B------:R-:W-:Y:S01]  /*10f70*/  IMAD.WIDE R192, R2.reuse, 0x4, R182 ;  /* 0x0000000402c07825 */ /* 0x040fe200078e02b6 */
[----:B------:R-:W-:Y:S03]  /*10f80*/  STL.64 [R1+0x190], R194 ;  /* 0x000190c201007387 */ /* 0x000fe60000100a00 */
[C---:B------:R-:W-:Y:S01]  /*10f90*/  IMAD.WIDE R190, R2.reuse, 0x4, R180 ;  /* 0x0000000402be7825 */ /* 0x040fe200078e02b4 */
[----:B------:R-:W4:Y:S03]  /*10fa0*/  LDL.LU.64 R182, [R1+0x580] ;  /* 0x0005800001b67983 */ /* 0x000f260000300a00 */
[C---:B------:R-:W-:Y:S01]  /*10fb0*/  IMAD.WIDE R180, R2.reuse, 0x4, R236 ;  /* 0x0000000402b47825 */ /* 0x040fe200078e02ec */
[----:B------:R1:W-:Y:S04]  /*10fc0*/  STL.64 [R1+0x1a8], R192 ;  /* 0x0001a8c001007387 */ /* 0x0003e80000100a00 */
[----:B------:R1:W-:Y:S04]  /*10fd0*/  STL.64 [R1+0x1c0], R190 ;  /* 0x0001c0be01007387 */ /* 0x0003e80000100a00 */
[----:B------:R1:W-:Y:S02]  /*10fe0*/  STL.64 [R1+0x1b8], R180 ;  /* 0x0001b8b401007387 */ /* 0x0003e40000100a00 */
[----:B-1----:R-:W-:-:S04]  /*10ff0*/  IMAD.WIDE R192, R2, 0x4, R202 ;  /* 0x0000000402c07825 */ /* 0x002fc800078e02ca */
        /* <DEDUP_REMOVED lines=8> */
[----:B------:R-:W4:Y:S04]  /*11080*/  LDL.LU.64 R178, [R1+0x418] ;  /* 0x0004180001b27983 */ /* 0x000f280000300a00 */
[----:B------:R1:W-:Y:S04]  /*11090*/  STL.64 [R1+0x1d8], R192 ;  /* 0x0001d8c001007387 */ /* 0x0003e80000100a00 */
[----:B------:R2:W-:Y:S01]  /*110a0*/  STL.64 [R1+0x1d0], R190 ;  /* 0x0001d0be01007387 */ /* 0x0005e20000100a00 */
[----:B-1----:R-:W-:-:S04]  /*110b0*/  IMAD.WIDE R192, R2, 0x4, R212 ;  /* 0x0000000402c07825 */ /* 0x002fc800078e02d4 */
[C---:B--2---:R-:W-:Y:S01]  /*110c0*/  IMAD.WIDE R190, R2.reuse, 0x4, R6 ;  /* 0x0000000402be7825 */ /* 0x044fe200078e0206 */
[----:B------:R-:W-:Y:S04]  /*110d0*/  STL.64 [R1+0x1e8], R192 ;  /* 0x0001e8c001007387 */ /* 0x000fe80000100a00 */
[----:B------:R-:W2:Y:S04]  /*110e0*/  LDL.LU.64 R214, [R1+0x588] ;  /* 0x0005880001d67983 */ /* 0x000ea80000300a00 */
[----:B------:R-:W-:Y:S04]  /*110f0*/  STL.64 [R1+0x1f8], R190 ;  /* 0x0001f8be01007387 */ /* 0x000fe80000100a00 */
[----:B------:R-:W2:Y:S01]  /*11100*/  LDL.LU.64 R212, [R1+0x4f8] ;  /* 0x0004f80001d47983 */ /* 0x000ea20000300a00 */
[----:B------:R-:W-:-:S05]  /*11110*/  IMAD.WIDE R6, R2, 0x4, R232 ;  /* 0x0000000402067825 */ /* 0x000fca00078e02e8 */
[----:B------:R1:W-:Y:S04]  /*11120*/  STL.64 [R1+0x1f0], R6 ;  /* 0x0001f00601007387 */ /* 0x0003e80000100a00 */
[----:B-1----:R-:W2:Y:S01]  /*11130*/  LDL.LU.64 R6, [R1+0x428] ;  /* 0x0004280001067983 */ /* 0x002ea20000300a00 */
[----:B------:R-:W-:-:S04]  /*11140*/  IMAD.WIDE R188, R2, 0x4, R188 ;  /* 0x0000000402bc7825 */ /* 0x000fc800078e02bc */
[C---:B------:R-:W-:Y:S02]  /*11150*/  IMAD.WIDE R232, R2.reuse, 0x4, R206 ;  /* 0x0000000402e87825 */ /* 0x040fe400078e02ce */
[----:B------:R-:W2:Y:S02]  /*11160*/  LDL.LU.64 R206, [R1+0x438] ;  /* 0x0004380001ce7983 */ /* 0x000ea40000300a00 */
[C---:B---3--:R-:W-:Y:S02]  /*11170*/  IMAD.WIDE R186, R2.reuse, 0x4, R186 ;  /* 0x0000000402ba7825 */ /* 0x048fe400078e02ba */
[----:B------:R-:W-:Y:S04]  /*11180*/  STL.64 [R1+0x200], R188 ;  /* 0x000200bc01007387 */ /* 0x000fe80000100a00 */
[----:B------:R-:W3:Y:S04]  /*11190*/  LDL.LU.64 R204, [R1+0x598] ;  /* 0x0005980001cc7983 */ /* 0x000ee80000300a00 */
[----:B------:R-:W3:Y:S04]  /*111a0*/  LDL.LU.64 R234, [R1+0x518] ;  /* 0x0005180001ea7983 */ /* 0x000ee80000300a00 */
[----:B------:R-:W-:Y:S04]  /*111b0*/  STL.64 [R1+0x208], R186 ;  /* 0x000208ba01007387 */ /* 0x000fe80000100a00 */
[----:B------:R-:W3:Y:S04]  /*111c0*/  LDL.LU.64 R202, [R1+0x448] ;  /* 0x0004480001ca7983 */ /* 0x000ee80000300a00 */
[----:B------:R-:W3:Y:S04]  /*111d0*/  LDL.LU.64 R236, [R1+0x5a0] ;  /* 0x0005a00001ec7983 */ /* 0x000ee80000300a00 */
[----:B------:R-:W3:Y:S01]  /*111e0*/  LDL.LU.64 R200, [R1+0x528] ;  /* 0x0005280001c87983 */ /* 0x000ee20000300a00 */
[----:B------:R-:W-:-:S04]  /*111f0*/  IMAD.WIDE R240, R2, 0x4, R198 ;  /* 0x0000000402f07825 */ /* 0x000fc800078e02c6 */
[----:B------:R-:W-:-:S04]  /*11200*/  IMAD.WIDE R210, R2, 0x4, R210 ;  /* 0x0000000402d27825 */ /* 0x000fc800078e02d2 */
[----:B----4-:R-:W-:-:S05]  /*11210*/  IMAD.WIDE R184, R2, 0x4, R184 ;  /* 0x0000000402b87825 */ /* 0x010fca00078e02b8 */
[----:B------:R1:W-:Y:S04]  /*11220*/  STL.64 [R1+0x218], R184 ;  /* 0x000218b801007387 */ /* 0x0003e80000100a00 */
[----:B------:R-:W4:Y:S01]  /*11230*/  LDL.LU.64 R238, [R1+0x460] ;  /* 0x0004600001ee7983 */ /* 0x000f220000300a00 */
[----:B-1----:R-:W-:-:S03]  /*11240*/  IMAD.WIDE R184, R2, 0x4, R208 ;  /* 0x0000000402b87825 */ /* 0x002fc600078e02d0 */
[----:B------:R-:W3:Y:S04]  /*11250*/  LDL.LU.64 R208, [R1+0x508] ;  /* 0x0005080001d07983 */ /* 0x000ee80000300a00 */
[----:B------:R-:W4:Y:S04]  /*11260*/  LDL.LU.64 R198, [R1+0x5a8] ;  /* 0x0005a80001c67983 */ /* 0x000f280000300a00 */
[----:B------:R1:W-:Y:S04]  /*11270*/  STL.64 [R1+0x210], R184 ;  /* 0x000210b801007387 */ /* 0x0003e80000100a00 */
[----:B------:R-:W4:Y:S04]  /*11280*/  LDL.LU.64 R196, [R1+0x538] ;  /* 0x0005380001c47983 */ /* 0x000f280000300a00 */
[----:B------:R-:W4:Y:S04]  /*11290*/  LDL.LU.64 R194, [R1+0x478] ;  /* 0x0004780001c27983 */ /* 0x000f280000300a00 */
[----:B------:R-:W4:Y:S04]  /*112a0*/  LDL.LU.64 R192, [R1+0x5b0] ;  /* 0x0005b00001c07983 */ /* 0x000f280000300a00 */
[----:B------:R-:W4:Y:S01]  /*112b0*/  LDL.LU.64 R190, [R1+0x548] ;  /* 0x0005480001be7983 */ /* 0x000f220000300a00 */
[----:B------:R-:W-:-:S05]  /*112c0*/  IMAD.WIDE R182, R2, 0x4, R182 ;  /* 0x0000000402b67825 */ /* 0x000fca00078e02b6 */
[----:B------:R1:W-:Y:S04]  /*112d0*/  STL.64 [R1+0x220], R182 ;  /* 0x000220b601007387 */ /* 0x0003e80000100a00 */
[----:B------:R-:W4:Y:S04]  /*112e0*/  LDL.LU.64 R188, [R1+0x490] ;  /* 0x0004900001bc7983 */ /* 0x000f280000300a00 */
[----:B------:R-:W4:Y:S04]  /*112f0*/  LDL.LU.64 R186, [R1+0x5b8] ;  /* 0x0005b80001ba7983 */ /* 0x000f280000300a00 */
[----:B-1----:R-:W4:Y:S01]  /*11300*/  LDL.LU.64 R184, [R1+0x558] ;  /* 0x0005580001b87983 */ /* 0x002f220000300a00 */
[----:B------:R-:W-:-:S05]  /*11310*/  IMAD.WIDE R180, R2, 0x4, R180 ;  /* 0x0000000402b47825 */ /* 0x000fca00078e02b4 */
[----:B------:R1:W-:Y:S04]  /*11320*/  STL.64 [R1+0x230], R180 ;  /* 0x000230b401007387 */ /* 0x0003e80000100a00 */
[----:B------:R-:W4:Y:S04]  /*11330*/  LDL.LU.64 R182, [R1+0x4a8] ;  /* 0x0004a80001b67983 */ /* 0x000f280000300a00 */
[----:B-1----:R-:W4:Y:S01]  /*11340*/  LDL.LU.64 R180, [R1+0x5c0] ;  /* 0x0005c00001b47983 */ /* 0x002f220000300a00 */
[----:B------:R-:W-:-:S05]  /*11350*/  IMAD.WIDE R178, R2, 0x4, R178 ;  /* 0x0000000402b27825 */ /* 0x000fca00078e02b2 */
[----:B------:R1:W-:Y:S04]  /*11360*/  STL.64 [R1+0x248], R178 ;  /* 0x000248b201007387 */ /* 0x0003e80000100a00 */
[----:B-1----:R-:W4:Y:S04]  /*11370*/  LDL.LU.64 R178, [R1+0x568] ;  /* 0x0005680001b27983 */ /* 0x002f280000300a00 */
[----:B------:R1:W-:Y:S01]  /*11380*/  STL.64 [R1+0x240], R210 ;  /* 0x000240d201007387 */ /* 0x0003e20000100a00 */
[----:B--2---:R-:W-:-:S04]  /*11390*/  IMAD.WIDE R214, R2, 0x4, R214 ;  /* 0x0000000402d67825 */ /* 0x004fc800078e02d6 */
[C---:B------:R-:W-:Y:S01]  /*113a0*/  IMAD.WIDE R212, R2.reuse, 0x4, R212 ;  /* 0x0000000402d47825 */ /* 0x040fe200078e02d4 */
[----:B-1----:R-:W2:Y:S04]  /*113b0*/  LDL.LU.64 R210, [R1+0x590] ;  /* 0x0005900001d27983 */ /* 0x002ea80000300a00 */
[----:B------:R1:W-:Y:S04]  /*113c0*/  STL.64 [R1+0x258], R214 ;  /* 0x000258d601007387 */ /* 0x0003e80000100a00 */
[----:B-1----:R-:W2:Y:S04]  /*113d0*/  LDL.LU.64 R214, [R1+0x780] ;  /* 0x0007800001d67983 */ /* 0x002ea80000300a00 */
[----:B------:R1:W-:Y:S04]  /*113e0*/  STL.64 [R1+0x268], R212 ;  /* 0x000268d401007387 */ /* 0x0003e80000100a00 */
[----:B-1----:R-:W2:Y:S01]  /*113f0*/  LDL.LU.64 R212, [R1+0x778] ;  /* 0x0007780001d47983 */ /* 0x002ea20000300a00 */
[----:B------:R-:W-:-:S05]  /*11400*/  IMAD.WIDE R6, R2, 0x4, R6 ;  /* 0x0000000402067825 */ /* 0x000fca00078e0206 */
[----:B------:R1:W-:Y:S04]  /*11410*/  STL.64 [R1+0x280], R6 ;  /* 0x0002800601007387 */ /* 0x0003e80000100a00 */
[----:B-1----:R-:W2:Y:S01]  /*11420*/  LDL.LU.64 R6, [R1+0x770] ;  /* 0x0007700001067983 */ /* 0x002ea20000300a00 */
[----:B------:R-:W-:Y:S01]  /*11430*/  IMAD.WIDE R206, R2, 0x4, R206 ;  /* 0x0000000402ce7825 */ /* 0x000fe200078e02ce */
[----:B------:R-:W-:-:S03]  /*11440*/  IADD3 R115, R115, -0xe2, RZ ;  /* 0xffffff1e73737810 */ /* 0x000fc60007ffe0ff */
[----:B------:R-:W-:-:S04]  /*11450*/  IMAD.WIDE R44, R2, 0x4, R44 ;  /* 0x00000004022c7825 */ /* 0x000fc800078e022c */
        /* <DEDUP_REMOVED lines=11> */
[----:B---3--:R-:W-:-:S04]  /*11510*/  IMAD.WIDE R208, R2, 0x4, R208 ;  /* 0x0000000402d07825 */ /* 0x008fc800078e02d0 */
[----:B----4-:R-:W-:-:S04]  /*11520*/  IMAD.WIDE R198, R2, 0x4, R198 ;  /* 0x0000000402c67825 */ /* 0x010fc800078e02c6 */
[----:B------:R-:W-:-:S04]  /*11530*/  IMAD.WIDE R196, R2, 0x4, R196 ;  /* 0x0000000402c47825 */ /* 0x000fc800078e02c4 */
[----:B------:R-:W-:-:S04]  /*11540*/  IMAD.WIDE R194, R2, 0x4, R194 ;  /* 0x0000000402c27825 */ /* 0x000fc800078e02c2 */
[----:B--2---:R-:W-:-:S04]  /*11550*/  IMAD.WIDE R210, R2, 0x4, R210 ;  /* 0x0000000402d27825 */ /* 0x004fc800078e02d2 */
[----:B------:R-:W-:-:S05]  /*11560*/  IMAD.WIDE R212, R2, 0x4, R212 ;  /* 0x0000000402d47825 */ /* 0x000fca00078e02d4 */
[----:B------:R-:W-:Y:S04]  /*11570*/  STL.64 [R1+0x278], R212 ;  /* 0x000278d401007387 */ /* 0x000fe80000100a00 */
[----:B------:R1:W-:Y:S04]  /*11580*/  STL.64 [R1+0x290], R210 ;  /* 0x000290d201007387 */ /* 0x0003e80000100a00 */
[----:B------:R2:W-:Y:S04]  /*11590*/  STL.64 [R1+0x2a0], R208 ;  /* 0x0002a0d001007387 */ /* 0x0005e80000100a00 */
[----:B------:R3:W-:Y:S01]  /*115a0*/  STL.64 [R1+0x2b0], R206 ;  /* 0x0002b0ce01007387 */ /* 0x0007e20000100a00 */
[----:B-1----:R-:W-:-:S04]  /*115b0*/  IMAD.WIDE R210, R2, 0x4, R214 ;  /* 0x0000000402d27825 */ /* 0x002fc800078e02d6 */
[C---:B--2---:R-:W-:Y:S01]  /*115c0*/  IMAD.WIDE R208, R2.reuse, 0x4, R204 ;  /* 0x0000000402d07825 */ /* 0x044fe200078e02cc */
[----:B------:R-:W-:Y:S03]  /*115d0*/  STL.64 [R1+0x2a8], R210 ;  /* 0x0002a8d201007387 */ /* 0x000fe60000100a00 */
[C---:B---3--:R-:W-:Y:S01]  /*115e0*/  IMAD.WIDE R206, R2.reuse, 0x4, R234 ;  /* 0x0000000402ce7825 */ /* 0x048fe200078e02ea */
[----:B------:R-:W-:Y:S03]  /*115f0*/  STL.64 [R1+0x2b8], R208 ;  /* 0x0002b8d001007387 */ /* 0x000fe60000100a00 */
[C---:B------:R-:W-:Y:S01]  /*11600*/  IMAD.WIDE R204, R2.reuse, 0x4, R202 ;  /* 0x0000000402cc7825 */ /* 0x040fe200078e02ca */
[----:B------:R1:W-:Y:S03]  /*11610*/  STL.64 [R1+0x2c8], R206 ;  /* 0x0002c8ce01007387 */ /* 0x0003e60000100a00 */
[C---:B------:R-:W-:Y:S01]  /*11620*/  IMAD.WIDE R202, R2.reuse, 0x4, R216 ;  /* 0x0000000402ca7825 */ /* 0x040fe200078e02d8 */
        /* <DEDUP_REMOVED lines=8> */
[----:B------:R-:W-:Y:S04]  /*116b0*/  STL.64 [R1+0x308], R202 ;  /* 0x000308ca01007387 */ /* 0x000fe80000100a00 */
        /* <DEDUP_REMOVED lines=23> */
[----:B------:R-:W-:-:S04]  /*11830*/  IMAD.WIDE R180, R2, 0x4, R178 ;  /* 0x0000000402b47825 */ /* 0x000fc800078e02b2 */
[C---:B------:R-:W-:Y:S02]  /*11840*/  IMAD.WIDE R178, R2.reuse, 0x4, R6 ;  /* 0x0000000402b27825 */ /* 0x040fe400078e0206 */
[----:B------:R-:W2:Y:S02]  /*11850*/  LDL.LU.64 R6, [R1+0x768] ;  /* 0x0007680001067983 */ /* 0x000ea40000300a00 */
[----:B------:R-:W-:Y:S02]  /*11860*/  IMAD.WIDE R202, R2, 0x4, R226 ;  /* 0x0000000402ca7825 */ /* 0x000fe400078e02e2 */
[----:B------:R-:W-:Y:S04]  /*11870*/  STL.64 [R1+0x3f0], R180 ;  /* 0x0003f0b401007387 */ /* 0x000fe80000100a00 */
[----:B------:R-:W-:Y:S04]  /*11880*/  STL.64 [R1+0x3e8], R238 ;  /* 0x0003e8ee01007387 */ /* 0x000fe80000100a00 */
[----:B------:R-:W-:Y:S04]  /*11890*/  STL.64 [R1+0x3e0], R178 ;  /* 0x0003e0b201007387 */ /* 0x000fe80000100a00 */
[----:B------:R-:W-:Y:S04]  /*118a0*/  STL.64 [R1+0x3d8], R202 ;  /* 0x0003d8ca01007387 */ /* 0x000fe80000100a00 */
[----:B------:R-:W3:Y:S04]  /*118b0*/  LDL.64 R236, [R1+0x188] ;  /* 0x0001880001ec7983 */ /* 0x000ee80000100a00 */
[----:B------:R1:W-:Y:S04]  /*118c0*/  STL.64 [R1+0xba0], R70 ;  /* 0x000ba04601007387 */ /* 0x0003e80000100a00 */
[----:B------:R-:W0:Y:S04]  /*118d0*/  LDGDEPBAR ;  /* 0x00000000000079af */ /* 0x000e280000000000 */
[----:B------:R-:W-:Y:S04]  /*118e0*/  LDGSTS.E [R114+0x20000], desc[UR16][R44.64], P3 ;  /* 0x200000002c727fae */ /* 0x000fe80009921850 */
[----:B-1----:R-:W4:Y:S04]  /*118f0*/  LDL.64 R70, [R1+0x3a8] ;  /* 0x0003a80001467983 */ /* 0x002f280000100a00 */
[----:B------:R1:W-:Y:S04]  /*11900*/  STL.64 [R1+0xb98], R68 ;  /* 0x000b984401007387 */ /* 0x0003e80000100a00 */
[----:B------:R-:W-:Y:S04]  /*11910*/  LDGSTS.E [R114+0x20400], desc[UR16][R36.64], P3 ;  /* 0x2040000024727fae */ /* 0x000fe80009921850 */
[----:B------:R-:W-:Y:S04]  /*11920*/  LDGSTS.E [R114+0x20800], desc[UR16][R28.64], P3 ;  /* 0x208000001c727fae */ /* 0x000fe80009921850 */
[----:B-1----:R-:W4:Y:S04]  /*11930*/  LDL.64 R68, [R1+0x350] ;  /* 0x0003500001447983 */ /* 0x002f280000100a00 */
[----:B------:R1:W-:Y:S04]  /*11940*/  STL.64 [R1+0xb90], R66 ;  /* 0x000b904201007387 */ /* 0x0003e80000100a00 */
[----:B------:R-:W-:Y:S04]  /*11950*/  LDGSTS.E [R114+0x20c00], desc[UR16][R20.64], P3 ;  /* 0x20c0000014727fae */ /* 0x000fe80009921850 */
[----:B------:R-:W-:Y:S04]  /*11960*/  LDGSTS.E [R114+0x21000], desc[UR16][R12.64], P3 ;  /* 0x210000000c727fae */ /* 0x000fe80009921850 */
[----:B-1----:R-:W4:Y:S04]  /*11970*/  LDL.64 R66, [R1+0x318] ;  /* 0x0003180001427983 */ /* 0x002f280000100a00 */
[----:B------:R1:W-:Y:S04]  /*11980*/  STL.64 [R1+0xb88], R64 ;  /* 0x000b884001007387 */ /* 0x0003e80000100a00 */
        /* <DEDUP_REMOVED lines=17> */
[----:B------:R-:W-:Y:S04]  /*11aa0*/  STL.64 [R1+0xb40], R46 ;  /* 0x000b402e01007387 */ /* 0x000fe80000100a00 */
[----:B------:R-:W3:Y:S04]  /*11ab0*/  LDL.LU.64 R178, [R1+0x28] ;  /* 0x0000280001b27983 */ /* 0x000ee80000300a00 */
        /* <DEDUP_REMOVED lines=12> */
[----:B------:R1:W-:Y:S04]  /*11b80*/  STL [R1+0x840], R8 ;  /* 0x0008400801007387 */ /* 0x0003e80000100800 */
[----:B--2---:R2:W-:Y:S01]  /*11b90*/  STL.64 [R1+0x768], R6 ;  /* 0x0007680601007387 */ /* 0x0045e20000100a00 */
[----:B-1----:R-:W1:Y:S03]  /*11ba0*/  LDC R8, c[0x0][0x230] ;  /* 0x00008c00ff087b82 */ /* 0x002e660000000800 */
[----:B---3--:R-:W-:Y:S04]  /*11bb0*/  LDGSTS.E [R114+0x21400], desc[UR16][R178.64], P3 ;  /* 0x21400000b2727fae */ /* 0x008fe80009921850 */
[----:B----4-:R-:W-:Y:S04]  /*11bc0*/  LDGSTS.E [R114+0x21800], desc[UR16][R180.64], P3 ;  /* 0x21800000b4727fae */ /* 0x010fe80009921850 */
[----:B------:R3:W-:Y:S04]  /*11bd0*/  STL.64 [R1+0xb38], R182 ;  /* 0x000b38b601007387 */ /* 0x0007e80000100a00 */
[----:B------:R4:W-:Y:S04]  /*11be0*/  STL.64 [R1+0xb30], R184 ;  /* 0x000b30b801007387 */ /* 0x0009e80000100a00 */
[----:B------:R1:W-:Y:S04]  /*11bf0*/  STL.64 [R1+0xb28], R186 ;  /* 0x000b28ba01007387 */ /* 0x0003e80000100a00 */
[----:B------:R-:W-:Y:S04]  /*11c00*/  STL.64 [R1+0xb18], R188 ;  /* 0x000b18bc01007387 */ /* 0x000fe80000100a00 */
[----:B------:R-:W-:Y:S04]  /*11c10*/  STL.64 [R1+0xb08], R190 ;  /* 0x000b08be01007387 */ /* 0x000fe80000100a00 */
[----:B------:R-:W-:Y:S04]  /*11c20*/  STL.64 [R1+0xb00], R192 ;  /* 0x000b00c001007387 */ /* 0x000fe80000100a00 */
[----:B------:R-:W-:Y:S04]  /*11c30*/  STL.64 [R1+0xaf0], R194 ;  /* 0x000af0c201007387 */ /* 0x000fe80000100a00 */
[----:B------:R-:W-:Y:S04]  /*11c40*/  STL.64 [R1+0xad0], R196 ;  /* 0x000ad0c401007387 */ /* 0x000fe80000100a00 */
[----:B------:R-:W-:Y:S04]  /*11c50*/  STL.64 [R1+0xac0], R198 ;  /* 0x000ac0c601007387 */ /* 0x000fe80000100a00 */
[----:B------:R1:W-:Y:S04]  /*11c60*/  STL.64 [R1+0xab8], R200 ;  /* 0x000ab8c801007387 */ /* 0x0003e80000100a00 */
[----:B------:R1:W-:Y:S04]  /*11c70*/  STL.64 [R1+0xaa8], R234 ;  /* 0x000aa8ea01007387 */ /* 0x0003e80000100a00 */
[----:B------:R-:W4:Y:S04]  /*11c80*/  LDL.LU.64 R204, [R1+0x38] ;  /* 0x0000380001cc7983 */ /* 0x000f280000300a00 */
[----:B------:R-:W4:Y:S04]  /*11c90*/  LDL.LU.64 R206, [R1+0x58] ;  /* 0x0000580001ce7983 */ /* 0x000f280000300a00 */
[----:B------:R-:W4:Y:S04]  /*11ca0*/  LDL.LU.64 R208, [R1+0x90] ;  /* 0x0000900001d07983 */ /* 0x000f280000300a00 */
[----:B------:R-:W4:Y:S04]  /*11cb0*/  LDL.LU.64 R210, [R1+0xa8] ;  /* 0x0000a80001d27983 */ /* 0x000f280000300a00 */
[----:B------:R-:W4:Y:S04]  /*11cc0*/  LDL.LU.64 R212, [R1+0xc0] ;  /* 0x0000c00001d47983 */ /* 0x000f280000300a00 */
[----:B------:R-:W4:Y:S04]  /*11cd0*/  LDL.LU.64 R214, [R1+0xd8] ;  /* 0x0000d80001d67983 */ /* 0x000f280000300a00 */
[----:B------:R-:W4:Y:S04]  /*11ce0*/  LDL.LU.64 R216, [R1+0xf0] ;  /* 0x0000f00001d87983 */ /* 0x000f280000300a00 */
        /* <DEDUP_REMOVED lines=19> */
[----:B------:R-:W4:Y:S04]  /*11e20*/  LDL.LU.64 R218, [R1+0x108] ;  /* 0x0001080001da7983 */ /* 0x000f280000300a00 */
        /* <DEDUP_REMOVED lines=11> */
[----:B--2---:R-:W2:Y:S04]  /*11ee0*/  LDL.64 R6, [R1+0x1c0] ;  /* 0x0001c00001067983 */ /* 0x004ea80000100a00 */
        /* <DEDUP_REMOVED lines=18> */
[----:B------:R-:W-:Y:S04]  /*12010*/  LDGSTS.E [R5+0x21100], desc[UR16][R10.64], P3 ;  /* 0x211000000a057fae */ /* 0x000fe80009921850 */
[----:B---3--:R-:W3:Y:S04]  /*12020*/  LDL.LU.64 R182, [R1+0x20] ;  /* 0x0000200001b67983 */ /* 0x008ee80000300a00 */
[----:B----4-:R-:W4:Y:S04]  /*12030*/  LDL.LU.64 R184, [R1+0x40] ;  /* 0x0000400001b87983 */ /* 0x010f280000300a00 */
[----:B-1----:R-:W4:Y:S04]  /*12040*/  LDL.LU.64 R186, [R1+0x68] ;  /* 0x0000680001ba7983 */ /* 0x002f280000300a00 */
        /* <DEDUP_REMOVED lines=8> */
[----:B------:R1:W-:Y:S04]  /*120d0*/  STL.64 [R1+0xb20], R214 ;  /* 0x000b20d601007387 */ /* 0x0003e80000100a00 */
[----:B------:R-:W-:Y:S04]  /*120e0*/  LDGSTS.E [R5+0x22d00], desc[UR16][R216.64], P3 ;  /* 0x22d00000d8057fae */ /* 0x000fe80009921850 */
[----:B-1----:R-:W4:Y:S04]  /*120f0*/  LDL.LU.64 R214, [R1+0x88] ;  /* 0x0000880001d67983 */ /* 0x002f280000300a00 */
[----:B------:R1:W-:Y:S04]  /*12100*/  STL.64 [R1+0xb10], R216 ;  /* 0x000b10d801007387 */ /* 0x0003e80000100a00 */
[----:B-1----:R-:W4:Y:S04]  /*12110*/  LDL.LU.64 R216, [R1+0xa0] ;  /* 0x0000a00001d87983 */ /* 0x002f280000300a00 */
[----:B------:R-:W-:Y:S04]  /*12120*/  LDGSTS.E [R5+0x23100], desc[UR16][R218.64], P3 ;  /* 0x23100000da057fae */ /* 0x000fe80009921850 */
[----:B------:R-:W-:Y:S04]  /*12130*/  LDGSTS.E [R5+0x23500], desc[UR16][R220.64], P3 ;  /* 0x23500000dc057fae */ /* 0x000fe80009921850 */
[----:B------:R-:W-:Y:S04]  /*12140*/  LDGSTS.E [R5+0x23900], desc[UR16][R222.64], P3 ;  /* 0x23900000de057fae */ /* 0x000fe80009921850 */
[----:B------:R-:W-:Y:S04]  /*12150*/  LDGSTS.E [R5+0x23d00], desc[UR16][R224.64], P3 ;  /* 0x23d00000e0057fae */ /* 0x000fe80009921850 */
[----:B------:R-:W-:Y:S04]  /*12160*/  LDGSTS.E [R5+0x24100], desc[UR16][R226.64], P3 ;  /* 0x24100000e2057fae */ /* 0x000fe80009921850 */
[----:B------:R-:W-:Y:S04]  /*12170*/  LDGSTS.E [R5+0x24500], desc[UR16][R236.64], P3 ;  /* 0x24500000ec057fae */ /* 0x000fe80009921850 */
[----:B------:R1:W-:Y:S04]  /*12180*/  STL.64 [R1+0xaf8], R218 ;  /* 0x000af8da01007387 */ /* 0x0003e80000100a00 */
        /* <DEDUP_REMOVED lines=12> */
[----:B-1----:R-:W2:Y:S04]  /*12250*/  LDL.LU.64 R218, [R1+0xd0] ;  /* 0x0000d00001da7983 */ /* 0x002ea80000300a00 */
[----:B------:R-:W-:Y:S04]  /*12260*/  LDGSTS.E [R5+0x27900], desc[UR16][R66.64], P3 ;  /* 0x2790000042057fae */ /* 0x000fe80009921850 */
[----:B------:R1:W-:Y:S04]  /*12270*/  STL.64 [R1+0xae8], R220 ;  /* 0x000ae8dc01007387 */ /* 0x0003e80000100a00 */
[----:B------:R-:W-:Y:S04]  /*12280*/  LDGSTS.E [R5+0x27d00], desc[UR16][R68.64], P3 ;  /* 0x27d0000044057fae */ /* 0x000fe80009921850 */
[----:B------:R-:W-:Y:S04]  /*12290*/  LDGSTS.E [R3+0x20200], desc[UR16][R40.64], P3 ;  /* 0x2020000028037fae */ /* 0x000fe80009921850 */
[----:B-1----:R-:W2:Y:S04]  /*122a0*/  LDL.LU.64 R220, [R1+0xe8] ;  /* 0x0000e80001dc7983 */ /* 0x002ea80000300a00 */
[----:B------:R1:W-:Y:S04]  /*122b0*/  STL.64 [R1+0xad8], R222 ;  /* 0x000ad8de01007387 */ /* 0x0003e80000100a00 */
[----:B------:R-:W-:Y:S04]  /*122c0*/  LDGSTS.E [R3+0x20600], desc[UR16][R32.64], P3 ;  /* 0x2060000020037fae */ /* 0x000fe80009921850 */
[----:B------:R-:W-:Y:S04]  /*122d0*/  LDGSTS.E [R3+0x20a00], desc[UR16][R24.64], P3 ;  /* 0x20a0000018037fae */ /* 0x000fe80009921850 */
[----:B-1----:R-:W2:Y:S04]  /*122e0*/  LDL.LU.64 R222, [R1+0x100] ;  /* 0x0001000001de7983 */ /* 0x002ea80000300a00 */
[----:B------:R1:W-:Y:S04]  /*122f0*/  STL.64 [R1+0xac8], R224 ;  /* 0x000ac8e001007387 */ /* 0x0003e80000100a00 */
[----:B------:R-:W-:Y:S04]  /*12300*/  LDGSTS.E [R3+0x20e00], desc[UR16][R16.64], P3 ;  /* 0x20e0000010037fae */ /* 0x000fe80009921850 */
[----:B---3--:R-:W-:Y:S04]  /*12310*/  LDGSTS.E [R3+0x21200], desc[UR16][R182.64], P3 ;  /* 0x21200000b6037fae */ /* 0x008fe80009921850 */
[----:B-1----:R-:W3:Y:S04]  /*12320*/  LDL.LU.64 R224, [R1+0x118] ;  /* 0x0001180001e07983 */ /* 0x002ee80000300a00 */
[----:B------:R-:W-:Y:S04]  /*12330*/  STL.64 [R1+0xab0], R226 ;  /* 0x000ab0e201007387 */ /* 0x000fe80000100a00 */
[----:B----4-:R-:W-:Y:S04]  /*12340*/  LDGSTS.E [R3+0x21600], desc[UR16][R184.64], P3 ;  /* 0x21600000b8037fae */ /* 0x010fe80009921850 */
[----:B------:R-:W-:Y:S04]  /*12350*/  STL.64 [R1+0xaa0], R236 ;  /* 0x000aa0ec01007387 */ /* 0x000fe80000100a00 */
[----:B------:R-:W-:Y:S04]  /*12360*/  LDGSTS.E [R3+0x21a00], desc[UR16][R186.64], P3 ;  /* 0x21a00000ba037fae */ /* 0x000fe80009921850 */
[----:B------:R-:W4:Y:S04]  /*12370*/  LDL.LU.64 R238, [R1+0x178] ;  /* 0x0001780001ee7983 */ /* 0x000f280000300a00 */
        /* <DEDUP_REMOVED lines=13> */
[----:B------:R-:W-:Y:S04]  /*12450*/  LDGSTS.E [R3+0x21e00], desc[UR16][R214.64], P3 ;  /* 0x21e00000d6037fae */ /* 0x000fe80009921850 */
[----:B------:R-:W4:Y:S04]  /*12460*/  LDL.64 R60, [R1+0x3e0] ;  /* 0x0003e000013c7983 */ /* 0x000f280000100a00 */
[----:B------:R-:W-:Y:S04]  /*12470*/  LDGSTS.E [R3+0x22200], desc[UR16][R216.64], P3 ;  /* 0x22200000d8037fae */ /* 0x000fe80009921850 */
[----:B------:R-:W-:Y:S04]  /*12480*/  LDGSTS.E [R3+0x22600], desc[UR16][R70.64], P3 ;  /* 0x2260000046037fae */ /* 0x000fe80009921850 */
[----:B------:R-:W4:Y:S04]  /*12490*/  LDL.64 R70, [R1+0x198] ;  /* 0x0001980001467983 */ /* 0x000f280000100a00 */
[----:B------:R1:W-:Y:S04]  /*124a0*/  STL.64 [R1+0xae0], R200 ;  /* 0x000ae0c801007387 */ /* 0x0003e80000100a00 */
[----:B--2---:R-:W-:Y:S04]  /*124b0*/  LDGSTS.E [R3+0x22a00], desc[UR16][R218.64], P3 ;  /* 0x22a00000da037fae */ /* 0x004fe80009921850 */
[----:B------:R-:W-:Y:S04]  /*124c0*/  LDGSTS.E [R3+0x22e00], desc[UR16][R220.64], P3 ;  /* 0x22e00000dc037fae */ /* 0x000fe80009921850 */
[----:B------:R-:W-:Y:S04]  /*124d0*/  LDGSTS.E [R3+0x23200], desc[UR16][R222.64], P3 ;  /* 0x23200000de037fae */ /* 0x000fe80009921850 */
[----:B---3--:R-:W-:Y:S04]  /*124e0*/  LDGSTS.E [R3+0x23600], desc[UR16][R224.64], P3 ;  /* 0x23600000e0037fae */ /* 0x008fe80009921850 */
[----:B------:R-:W-:Y:S04]  /*124f0*/  LDGSTS.E [R3+0x23a00], desc[UR16][R200.64], P3 ;  /* 0x23a00000c8037fae */ /* 0x000fe80009921850 */
[----:B------:R-:W-:Y:S04]  /*12500*/  LDGSTS.E [R3+0x23e00], desc[UR16][R234.64], P3 ;  /* 0x23e00000ea037fae */ /* 0x000fe80009921850 */
[----:B----4-:R-:W-:Y:S04]  /*12510*/  LDGSTS.E [R3+0x24200], desc[UR16][R188.64], P3 ;  /* 0x24200000bc037fae */ /* 0x010fe80009921850 */
[----:B------:R-:W-:Y:S04]  /*12520*/  LDGSTS.E [R3+0x24600], desc[UR16][R238.64], P3 ;  /* 0x24600000ee037fae */ /* 0x000fe80009921850 */
[----:B------:R-:W2:Y:S04]  /*12530*/  LDL.LU.64 R188, [R1+0x80] ;  /* 0x0000800001bc7983 */ /* 0x000ea80000300a00 */
[----:B------:R-:W3:Y:S04]  /*12540*/  LDL.LU.64 R190, [R1+0x78] ;  /* 0x0000780001be7983 */ /* 0x000ee80000300a00 */
[----:B------:R-:W4:Y:S04]  /*12550*/  LDL.LU.64 R192, [R1+0x60] ;  /* 0x0000600001c07983 */ /* 0x000f280000300a00 */
[----:B------:R-:W4:Y:S04]  /*12560*/  LDL.LU.64 R194, [R1+0x48] ;  /* 0x0000480001c27983 */ /* 0x000f280000300a00 */
[----:B-1----:R-:W4:Y:S04]  /*12570*/  LDL.LU.64 R200, [R1+0x30] ;  /* 0x0000300001c87983 */ /* 0x002f280000300a00 */
[----:B------:R-:W4:Y:S04]  /*12580*/  LDL.LU.64 R196, [R1+0x18] ;  /* 0x0000180001c47983 */ /* 0x000f280000300a00 */
[----:B------:R-:W4:Y:S04]  /*12590*/  LDL.LU.64 R198, [R1+0x10] ;  /* 0x0000100001c67983 */ /* 0x000f280000300a00 */
[----:B------:R-:W4:Y:S04]  /*125a0*/  LDL.LU.64 R226, [R1+0x8] ;  /* 0x0000080001e27983 */ /* 0x000f280000300a00 */
[----:B------:R-:W4:Y:S04]  /*125b0*/  LDL.LU.64 R236, [R1] ;  /* 0x0000000001ec7983 */ /* 0x000f280000300a00 */
        /* <DEDUP_REMOVED lines=15> */
[----:B------:R-:W4:Y:S04]  /*126b0*/  LDL.64 R64, [R1+0x1b0] ;  /* 0x0001b00001407983 */ /* 0x000f280000100a00 */
[----:B------:R-:W4:Y:S04]  /*126c0*/  LDL.64 R62, [R1+0x1d0] ;  /* 0x0001d000013e7983 */ /* 0x000f280000100a00 */
[----:B------:R-:W4:Y:S04]  /*126d0*/  LDL.64 R66, [R1+0x190] ;  /* 0x0001900001427983 */ /* 0x000f280000100a00 */
[----:B------:R-:W-:Y:S04]  /*126e0*/  LDGSTS.E [R3+0x27e00], desc[UR16][R60.64], P3 ;  /* 0x27e000003c037fae */ /* 0x000fe80009921850 */
        /* <DEDUP_REMOVED lines=10> */
[----:B------:R-:W-:Y:S04]  /*12790*/  LDGSTS.E [R0+0x20700], desc[UR16][R30.64], P3 ;  /* 0x207000001e007fae */ /* 0x000fe80009921850 */
[----:B------:R-:W-:Y:S04]  /*127a0*/  LDGSTS.E [R0+0x20b00], desc[UR16][R22.64], P3 ;  /* 0x20b0000016007fae */ /* 0x000fe80009921850 */
[----:B------:R-:W-:Y:S04]  /*127b0*/  LDGSTS.E [R0+0x20f00], desc[UR16][R14.64], P3 ;  /* 0x20f000000e007fae */ /* 0x000fe80009921850 */
[----:B------:R-:W-:Y:S04]  /*127c0*/  LDGSTS.E [R0+0x21300], desc[UR16][R230.64], P3 ;  /* 0x21300000e6007fae */ /* 0x000fe80009921850 */
[----:B------:R-:W-:Y:S04]  /*127d0*/  LDGSTS.E [R0+0x21700], desc[UR16][R228.64], P3 ;  /* 0x21700000e4007fae */ /* 0x000fe80009921850 */
[----:B------:R-:W-:Y:S04]  /*127e0*/  LDGSTS.E [R0+0x21b00], desc[UR16][R176.64], P3 ;  /* 0x21b00000b0007fae */ /* 0x000fe80009921850 */
[----:B--2---:R-:W-:Y:S04]  /*127f0*/  LDGSTS.E [R0+0x21f00], desc[UR16][R188.64], P3 ;  /* 0x21f00000bc007fae */ /* 0x004fe80009921850 */
[----:B---3--:R-:W-:Y:S04]  /*12800*/  LDGSTS.E [R0+0x22300], desc[UR16][R190.64], P3 ;  /* 0x22300000be007fae */ /* 0x008fe80009921850 */
[----:B----4-:R-:W-:Y:S04]  /*12810*/  LDGSTS.E [R0+0x22700], desc[UR16][R192.64], P3 ;  /* 0x22700000c0007fae */ /* 0x010fe80009921850 */
        /* <DEDUP_REMOVED lines=22> */
[----:B------:R-:W0:Y:S04]  /*12980*/  LDGDEPBAR ;  /* 0x00000000000079af */ /* 0x000e280000000000 */
[----:B------:R-:W2:Y:S01]  /*12990*/  LDL.LU.64 R66, [R1+0xb90] ;  /* 0x000b900001427983 */ /* 0x000ea20000300a00 */
[----:B-1----:R-:W-:-:S03]  /*129a0*/  IMAD.WIDE R202, R4, 0x4, R172 ;  /* 0x0000000404ca7825 */ /* 0x002fc600078e02ac */
[----:B------:R-:W3:Y:S01]  /*129b0*/  LDL.LU.64 R64, [R1+0xb88] ;  /* 0x000b880001407983 */ /* 0x000ee20000300a00 */
[----:B------:R-:W-:-:S03]  /*129c0*/  VIADD R172, R8, 0xffffff1c ;  /* 0xffffff1c08ac7836 */ /* 0x000fc60000000000 */
[----:B------:R-:W4:Y:S01]  /*129d0*/  LDL.LU.64 R62, [R1+0xb80] ;  /* 0x000b8000013e7983 */ /* 0x000f220000300a00 */
[----:B------:R-:W1:Y:S01]  /*129e0*/  LDC R8, c[0x0][0x230] ;  /* 0x00008c00ff087b82 */ /* 0x000e620000000800 */
[----:B------:R-:W-:-:S07]  /*129f0*/  IMAD.WIDE R6, R4, 0x4, R174 ;  /* 0x0000000404067825 */ /* 0x000fce00078e02ae */
[----:B------:R-:W-:Y:S01]  /*12a00*/  BAR.SYNC.DEFER_BLOCKING 0x0 ;  /* 0x0000000000007b1d */ /* 0x000fe20000010000 */
[----:B------:R-:W-:-:S05]  /*12a10*/  ISETP.GE.U32.AND P3, PT, R115, 0x7ffffedf, PT ;  /* 0x7ffffedf7300780c */ /* 0x000fca0003f66070 */
[----:B------:R-:W4:Y:S02]  /*12a20*/  LDL.LU.64 R60, [R1+0xb78] ;  /* 0x000b7800013c7983 */ /* 0x000f240000300a00 */
[----:B------:R-:W1:Y:S02]  /*12a30*/  LDC R175, c[0x0][0x230] ;  /* 0x00008c00ffaf7b82 */ /* 0x000e640000000800 */
[----:B------:R-:W4:Y:S04]  /*12a40*/  LDL.LU.64 R58, [R1+0xb70] ;  /* 0x000b7000013a7983 */ /* 0x000f280000300a00 */
[----:B------:R-:W4:Y:S02]  /*12a50*/  LDL.LU.64 R56, [R1+0xb68] ;  /* 0x000b680001387983 */ /* 0x000f240000300a00 */
[----:B------:R-:W1:Y:S02]  /*12a60*/  LDC R174, c[0x0][0x230] ;  /* 0x00008c00ffae7b82 */ /* 0x000e640000000800 */
[----:B------:R-:W4:Y:S04]  /*12a70*/  LDL.LU.64 R54, [R1+0xb60] ;  /* 0x000b600001367983 */ /* 0x000f280000300a00 */
[----:B------:R-:W4:Y:S04]  /*12a80*/  LDL.LU.64 R52, [R1+0xb58] ;  /* 0x000b580001347983 */ /* 0x000f280000300a00 */
[----:B------:R-:W4:Y:S01]  /*12a90*/  LDL.LU.64 R50, [R1+0xb50] ;  /* 0x000b500001327983 */ /* 0x000f220000300a00 */
[----:B------:R-:W-:-:S02]  /*12aa0*/  VIADD R115, R251, 0xffffff1d ;  /* 0xffffff1dfb737836 */ /* 0x000fc40000000000 */
[----:B------:R-:W-:Y:S01]  /*12ab0*/  IMAD.WIDE R128, R4, 0x4, R128 ;  /* 0x0000000404807825 */ /* 0x000fe200078e0280 */
[----:B------:R-:W4:Y:S01]  /*12ac0*/  LDL.LU.64 R48, [R1+0xb48] ;  /* 0x000b480001307983 */ /* 0x000f220000300a00 */
[----:B------:R-:W4:Y:S03]  /*12ad0*/  LDC R251, c[0x0][0x230] ;  /* 0x00008c00fffb7b82 */ /* 0x000f260000000800 */
[----:B------:R-:W4:Y:S04]  /*12ae0*/  LDL.LU.64 R46, [R1+0xb40] ;  /* 0x000b4000012e7983 */ /* 0x000f280000300a00 */
[----:B------:R-:W-:Y:S01]  /*12af0*/  @!PT LDS RZ, [RZ] ;  /* 0x00000000fffff984 */ /* 0x000fe20000000800 */
[----:B------:R-:W-:Y:S01]  /*12b00*/  @!PT LDS RZ, [RZ] ;  /* 0x00000000fffff984 */ /* 0x000fe20000000800 */
[----:B------:R-:W-:Y:S01]  /*12b10*/  @!PT LDS RZ, [RZ] ;  /* 0x00000000fffff984 */ /* 0x000fe20000000800 */
[----:B------:R1:W-:Y:S04]  /*12b20*/  LDGSTS.E [R244+-0x68000], desc[UR16][R6.64], !P4 ;  /* 0x9800000006f47fae */ /* 0x0003e8000e121850 */
[----:B------:R1:W-:Y:S04]  /*12b30*/  STL.64 [R1+0x3c0], R6 ;  /* 0x0003c00601007387 */ /* 0x0003e80000100a00 */
[----:B------:R1:W-:Y:S01]  /*12b40*/  LDGSTS.E [R244+-0x67ffc], desc[UR16][R202.64], !P5 ;  /* 0x98004000caf47fae */ /* 0x0003e2000e921850 */
[----:B------:R-:W-:Y:S01]  /*12b50*/  ISETP.GE.U32.AND P5, PT, R172, 0x7ffffedd, PT ;  /* 0x7ffffeddac00780c */ /* 0x000fe20003fa6070 */
[C---:B------:R-:W-:Y:S01]  /*12b60*/  IMAD.WIDE R172, R4.reuse, 0x4, R168 ;  /* 0x0000000404ac7825 */ /* 0x040fe200078e02a8 */
[----:B------:R-:W-:Y:S01]  /*12b70*/  ISETP.GE.U32.AND P4, PT, R115, 0x7ffffede, PT ;  /* 0x7ffffede7300780c */ /* 0x000fe20003f86070 */
[----:B------:R1:W-:Y:S02]  /*12b80*/  STL.64 [R1+0x3b0], R202 ;  /* 0x0003b0ca01007387 */ /* 0x0003e40000100a00 */
[----:B-1----:R-:W-:-:S02]  /*12b90*/  IMAD.WIDE R6, R4, 0x4, R170 ;  /* 0x0000000404067825 */ /* 0x002fc400078e02aa */
[----:B------:R-:W1:Y:S02]  /*12ba0*/  LDC R170, c[0x0][0x230] ;  /* 0x00008c00ffaa7b82 */ /* 0x000e640000000800 */
[----:B------:R-:W-:Y:S01]  /*12bb0*/  VIADD R115, R8, 0xffffff3b ;  /* 0xffffff3b08737836 */ /* 0x000fe20000000000 */
[----:B------:R1:W-:Y:S04]  /*12bc0*/  STL.64 [R1+0x3a0], R6 ;  /* 0x0003a00601007387 */ /* 0x0003e80000100a00 */
[----:B------:R-:W-:Y:S01]  /*12bd0*/  STL.64 [R1+0x388], R172 ;  /* 0x000388ac01007387 */ /* 0x000fe20000100a00 */
[----:B------:R-:W1:Y:S03]  /*12be0*/  LDC R203, c[0x0][0x230] ;  /* 0x00008c00ffcb7b82 */ /* 0x000e660000000800 */
[----:B------:R-:W4:Y:S04]  /*12bf0*/  LDL R8, [R1+0x760] ;  /* 0x0007600001087983 */ /* 0x000f280000100800 */
[----:B------:R1:W-:Y:S01]  /*12c00*/  LDGSTS.E [R244+-0x67ff8], desc[UR16][R6.64], !P6 ;  /* 0x9800800006f47fae */ /* 0x0003e2000f121850 */
[----:B------:R-:W1:Y:S03]  /*12c10*/  LDC R171, c[0x0][0x230] ;  /* 0x00008c00ffab7b82 */ /* 0x000e660000000800 */
[----:B------:R-:W-:Y:S01]  /*12c20*/  LDGSTS.E [R244+-0x67ff4], desc[UR16][R172.64], !P1 ;  /* 0x9800c000acf47fae */ /* 0x000fe2000c921850 */
[----:B-1----:R-:W-:-:S04]  /*12c30*/  IADD3 R168, R203, -0xc6, RZ ;  /* 0xffffff3acba87810 */ /* 0x002fc80007ffe0ff */
[----:B------:R-:W1:Y:S01]  /*12c40*/  LDC R203, c[0x0][0x230] ;  /* 0x00008c00ffcb7b82 */ /* 0x000e620000000800 */
[----:B------:R-:W-:-:S05]  /*12c50*/  IMAD.WIDE R6, R4, 0x4, R166 ;  /* 0x0000000404067825 */ /* 0x000fca00078e02a6 */
[----:B------:R1:W-:Y:S02]  /*12c60*/  STL.64 [R1+0x370], R6 ;  /* 0x0003700601007387 */ /* 0x0003e40000100a00 */
[----:B------:R-:W1:Y:S02]  /*12c70*/  LDC R166, c[0x0][0x230] ;  /* 0x00008c00ffa67b82 */ /* 0x000e640000000800 */
[----:B------:R1:W-:Y:S01]  /*12c80*/  LDGSTS.E [R244+-0x64000], desc[UR16][R6.64], !P2 ;  /* 0x9c00000006f47fae */ /* 0x0003e2000d121850 */
[----:B------:R-:W-:Y:S01]  /*12c90*/  ISETP.GE.U32.AND P6, PT, R115, 0x7ffffefc, PT ;  /* 0x7ffffefc7300780c */ /* 0x000fe20003fc6070 */
[----:B-1----:R-:W-:-:S04]  /*12ca0*/  IMAD.WIDE R6, R4, 0x4, R164 ;  /* 0x0000000404067825 */ /* 0x002fc800078e02a4 */
[----:B------:R-:W1:Y:S01]  /*12cb0*/  LDC R164, c[0x0][0x230] ;  /* 0x00008c00ffa47b82 */ /* 0x000e620000000800 */
[----:B------:R1:W-:Y:S01]  /*12cc0*/  STL.64 [R1+0x368], R6 ;  /* 0x0003680601007387 */ /* 0x0003e20000100a00 */
[----:B------:R-:W-:-:S03]  /*12cd0*/  VIADD R115, R203, 0xffffff39 ;  /* 0xffffff39cb737836 */ /* 0x000fc60000000000 */
[----:B------:R1:W-:Y:S01]  /*12ce0*/  LDGSTS.E [R244+-0x63ffc], desc[UR16][R6.64], !P3 ;  /* 0x9c00400006f47fae */ /* 0x0003e2000d921850 */
[----:B------:R-:W-:Y:S01]  /*12cf0*/  ISETP.GE.U32.AND P1, PT, R168, 0x7ffffefb, PT ;  /* 0x7ffffefba800780c */ /* 0x000fe20003f26070 */
[C---:B------:R-:W-:Y:S01]  /*12d00*/  IMAD.WIDE R168, R4.reuse, 0x4, R162 ;  /* 0x0000000404a87825 */ /* 0x040fe200078e02a2 */
[----:B------:R-:W-:Y:S01]  /*12d10*/  ISETP.GE.U32.AND P2, PT, R115, 0x7ffffefa, PT ;  /* 0x7ffffefa7300780c */ /* 0x000fe20003f46070 */
[----:B------:R-:W2:Y:S02]  /*12d20*/  LDC R165, c[0x0][0x230] ;  /* 0x00008c00ffa57b82 */ /* 0x000ea40000000800 */
[----:B------:R-:W-:Y:S01]  /*12d30*/  VIADD R162, R175, 0xffffff1b ;  /* 0xffffff1bafa27836 */ /* 0x000fe20000000000 */
[----:B------:R-:W-:Y:S01]  /*12d40*/  LDGSTS.E [R244+-0x63ff8], desc[UR16][R168.64], !P4 ;  /* 0x9c008000a8f47fae */ /* 0x000fe2000e121850 */
[----:B-1----:R-:W-:-:S04]  /*12d50*/  IMAD.WIDE R6, R4, 0x4, R160 ;  /* 0x0000000404067825 */ /* 0x002fc800078e02a0 */
[----:B------:R-:W1:Y:S01]  /*12d60*/  LDC R160, c[0x0][0x230] ;  /* 0x00008c00ffa07b82 */ /* 0x000e620000000800 */
[----:B------:R-:W-:Y:S01]  /*12d70*/  VIADD R115, R174, 0xffffff38 ;  /* 0xffffff38ae737836 */ /* 0x000fe20000000000 */
[----:B------:R-:W-:Y:S01]  /*12d80*/  ISETP.GE.U32.AND P4, PT, R162, 0x7ffffedc, PT ;  /* 0x7ffffedca200780c */ /* 0x000fe20003f86070 */
[----:B------:R-:W-:Y:S01]  /*12d90*/  STL.64 [R1+0x360], R168 ;  /* 0x000360a801007387 */ /* 0x000fe20000100a00 */
[----:B------:R-:W-:Y:S02]  /*12da0*/  IMAD.WIDE R162, R4, 0x4, R158 ;  /* 0x0000000404a27825 */ /* 0x000fe400078e029e */
[----:B------:R-:W-:Y:S01]  /*12db0*/  ISETP.GE.U32.AND P3, PT, R115, 0x7ffffef9, PT ;  /* 0x7ffffef97300780c */ /* 0x000fe20003f66070 */
[----:B------:R1:W-:Y:S01]  /*12dc0*/  STL.64 [R1+0x358], R6 ;  /* 0x0003580601007387 */ /* 0x0003e20000100a00 */
[----:B------:R-:W-:Y:S01]  /*12dd0*/  IADD3 R115, R170, -0xe6, RZ ;  /* 0xffffff1aaa737810 */ /* 0x000fe20007ffe0ff */
[----:B------:R-:W2:Y:S02]  /*12de0*/  LDC R159, c[0x0][0x230] ;  /* 0x00008c00ff9f7b82 */ /* 0x000ea40000000800 */
[----:B------:R1:W-:Y:S01]  /*12df0*/  LDGSTS.E [R244+-0x63ff4], desc[UR16][R6.64], !P5 ;  /* 0x9c00c00006f47fae */ /* 0x0003e2000e921850 */
[----:B------:R-:W-:Y:S01]  /*12e00*/  ISETP.GE.U32.AND P5, PT, R115, 0x7ffffedb, PT ;  /* 0x7ffffedb7300780c */ /* 0x000fe20003fa6070 */
[----:B------:R-:W-:-:S02]  /*12e10*/  VIADD R158, R171, 0xffffff19 ;  /* 0xffffff19ab9e7836 */ /* 0x000fc40000000000 */
[----:B------:R1:W-:Y:S01]  /*12e20*/  STL.64 [R1+0x378], R162 ;  /* 0x000378a201007387 */ /* 0x0003e20000100a00 */
[----:B------:R-:W-:-:S03]  /*12e30*/  VIADD R115, R166, 0xffffff18 ;  /* 0xffffff18a6737836 */ /* 0x000fc60000000000 */
[----:B------:R1:W-:Y:S02]  /*12e40*/  LDGSTS.E [R250+-0x68000], desc[UR16][R162.64], !P6 ;  /* 0x98000000a2fa7fae */ /* 0x0003e4000f121850 */
[C---:B-1----:R-:W-:Y:S02]  /*12e50*/  IMAD.WIDE R6, R4.reuse, 0x4, R156 ;  /* 0x0000000404067825 */ /* 0x042fe400078e029c */
[----:B------:R-:W1:Y:S03]  /*12e60*/  LDC R156, c[0x0][0x230] ;  /* 0x00008c00ff9c7b82 */ /* 0x000e660000000800 */
[----:B------:R1:W-:Y:S01]  /*12e70*/  STL.64 [R1+0x348], R6 ;  /* 0x0003480601007387 */ /* 0x0003e20000100a00 */
[----:B------:R-:W-:-:S03]  /*12e80*/  IMAD.WIDE R162, R4, 0x4, R154 ;  /* 0x0000000404a27825 */ /* 0x000fc600078e029a */
[----:B------:R1:W-:Y:S01]  /*12e90*/  LDGSTS.E [R250+-0x67ffc], desc[UR16][R6.64], !P1 ;  /* 0x9800400006fa7fae */ /* 0x0003e2000c921850 */
[----:B------:R-:W-:Y:S01]  /*12ea0*/  ISETP.GE.U32.AND P6, PT, R158, 0x7ffffeda, PT ;  /* 0x7ffffeda9e00780c */ /* 0x000fe20003fc6070 */
[----:B------:R-:W3:Y:S01]  /*12eb0*/  LDC R155, c[0x0][0x230] ;  /* 0x00008c00ff9b7b82 */ /* 0x000ee20000000800 */
[----:B------:R-:W-:Y:S01]  /*12ec0*/  ISETP.GE.U32.AND P1, PT, R115, 0x7ffffed9, PT ;  /* 0x7ffffed97300780c */ /* 0x000fe20003f26070 */
        /* <DEDUP_REMOVED lines=8> */
[----:B------:R-:W1:Y:S01]  /*12f50*/  LDC R152, c[0x0][0x230] ;  /* 0x00008c00ff987b82 */ /* 0x000e620000000800 */
[----:B------:R-:W-:Y:S02]  /*12f60*/  VIADD R150, R160, 0xffffff35 ;  /* 0xffffff35a0967836 */ /* 0x000fe40000000000 */
[----:B------:R-:W-:Y:S01]  /*12f70*/  LDGSTS.E [R250+-0x64000], desc[UR16][R162.64], !P4 ;  /* 0x9c000000a2fa7fae */ /* 0x000fe2000e121850 */
[----:B------:R-:W-:-:S03]  /*12f80*/  ISETP.GE.U32.AND P2, PT, R154, 0x7ffffef8, PT ;  /* 0x7ffffef89a00780c */ /* 0x000fc60003f46070 */
[----:B------:R-:W-:Y:S01]  /*12f90*/  STL.64 [R1+0x310], R162 ;  /* 0x000310a201007387 */ /* 0x000fe20000100a00 */
[----:B--2---:R-:W-:Y:S01]  /*12fa0*/  IMAD.WIDE R6, R4, 0x4, R148 ;  /* 0x0000000404067825 */ /* 0x004fe200078e0294 */
[----:B------:R-:W-:Y:S01]  /*12fb0*/  ISETP.GE.U32.AND P4, PT, R150, 0x7ffffef6, PT ;  /* 0x7ffffef69600780c */ /* 0x000fe20003f86070 */
[----:B------:R-:W2:Y:S02]  /*12fc0*/  LDC R149, c[0x0][0x230] ;  /* 0x00008c00ff957b82 */ /* 0x000ea40000000800 */
[----:B------:R-:W-:Y:S01]  /*12fd0*/  IMAD.WIDE R150, R4, 0x4, R146 ;  /* 0x0000000404967825 */ /* 0x000fe200078e0292 */
[----:B------:R1:W-:Y:S01]  /*12fe0*/  STL.64 [R1+0x2f8], R6 ;  /* 0x0002f80601007387 */ /* 0x0003e20000100a00 */
[----:B------:R-:W-:-:S03]  /*12ff0*/  IADD3 R115, R165, -0xca, RZ ;  /* 0xffffff36a5737810 */ /* 0x000fc60007ffe0ff */
[----:B------:R1:W-:Y:S01]  /*13000*/  LDGSTS.E [R250+-0x63ffc], desc[UR16][R6.64], !P5 ;  /* 0x9c00400006fa7fae */ /* 0x0003e2000e921850 */
[----:B------:R-:W2:Y:S01]  /*13010*/  LDC R148, c[0x0][0x230] ;  /* 0x00008c00ff947b82 */ /* 0x000ea20000000800 */
[----:B------:R-:W-:Y:S02]  /*13020*/  ISETP.GE.U32.AND P3, PT, R115, 0x7ffffef7, PT ;  /* 0x7ffffef77300780c */ /* 0x000fe40003f66070 */
[----:B------:R-:W-:Y:S01]  /*13030*/  STL.64 [R1+0x2e8], R150 ;  /* 0x0002e89601007387 */ /* 0x000fe20000100a00 */
[----:B------:R-:W-:-:S03]  /*13040*/  VIADD R115, R159, 0xffffff34 ;  /* 0xffffff349f737836 */ /* 0x000fc60000000000 */
[----:B------:R-:W-:Y:S01]  /*13050*/  LDGSTS.E [R250+-0x63ff8], desc[UR16][R150.64], !P6 ;  /* 0x9c00800096fa7fae */ /* 0x000fe2000f121850 */
[----:B-1----:R-:W-:Y:S02]  /*13060*/  IMAD.WIDE R6, R4, 0x4, R144 ;  /* 0x0000000404067825 */ /* 0x002fe400078e0290 */
[----:B------:R-:W1:Y:S03]  /*13070*/  LDC R144, c[0x0][0x230] ;  /* 0x00008c00ff907b82 */ /* 0x000e660000000800 */
[----:B------:R3:W-:Y:S01]  /*13080*/  STL.64 [R1+0x2c0], R6 ;  /* 0x0002c00601007387 */ /* 0x0007e20000100a00 */
[----:B------:R-:W-:-:S03]  /*13090*/  VIADD R146, R156, 0xffffff17 ;  /* 0xffffff179c927836 */ /* 0x000fc60000000000 */
[----:B------:R3:W-:Y:S01]  /*130a0*/  LDGSTS.E [R250+-0x63ff4], desc[UR16][R6.64], !P1 ;  /* 0x9c00c00006fa7fae */ /* 0x0007e2000c921850 */
[----:B------:R-:W-:Y:S02]  /*130b0*/  ISETP.GE.U32.AND P5, PT, R115, 0x7ffffef5, PT ;  /* 0x7ffffef57300780c */ /* 0x000fe40003fa6070 */
[----:B------:R-:W-:Y:S01]  /*130c0*/  ISETP.GE.U32.AND P6, PT, R146, 0x7ffffed8, PT ;  /* 0x7ffffed89200780c */ /* 0x000fe20003fc6070 */
[----:B------:R-:W-:-:S04]  /*130d0*/  IMAD.WIDE R146, R4, 0x4, R140 ;  /* 0x0000000404927825 */ /* 0x000fc800078e028c */
[----:B---3--:R-:W-:Y:S01]  /*130e0*/  IMAD.WIDE R6, R4, 0x4, R142 ;  /* 0x0000000404067825 */ /* 0x008fe200078e028e */
[----:B------:R-:W-:Y:S01]  /*130f0*/  IADD3 R115, R155, -0xea, RZ ;  /* 0xffffff169b737810 */ /* 0x000fe20007ffe0ff */
[----:B------:R-:W3:Y:S03]  /*13100*/  LDC R142, c[0x0][0x230] ;  /* 0x00008c00ff8e7b82 */ /* 0x000ee60000000800 */
[----:B------:R2:W-:Y:S01]  /*13110*/  STL.64 [R1+0x298], R6 ;  /* 0x0002980601007387 */ /* 0x0005e20000100a00 */
[----:B------:R-:W-:-:S03]  /*13120*/  VIADD R140, R153, 0xffffff14 ;  /* 0xffffff14998c7836 */ /* 0x000fc60000000000 */
[----:B------:R2:W-:Y:S01]  /*13130*/  LDGSTS.E [R249+-0x68000], desc[UR16][R6.64], !P2 ;  /* 0x9800000006f97fae */ /* 0x0005e2000d121850 */
[----:B------:R-:W3:Y:S01]  /*13140*/  LDC R143, c[0x0][0x230] ;  /* 0x00008c00ff8f7b82 */ /* 0x000ee20000000800 */
[----:B------:R-:W-:Y:S02]  /*13150*/  ISETP.GE.U32.AND P1, PT, R115, 0x7ffffed7, PT ;  /* 0x7ffffed77300780c */ /* 0x000fe40003f26070 */
[----:B------:R-:W-:Y:S01]  /*13160*/  LDGSTS.E [R249+-0x67ffc], desc[UR16][R146.64], !P3 ;  /* 0x9800400092f97fae */ /* 0x000fe2000d921850 */
[----:B------:R-:W-:Y:S01]  /*13170*/  ISETP.GE.U32.AND P3, PT, R140, 0x7ffffed5, PT ;  /* 0x7ffffed58c00780c */ /* 0x000fe20003f66070 */
[----:B--2---:R-:W-:-:S03]  /*13180*/  IMAD.WIDE R6, R4, 0x4, R138 ;  /* 0x0000000404067825 */ /* 0x004fc600078e028a */
[----:B------:R-:W2:Y:S01]  /*13190*/  LDC R138, c[0x0][0x230] ;  /* 0x00008c00ff8a7b82 */ /* 0x000ea20000000800 */
[----:B------:R-:W-:Y:S01]  /*131a0*/  IMAD.WIDE R140, R4, 0x4, R136 ;  /* 0x00000004048c7825 */ /* 0x000fe200078e0288 */
[----:B------:R-:W-:Y:S01]  /*131b0*/  IADD3 R136, R149, -0xce, RZ ;  /* 0xffffff3295887810 */ /* 0x000fe20007ffe0ff */
[----:B------:R-:W-:Y:S02]  /*131c0*/  STL.64 [R1+0x288], R146 ;  /* 0x0002889201007387 */ /* 0x000fe40000100a00 */
[----:B------:R-:W-:-:S03]  /*131d0*/  VIADD R115, R152, 0xffffff15 ;  /* 0xffffff1598737836 */ /* 0x000fc60000000000 */
[----:B------:R-:W4:Y:S01]  /*131e0*/  LDC R137, c[0x0][0x230] ;  /* 0x00008c00ff897b82 */ /* 0x000f220000000800 */
[----:B------:R1:W-:Y:S01]  /*131f0*/  STL.64 [R1+0x270], R6 ;  /* 0x0002700601007387 */ /* 0x0003e20000100a00 */
[----:B------:R-:W-:-:S03]  /*13200*/  ISETP.GE.U32.AND P2, PT, R115, 0x7ffffed6, PT ;  /* 0x7ffffed67300780c */ /* 0x000fc60003f46070 */
[----:B------:R1:W-:Y:S01]  /*13210*/  LDGSTS.E [R249+-0x67ff8], desc[UR16][R6.64], !P4 ;  /* 0x9800800006f97fae */ /* 0x0003e2000e121850 */
[----:B------:R-:W-:Y:S02]  /*13220*/  VIADD R115, R148, 0xffffff33 ;  /* 0xffffff3394737836 */ /* 0x000fe40000000000 */
[----:B------:R-:W4:Y:S01]  /*13230*/  LDC R139, c[0x0][0x230] ;  /* 0x00008c00ff8b7b82 */ /* 0x000f220000000800 */
[----:B------:R3:W-:Y:S01]  /*13240*/  LDGSTS.E [R249+-0x67ff4], desc[UR16][R140.64], !P5 ;  /* 0x9800c0008cf97fae */ /* 0x0007e2000e921850 */
[----:B------:R-:W-:-:S06]  /*13250*/  ISETP.GE.U32.AND P5, PT, R136, 0x7ffffef3, PT ;  /* 0x7ffffef38800780c */ /* 0x000fcc0003fa6070 */
[----:B------:R-:W4:Y:S01]  /*13260*/  LDC R136, c[0x0][0x230] ;  /* 0x00008c00ff887b82 */ /* 0x000f220000000800 */
[----:B-1----:R-:W-:Y:S01]  /*13270*/  IMAD.WIDE R6, R4, 0x4, R134 ;  /* 0x0000000404067825 */ /* 0x002fe200078e0286 */
[----:B------:R-:W-:-:S06]  /*13280*/  ISETP.GE.U32.AND P4, PT, R115, 0x7ffffef4, PT ;  /* 0x7ffffef47300780c */ /* 0x000fcc0003f86070 */
[----:B------:R-:W1:Y:S01]  /*13290*/  LDC R134, c[0x0][0x230] ;  /* 0x00008c00ff867b82 */ /* 0x000e620000000800 */
[----:B------:R-:W-:Y:S01]  /*132a0*/  VIADD R115, R144, 0xffffff31 ;  /* 0xffffff3190737836 */ /* 0x000fe20000000000 */
[----:B------:R2:W-:Y:S04]  /*132b0*/  STL.64 [R1+0x260], R140 ;  /* 0x0002608c01007387 */ /* 0x0005e80000100a00 */
[----:B------:R2:W-:Y:S02]  /*132c0*/  STL.64 [R1+0x250], R6 ;  /* 0x0002500601007387 */ /* 0x0005e40000100a00 */
[----:B------:R-:W1:Y:S02]  /*132d0*/  LDC R135, c[0x0][0x230] ;  /* 0x00008c00ff877b82 */ /* 0x000e640000000800 */
[----:B------:R2:W-:Y:S01]  /*132e0*/  LDGSTS.E [R249+-0x64000], desc[UR16][R6.64], !P6 ;  /* 0x9c00000006f97fae */ /* 0x0005e2000f121850 */
[----:B------:R-:W-:Y:S01]  /*132f0*/  ISETP.GE.U32.AND P6, PT, R115, 0x7ffffef2, PT ;  /* 0x7ffffef27300780c */ /* 0x000fe20003fc6070 */
[----:B---3--:R-:W-:-:S02]  /*13300*/  VIADD R115, R143, 0xffffff13 ;  /* 0xffffff138f737836 */ /* 0x008fc40000000000 */
[----:B--2---:R-:W-:Y:S02]  /*13310*/  IMAD.WIDE R140, R4, 0x4, R132 ;  /* 0x00000004048c7825 */ /* 0x004fe400078e0284 */
[----:B------:R-:W2:Y:S02]  /*13320*/  LDC R133, c[0x0][0x230] ;  /* 0x00008c00ff857b82 */ /* 0x000ea40000000800 */
[----:B------:R-:W-:Y:S01]  /*13330*/  VIADD R132, R142, 0xffffff30 ;  /* 0xffffff308e847836 */ /* 0x000fe20000000000 */
[----:B------:R-:W-:Y:S01]  /*13340*/  LDGSTS.E [R249+-0x63ffc], desc[UR16][R140.64], !P1 ;  /* 0x9c0040008cf97fae */ /* 0x000fe2000c921850 */
[----:B------:R-:W-:Y:S01]  /*13350*/  IMAD.WIDE R6, R4, 0x4, R130 ;  /* 0x0000000404067825 */ /* 0x000fe200078e0282 */
[----:B------:R-:W-:-:S03]  /*13360*/  IADD3 R130, R138, -0xee, RZ ;  /* 0xffffff128a827810 */ /* 0x000fc60007ffe0ff */
[----:B------:R-:W3:Y:S01]  /*13370*/  LDC R131, c[0x0][0x230] ;  /* 0x00008c00ff837b82 */ /* 0x000ee20000000800 */
[----:B------:R-:W-:Y:S01]  /*13380*/  ISETP.GE.U32.AND P1, PT, R132, 0x7ffffef1, PT ;  /* 0x7ffffef18400780c */ /* 0x000fe20003f26070 */
[----:B------:R-:W-:Y:S01]  /*13390*/  IMAD.WIDE R126, R4, 0x4, R126 ;  /* 0x00000004047e7825 */ /* 0x000fe200078e027e */
[----:B------:R-:W-:Y:S05]  /*133a0*/  LDGSTS.E [R249+-0x63ff8], desc[UR16][R6.64], !P2 ;  /* 0x9c00800006f97fae */ /* 0x000fea000d121850 */
[----:B------:R-:W3:Y:S01]  /*133b0*/  LDC R138, c[0x0][0x230] ;  /* 0x00008c00ff8a7b82 */ /* 0x000ee20000000800 */
[----:B------:R-:W-:Y:S01]  /*133c0*/  ISETP.GE.U32.AND P2, PT, R115, 0x7ffffed4, PT ;  /* 0x7ffffed47300780c */ /* 0x000fe20003f46070 */
[----:B----4-:R-:W-:Y:S01]  /*133d0*/  VIADD R115, R137, 0xffffff11 ;  /* 0xffffff1189737836 */ /* 0x010fe20000000000 */
[----:B------:R4:W-:Y:S01]  /*133e0*/  LDGSTS.E [R249+-0x63ff4], desc[UR16][R128.64], !P3 ;  /* 0x9c00c00080f97fae */ /* 0x0009e2000d921850 */
[----:B------:R-:W-:-:S04]  /*133f0*/  ISETP.GE.U32.AND P3, PT, R130, 0x7ffffed3, PT ;  /* 0x7ffffed38200780c */ /* 0x000fc80003f66070 */
[----:B------:R-:W4:Y:S01]  /*13400*/  LDC R132, c[0x0][0x230] ;  /* 0x00008c00ff847b82 */ /* 0x000f220000000800 */
[----:B------:R-:W-:Y:S01]  /*13410*/  LDGSTS.E [R248+-0x68000], desc[UR16][R126.64], !P4 ;  /* 0x980000007ef87fae */ /* 0x000fe2000e121850 */
[----:B------:R-:W-:Y:S01]  /*13420*/  IMAD.WIDE R124, R4, 0x4, R124 ;  /* 0x00000004047c7825 */ /* 0x000fe200078e027c */
[----:B------:R-:W-:-:S03]  /*13430*/  ISETP.GE.U32.AND P4, PT, R115, 0x7ffffed2, PT ;  /* 0x7ffffed27300780c */ /* 0x000fc60003f86070 */
[----:B-1----:R-:W-:Y:S01]  /*13440*/  VIADD R130, R134, 0xffffff10 ;  /* 0xffffff1086827836 */ /* 0x002fe20000000000 */
[----:B------:R-:W-:Y:S01]  /*13450*/  LDGSTS.E [R248+-0x67ffc], desc[UR16][R124.64], !P5 ;  /* 0x980040007cf87fae */ /* 0x000fe2000e921850 */
[----:B------:R-:W-:Y:S01]  /*13460*/  IMAD.WIDE R122, R4, 0x4, R122 ;  /* 0x00000004047a7825 */ /* 0x000fe200078e027a */
[----:B------:R-:W1:Y:S03]  /*13470*/  LDC R137, c[0x0][0x230] ;  /* 0x00008c00ff897b82 */ /* 0x000e660000000800 */
[----:B------:R-:W-:Y:S01]  /*13480*/  VIADD R115, R136, 0xffffff2f ;  /* 0xffffff2f88737836 */ /* 0x000fe20000000000 */
[----:B------:R-:W-:Y:S01]  /*13490*/  ISETP.GE.U32.AND P5, PT, R130, 0x7ffffed1, PT ;  /* 0x7ffffed18200780c */ /* 0x000fe20003fa6070 */
[C---:B------:R-:W-:Y:S01]  /*134a0*/  IMAD.WIDE R120, R4.reuse, 0x4, R120 ;  /* 0x0000000404787825 */ /* 0x040fe200078e0278 */
[----:B------:R1:W-:Y:S02]  /*134b0*/  LDGSTS.E [R248+-0x67ff8], desc[UR16][R122.64], !P6 ;  /* 0x980080007af87fae */ /* 0x0003e4000f121850 */
[----:B------:R-:W-:Y:S01]  /*134c0*/  ISETP.GE.U32.AND P6, PT, R115, 0x7ffffef0, PT ;  /* 0x7ffffef07300780c */ /* 0x000fe20003fc6070 */
[----:B------:R-:W-:Y:S01]  /*134d0*/  IMAD.WIDE R118, R4, 0x4, R118 ;  /* 0x0000000404767825 */ /* 0x000fe200078e0276 */
[----:B------:R-:W1:Y:S01]  /*134e0*/  LDC R136, c[0x0][0x230] ;  /* 0x00008c00ff887b82 */ /* 0x000e620000000800 */
[----:B------:R-:W-:Y:S01]  /*134f0*/  IADD3 R115, R135, -0xd2, RZ ;  /* 0xffffff2e87737810 */ /* 0x000fe20007ffe0ff */
[----:B------:R-:W-:Y:S01]  /*13500*/  LDGSTS.E [R248+-0x67ff4], desc[UR16][R120.64], !P1 ;  /* 0x9800c00078f87fae */ /* 0x000fe2000c921850 */
[----:B------:R-:W-:-:S02]  /*13510*/  VIADD R130, R139, 0xffffff2d ;  /* 0xffffff2d8b827836 */ /* 0x000fc40000000000 */
[----:B------:R-:W-:Y:S01]  /*13520*/  IMAD.WIDE R116, R4, 0x4, R116 ;  /* 0x0000000404747825 */ /* 0x000fe200078e0274 */
[----:B------:R-:W-:Y:S01]  /*13530*/  LDGSTS.E [R248+-0x64000], desc[UR16][R118.64], !P2 ;  /* 0x9c00000076f87fae */ /* 0x000fe2000d121850 */
[----:B------:R-:W-:Y:S01]  /*13540*/  ISETP.GE.U32.AND P1, PT, R115, 0x7ffffeef, PT ;  /* 0x7ffffeef7300780c */ /* 0x000fe20003f26070 */
[----:B------:R-:W1:Y:S01]  /*13550*/  LDC R135, c[0x0][0x230] ;  /* 0x00008c00ff877b82 */ /* 0x000e620000000800 */
[----:B------:R-:W-:Y:S01]  /*13560*/  ISETP.GE.U32.AND P2, PT, R130, 0x7ffffeee, PT ;  /* 0x7ffffeee8200780c */ /* 0x000fe20003f46070 */
[----:B------:R-:W-:Y:S01]  /*13570*/  IMAD.WIDE R112, R4, 0x4, R112 ;  /* 0x0000000404707825 */ /* 0x000fe200078e0270 */
[----:B------:R-:W-:Y:S03]  /*13580*/  LDGSTS.E [R248+-0x63ffc], desc[UR16][R116.64], !P3 ;  /* 0x9c00400074f87fae */ /* 0x000fe6000d921850 */
[----:B--2---:R-:W-:Y:S01]  /*13590*/  VIADD R115, R133, 0xffffff2c ;  /* 0xffffff2c85737836 */ /* 0x004fe20000000000 */
[----:B------:R-:W-:Y:S01]  /*135a0*/  LDGSTS.E [R248+-0x63ff8], desc[UR16][R112.64], !P4 ;  /* 0x9c00800070f87fae */ /* 0x000fe2000e121850 */
[----:B---3--:R-:W-:Y:S01]  /*135b0*/  VIADD R130, R138, 0xffffff0f ;  /* 0xffffff0f8a827836 */ /* 0x008fe20000000000 */
[----:B------:R-:W2:Y:S01]  /*135c0*/  LDC R133, c[0x0][0x230] ;  /* 0x00008c00ff857b82 */ /* 0x000ea20000000800 */
[----:B------:R-:W-:Y:S01]  /*135d0*/  IMAD.WIDE R110, R4, 0x4, R110 ;  /* 0x00000004046e7825 */ /* 0x000fe200078e026e */
[----:B------:R-:W-:-:S02]  /*135e0*/  ISETP.GE.U32.AND P3, PT, R115, 0x7ffffeed, PT ;  /* 0x7ffffeed7300780c */ /* 0x000fc40003f66070 */
[----:B------:R-:W-:Y:S01]  /*135f0*/  ISETP.GE.U32.AND P4, PT, R130, 0x7ffffed0, PT ;  /* 0x7ffffed08200780c */ /* 0x000fe20003f86070 */
[----:B------:R-:W-:Y:S01]  /*13600*/  VIADD R130, R131, 0xffffff0d ;  /* 0xffffff0d83827836 */ /* 0x000fe20000000000 */
[----:B----4-:R-:W-:Y:S01]  /*13610*/  IADD3 R115, R132, -0xf2, RZ ;  /* 0xffffff0e84737810 */ /* 0x010fe20007ffe0ff */
[----:B------:R-:W-:Y:S01]  /*13620*/  LDGSTS.E [R248+-0x63ff4], desc[UR16][R110.64], !P5 ;  /* 0x9c00c0006ef87fae */ /* 0x000fe2000e921850 */
[----:B------:R-:W3:Y:S01]  /*13630*/  LDC R134, c[0x0][0x230] ;  /* 0x00008c00ff867b82 */ /* 0x000ee20000000800 */
[----:B------:R-:W-:Y:S01]  /*13640*/  IMAD.WIDE R108, R4, 0x4, R108 ;  /* 0x00000004046c7825 */ /* 0x000fe200078e026c */
[----:B------:R-:W-:-:S06]  /*13650*/  ISETP.GE.U32.AND P5, PT, R115, 0x7ffffecf, PT ;  /* 0x7ffffecf7300780c */ /* 0x000fcc0003fa6070 */
[----:B------:R-:W4:Y:S01]  /*13660*/  LDC R131, c[0x0][0x230] ;  /* 0x00008c00ff837b82 */ /* 0x000f220000000800 */
[C---:B------:R-:W-:Y:S01]  /*13670*/  IMAD.WIDE R106, R4.reuse, 0x4, R106 ;  /* 0x00000004046a7825 */ /* 0x040fe200078e026a */
[----:B------:R-:W-:Y:S03]  /*13680*/  LDGSTS.E [R247+-0x68000], desc[UR16][R108.64], !P6 ;  /* 0x980000006cf77fae */ /* 0x000fe6000f121850 */
[----:B-1----:R-:W-:Y:S01]  /*13690*/  VIADD R115, R137, 0xffffff0c ;  /* 0xffffff0c89737836 */ /* 0x002fe20000000000 */
[----:B------:R-:W-:Y:S02]  /*136a0*/  LDGSTS.E [R247+-0x67ffc], desc[UR16][R106.64], !P1 ;  /* 0x980040006af77fae */ /* 0x000fe4000c921850 */
[----:B------:R-:W1:Y:S01]  /*136b0*/  LDC R132, c[0x0][0x230] ;  /* 0x00008c00ff847b82 */ /* 0x000e620000000800 */
[----:B------:R-:W-:Y:S01]  /*136c0*/  IMAD.WIDE R104, R4, 0x4, R104 ;  /* 0x0000000404687825 */ /* 0x000fe200078e0268 */
[----:B------:R-:W-:-:S02]  /*136d0*/  ISETP.GE.U32.AND P1, PT, R115, 0x7ffffecd, PT ;  /* 0x7ffffecd7300780c */ /* 0x000fc40003f26070 */
[----:B------:R-:W-:Y:S01]  /*136e0*/  IADD3 R115, R136, -0xd6, RZ ;  /* 0xffffff2a88737810 */ /* 0x000fe20007ffe0ff */
[----:B------:R-:W-:-:S03]  /*136f0*/  IMAD.WIDE R102, R4, 0x4, R102 ;  /* 0x0000000404667825 */ /* 0x000fc600078e0266 */
[----:B------:R-:W1:Y:S01]  /*13700*/  LDC R138, c[0x0][0x230] ;  /* 0x00008c00ff8a7b82 */ /* 0x000e620000000800 */
[----:B------:R-:W-:Y:S01]  /*13710*/  ISETP.GE.U32.AND P6, PT, R130, 0x7ffffece, PT ;  /* 0x7ffffece8200780c */ /* 0x000fe20003fc6070 */
[----:B------:R-:W-:Y:S01]  /*13720*/  LDGSTS.E [R247+-0x67ff8], desc[UR16][R104.64], !P2 ;  /* 0x9800800068f77fae */ /* 0x000fe2000d121850 */
[----:B------:R-:W-:Y:S02]  /*13730*/  VIADD R130, R135, 0xffffff2b ;  /* 0xffffff2b87827836 */ /* 0x000fe40000000000 */
[C---:B------:R-:W-:Y:S01]  /*13740*/  IMAD.WIDE R100, R4.reuse, 0x4, R100 ;  /* 0x0000000404647825 */ /* 0x040fe200078e0264 */
[----:B------:R-:W-:Y:S02]  /*13750*/  LDGSTS.E [R247+-0x67ff4], desc[UR16][R102.64], !P3 ;  /* 0x9800c00066f77fae */ /* 0x000fe4000d921850 */
[----:B------:R-:W1:Y:S01]  /*13760*/  LDC R136, c[0x0][0x230] ;  /* 0x00008c00ff887b82 */ /* 0x000e620000000800 */
[----:B------:R-:W-:Y:S01]  /*13770*/  ISETP.GE.U32.AND P3, PT, R115, 0x7ffffeeb, PT ;  /* 0x7ffffeeb7300780c */ /* 0x000fe20003f66070 */
[----:B------:R-:W-:Y:S01]  /*13780*/  IMAD.WIDE R98, R4, 0x4, R98 ;  /* 0x0000000404627825 */ /* 0x000fe200078e0262 */
[----:B------:R-:W-:Y:S01]  /*13790*/  ISETP.GE.U32.AND P2, PT, R130, 0x7ffffeec, PT ;  /* 0x7ffffeec8200780c */ /* 0x000fe20003f46070 */
[----:B------:R-:W-:Y:S02]  /*137a0*/  LDGSTS.E [R247+-0x64000], desc[UR16][R100.64], !P4 ;  /* 0x9c00000064f77fae */ /* 0x000fe4000e121850 */
[----:B--2---:R-:W-:-:S02]  /*137b0*/  VIADD R115, R133, 0xffffff28 ;  /* 0xffffff2885737836 */ /* 0x004fc40000000000 */
[----:B------:R-:W2:Y:S01]  /*137c0*/  LDC R137, c[0x0][0x230] ;  /* 0x00008c00ff897b82 */ /* 0x000ea20000000800 */
[----:B---3--:R-:W-:Y:S01]  /*137d0*/  VIADD R130, R134, 0xffffff29 ;  /* 0xffffff2986827836 */ /* 0x008fe20000000000 */
[----:B------:R-:W-:Y:S01]  /*137e0*/  LDGSTS.E [R247+-0x63ffc], desc[UR16][R98.64], !P5 ;  /* 0x9c00400062f77fae */ /* 0x000fe2000e921850 */
[----:B------:R-:W-:-:S05]  /*137f0*/  ISETP.GE.U32.AND P5, PT, R115, 0x7ffffee9, PT ;  /* 0x7ffffee97300780c */ /* 0x000fca0003fa6070 */
[----:B------:R-:W3:Y:S01]  /*13800*/  LDC R139, c[0x0][0x230] ;  /* 0x00008c00ff8b7b82 */ /* 0x000ee20000000800 */
[----:B------:R-:W-:Y:S01]  /*13810*/  IMAD.WIDE R96, R4, 0x4, R96 ;  /* 0x0000000404607825 */ /* 0x000fe200078e0260 */
[----:B------:R-:W-:-:S03]  /*13820*/  ISETP.GE.U32.AND P4, PT, R130, 0x7ffffeea, PT ;  /* 0x7ffffeea8200780c */ /* 0x000fc60003f86070 */
[----:B----4-:R-:W-:Y:S01]  /*13830*/  VIADD R115, R131, 0xffffff0b ;  /* 0xffffff0b83737836 */ /* 0x010fe20000000000 */
[----:B------:R-:W-:Y:S02]  /*13840*/  LDGSTS.E [R247+-0x63ff8], desc[UR16][R96.64], !P6 ;  /* 0x9c00800060f77fae */ /* 0x000fe4000f121850 */
[----:B------:R-:W4:Y:S01]  /*13850*/  LDC R135, c[0x0][0x230] ;  /* 0x00008c00ff877b82 */ /* 0x000f220000000800 */
[----:B------:R-:W-:Y:S01]  /*13860*/  IMAD.WIDE R94, R4, 0x4, R94 ;  /* 0x00000004045e7825 */ /* 0x000fe200078e025e */
[----:B------:R-:W-:-:S03]  /*13870*/  ISETP.GE.U32.AND P6, PT, R115, 0x7ffffecc, PT ;  /* 0x7ffffecc7300780c */ /* 0x000fc60003fc6070 */
[----:B------:R-:W-:Y:S01]  /*13880*/  IMAD.WIDE R92, R4, 0x4, R92 ;  /* 0x00000004045c7825 */ /* 0x000fe200078e025c */
[----:B------:R-:W-:Y:S02]  /*13890*/  LDGSTS.E [R247+-0x63ff4], desc[UR16][R94.64], !P1 ;  /* 0x9c00c0005ef77fae */ /* 0x000fe4000c921850 */
[----:B------:R-:W4:Y:S01]  /*138a0*/  LDC R133, c[0x0][0x230] ;  /* 0x00008c00ff857b82 */ /* 0x000f220000000800 */
[----:B-1----:R-:W-:Y:S01]  /*138b0*/  VIADD R115, R132, 0xffffff09 ;  /* 0xffffff0984737836 */ /* 0x002fe20000000000 */
[----:B------:R-:W-:Y:S01]  /*138c0*/  LDGSTS.E [R246+-0x68000], desc[UR16][R92.64], !P2 ;  /* 0x980000005cf67fae */ /* 0x000fe2000d121850 */
[----:B------:R-:W-:Y:S01]  /*138d0*/  IMAD.WIDE R90, R4, 0x4, R90 ;  /* 0x00000004045a7825 */ /* 0x000fe200078e025a */
[----:B------:R-:W-:-:S04]  /*138e0*/  IADD3 R130, R138, -0xf6, RZ ;  /* 0xffffff0a8a827810 */ /* 0x000fc80007ffe0ff */
[----:B------:R-:W1:Y:S01]  /*138f0*/  LDC R134, c[0x0][0x230] ;  /* 0x00008c00ff867b82 */ /* 0x000e620000000800 */
[----:B------:R-:W-:Y:S01]  /*13900*/  ISETP.GE.U32.AND P2, PT, R115, 0x7ffffeca, PT ;  /* 0x7ffffeca7300780c */ /* 0x000fe20003f46070 */
[----:B------:R-:W-:Y:S01]  /*13910*/  IMAD.WIDE R88, R4, 0x4, R88 ;  /* 0x0000000404587825 */ /* 0x000fe200078e0258 */
[----:B------:R-:W-:Y:S01]  /*13920*/  ISETP.GE.U32.AND P1, PT, R130, 0x7ffffecb, PT ;  /* 0x7ffffecb8200780c */ /* 0x000fe20003f26070 */
[----:B------:R-:W-:Y:S02]  /*13930*/  LDGSTS.E [R246+-0x67ffc], desc[UR16][R90.64], !P3 ;  /* 0x980040005af67fae */ /* 0x000fe4000d921850 */
[----:B------:R-:W-:Y:S02]  /*13940*/  VIADD R115, R136, 0xffffff27 ;  /* 0xffffff2788737836 */ /* 0x000fe40000000000 */
[----:B------:R-:W1:Y:S01]  /*13950*/  LDC R131, c[0x0][0x230] ;  /* 0x00008c00ff837b82 */ /* 0x000e620000000800 */
[----:B--2---:R-:W-:Y:S01]  /*13960*/  VIADD R130, R137, 0xffffff08 ;  /* 0xffffff0889827836 */ /* 0x004fe20000000000 */
[----:B------:R-:W-:Y:S01]  /*13970*/  LDGSTS.E [R246+-0x67ff8], desc[UR16][R88.64], !P4 ;  /* 0x9800800058f67fae */ /* 0x000fe2000e121850 */
[----:B------:R-:W-:Y:S01]  /*13980*/  ISETP.GE.U32.AND P4, PT, R115, 0x7ffffee8, PT ;  /* 0x7ffffee87300780c */ /* 0x000fe20003f86070 */
[----:B---3--:R-:W-:-:S04]  /*13990*/  VIADD R115, R139, 0xffffff25 ;  /* 0xffffff258b737836 */ /* 0x008fc80000000000 */
[----:B------:R-:W2:Y:S01]  /*139a0*/  LDC R132, c[0x0][0x230] ;  /* 0x00008c00ff847b82 */ /* 0x000ea20000000800 */
[----:B------:R-:W-:Y:S01]  /*139b0*/  ISETP.GE.U32.AND P3, PT, R130, 0x7ffffec9, PT ;  /* 0x7ffffec98200780c */ /* 0x000fe20003f66070 */
[----:B------:R-:W-:Y:S01]  /*139c0*/  IMAD.WIDE R86, R4, 0x4, R86 ;  /* 0x0000000404567825 */ /* 0x000fe200078e0256 */
[----:B----4-:R-:W-:-:S03]  /*139d0*/  IADD3 R130, R135, -0xda, RZ ;  /* 0xffffff2687827810 */ /* 0x010fc60007ffe0ff */
[C---:B------:R-:W-:Y:S01]  /*139e0*/  IMAD.WIDE R84, R4.reuse, 0x4, R84 ;  /* 0x0000000404547825 */ /* 0x040fe200078e0254 */
[----:B------:R-:W-:Y:S01]  /*139f0*/  LDGSTS.E [R246+-0x67ff4], desc[UR16][R86.64], !P5 ;  /* 0x9800c00056f67fae */ /* 0x000fe2000e921850 */
[----:B------:R-:W3:Y:S02]  /*13a00*/  LDC R139, c[0x0][0x230] ;  /* 0x00008c00ff8b7b82 */ /* 0x000ee40000000800 */
[C---:B------:R-:W-:Y:S01]  /*13a10*/  IMAD.WIDE R82, R4.reuse, 0x4, R82 ;  /* 0x0000000404527825 */ /* 0x040fe200078e0252 */
[----:B------:R-:W-:Y:S05]  /*13a20*/  LDGSTS.E [R246+-0x64000], desc[UR16][R84.64], !P6 ;  /* 0x9c00000054f67fae */ /* 0x000fea000f121850 */
[----:B------:R-:W4:Y:S01]  /*13a30*/  LDC R135, c[0x0][0x230] ;  /* 0x00008c00ff877b82 */ /* 0x000f220000000800 */
[----:B------:R-:W-:Y:S01]  /*13a40*/  ISETP.GE.U32.AND P6, PT, R115, 0x7ffffee6, PT ;  /* 0x7ffffee67300780c */ /* 0x000fe20003fc6070 */
[----:B------:R-:W-:-:S06]  /*13a50*/  IMAD.WIDE R80, R4, 0x4, R80 ;  /* 0x0000000404507825 */ /* 0x000fcc00078e0250 */
[----:B------:R-:W4:Y:S01]  /*13a60*/  LDC R138, c[0x0][0x230] ;  /* 0x00008c00ff8a7b82 */ /* 0x000f220000000800 */
[----:B------:R-:W-:Y:S01]  /*13a70*/  VIADD R115, R133, 0xffffff07 ;  /* 0xffffff0785737836 */ /* 0x000fe20000000000 */
[----:B------:R-:W-:Y:S01]  /*13a80*/  ISETP.GE.U32.AND P5, PT, R130, 0x7ffffee7, PT ;  /* 0x7ffffee78200780c */ /* 0x000fe20003fa6070 */
[----:B-1----:R-:W-:Y:S01]  /*13a90*/  VIADD R130, R134, 0xffffff24 ;  /* 0xffffff2486827836 */ /* 0x002fe20000000000 */
[----:B------:R-:W-:Y:S04]  /*13aa0*/  LDGSTS.E [R246+-0x63ffc], desc[UR16][R82.64], !P1 ;  /* 0x9c00400052f67fae */ /* 0x000fe8000c921850 */
[----:B------:R-:W1:Y:S01]  /*13ab0*/  LDC R136, c[0x0][0x230] ;  /* 0x00008c00ff887b82 */ /* 0x000e620000000800 */
[----:B------:R-:W-:Y:S01]  /*13ac0*/  LDGSTS.E [R246+-0x63ff8], desc[UR16][R80.64], !P2 ;  /* 0x9c00800050f67fae */ /* 0x000fe2000d121850 */
[----:B------:R-:W-:Y:S01]  /*13ad0*/  ISETP.GE.U32.AND P2, PT, R115, 0x7ffffec8, PT ;  /* 0x7ffffec87300780c */ /* 0x000fe20003f46070 */
[----:B------:R-:W-:-:S05]  /*13ae0*/  IMAD.WIDE R78, R4, 0x4, R78 ;  /* 0x00000004044e7825 */ /* 0x000fca00078e024e */
[----:B------:R-:W1:Y:S01]  /*13af0*/  LDC R133, c[0x0][0x230] ;  /* 0x00008c00ff857b82 */ /* 0x000e620000000800 */
[----:B------:R-:W-:Y:S01]  /*13b00*/  ISETP.GE.U32.AND P1, PT, R130, 0x7ffffee5, PT ;  /* 0x7ffffee58200780c */ /* 0x000fe20003f26070 */
[----:B------:R-:W-:Y:S01]  /*13b10*/  VIADD R115, R131, 0xffffff05 ;  /* 0xffffff0583737836 */ /* 0x000fe20000000000 */
[----:B--2---:R-:W-:Y:S01]  /*13b20*/  IADD3 R130, R132, -0xfa, RZ ;  /* 0xffffff0684827810 */ /* 0x004fe20007ffe0ff */
[----:B------:R-:W-:Y:S04]  /*13b30*/  STL.64 [R1+0x238], R140 ;  /* 0x0002388c01007387 */ /* 0x000fe80000100a00 */
[----:B------:R-:W2:Y:S01]  /*13b40*/  LDC R134, c[0x0][0x230] ;  /* 0x00008c00ff867b82 */ /* 0x000ea20000000800 */
[C---:B------:R-:W-:Y:S01]  /*13b50*/  IMAD.WIDE R76, R4.reuse, 0x4, R76 ;  /* 0x00000004044c7825 */ /* 0x040fe200078e024c */
[----:B------:R-:W2:Y:S03]  /*13b60*/  LDL.LU.64 R172, [R1+0xb8] ;  /* 0x0000b80001ac7983 */ /* 0x000ea60000300a00 */
[----:B------:R-:W-:Y:S01]  /*13b70*/  IMAD.WIDE R74, R4, 0x4, R74 ;  /* 0x00000004044a7825 */ /* 0x000fe200078e024a */
[----:B------:R-:W-:Y:S02]  /*13b80*/  LDGSTS.E [R246+-0x63ff4], desc[UR16][R78.64], !P3 ;  /* 0x9c00c0004ef67fae */ /* 0x000fe4000d921850 */
[----:B------:R-:W2:Y:S01]  /*13b90*/  LDC R131, c[0x0][0x230] ;  /* 0x00008c00ff837b82 */ /* 0x000ea20000000800 */
[----:B------:R-:W-:Y:S01]  /*13ba0*/  ISETP.GE.U32.AND P3, PT, R130, 0x7ffffec7, PT ;  /* 0x7ffffec78200780c */ /* 0x000fe20003f66070 */
[----:B------:R-:W-:Y:S01]  /*13bb0*/  STL.64 [R1+0x8f0], R6 ;  /* 0x0008f00601007387 */ /* 0x000fe20000100a00 */
[----:B------:R-:W-:-:S03]  /*13bc0*/  IMAD.WIDE R72, R4, 0x4, R72 ;  /* 0x0000000404487825 */ /* 0x000fc600078e0248 */
[----:B------:R1:W-:Y:S01]  /*13bd0*/  STL.64 [R1+0x8f8], R128 ;  /* 0x0008f88001007387 */ /* 0x0003e20000100a00 */
[----:B---3--:R-:W-:Y:S01]  /*13be0*/  VIADD R130, R139, 0xffffff23 ;  /* 0xffffff238b827836 */ /* 0x008fe20000000000 */
[----:B------:R-:W3:Y:S02]  /*13bf0*/  LDC R137, c[0x0][0x230] ;  /* 0x00008c00ff897b82 */ /* 0x000ee40000000800 */
[----:B------:R-:W-:Y:S01]  /*13c00*/  STL.64 [R1+0x900], R126 ;  /* 0x0009007e01007387 */ /* 0x000fe20000100a00 */
[----:B------:R-:W-:-:S03]  /*13c10*/  IMAD.WIDE R70, R4, 0x4, R70 ;  /* 0x0000000404467825 */ /* 0x000fc600078e0246 */
[----:B------:R-:W-:Y:S02]  /*13c20*/  STL.64 [R1+0x908], R124 ;  /* 0x0009087c01007387 */ /* 0x000fe40000100a00 */
[----:B------:R-:W3:Y:S02]  /*13c30*/  LDC R132, c[0x0][0x230] ;  /* 0x00008c00ff847b82 */ /* 0x000ee40000000800 */
[----:B------:R-:W-:Y:S01]  /*13c40*/  LDGSTS.E [R245+-0x68000], desc[UR16][R76.64], !P4 ;  /* 0x980000004cf57fae */ /* 0x000fe2000e121850 */
[----:B------:R-:W-:Y:S01]  /*13c50*/  ISETP.GE.U32.AND P4, PT, R115, 0x7ffffec6, PT ;  /* 0x7ffffec67300780c */ /* 0x000fe20003f86070 */
[----:B----4-:R-:W-:Y:S02]  /*13c60*/  VIADD R115, R135, 0xffffff04 ;  /* 0xffffff0487737836 */ /* 0x010fe40000000000 */
[----:B------:R4:W-:Y:S01]  /*13c70*/  STL.64 [R1+0x910], R122 ;  /* 0x0009107a01007387 */ /* 0x0009e20000100a00 */
[C---:B------:R-:W-:Y:S01]  /*13c80*/  IMAD.WIDE R68, R4.reuse, 0x4, R68 ;  /* 0x0000000404447825 */ /* 0x040fe200078e0244 */
[----:B------:R-:W3:Y:S02]  /*13c90*/  LDC R135, c[0x0][0x230] ;  /* 0x00008c00ff877b82 */ /* 0x000ee40000000800 */
[----:B------:R-:W-:Y:S04]  /*13ca0*/  LDGSTS.E [R245+-0x67ffc], desc[UR16][R74.64], !P5 ;  /* 0x980040004af57fae */ /* 0x000fe8000e921850 */
[----:B------:R-:W-:Y:S01]  /*13cb0*/  STL.64 [R1+0x8e8], R120 ;  /* 0x0008e87801007387 */ /* 0x000fe20000100a00 */
[----:B------:R-:W-:Y:S01]  /*13cc0*/  IMAD.WIDE R66, R4, 0x4, R66 ;  /* 0x0000000404427825 */ /* 0x000fe200078e0242 */
[----:B-1----:R-:W1:Y:S02]  /*13cd0*/  LDC R129, c[0x0][0x230] ;  /* 0x00008c00ff817b82 */ /* 0x002e640000000800 */
[----:B------:R-:W-:Y:S01]  /*13ce0*/  LDGSTS.E [R245+-0x67ff8], desc[UR16][R72.64], !P6 ;  /* 0x9800800048f57fae */ /* 0x000fe2000f121850 */
[----:B------:R-:W-:Y:S01]  /*13cf0*/  ISETP.GE.U32.AND P6, PT, R130, 0x7ffffee4, PT ;  /* 0x7ffffee48200780c */ /* 0x000fe20003fc6070 */
[----:B------:R-:W-:-:S02]  /*13d00*/  VIADD R130, R138, 0xffffff21 ;  /* 0xffffff218a827836 */ /* 0x000fc40000000000 */
[----:B------:R-:W-:Y:S01]  /*13d10*/  STL.64 [R1+0x918], R118 ;  /* 0x0009187601007387 */ /* 0x000fe20000100a00 */
[----:B------:R-:W-:Y:S01]  /*13d20*/  ISETP.GE.U32.AND P5, PT, R115, 0x7ffffec5, PT ;  /* 0x7ffffec57300780c */ /* 0x000fe20003fa6070 */
[----:B------:R-:W-:Y:S01]  /*13d30*/  IMAD.WIDE R64, R4, 0x4, R64 ;  /* 0x0000000404407825 */ /* 0x000fe200078e0240 */
[----:B----4-:R-:W4:Y:S01]  /*13d40*/  LDC R123, c[0x0][0x230] ;  /* 0x00008c00ff7b7b82 */ /* 0x010f220000000800 */
[----:B------:R-:W-:Y:S01]  /*13d50*/  STL.64 [R1+0x920], R116 ;  /* 0x0009207401007387 */ /* 0x000fe20000100a00 */
[----:B------:R-:W-:-:S03]  /*13d60*/  IADD3 R115, R136, -0xde, RZ ;  /* 0xffffff2288737810 */ /* 0x000fc60007ffe0ff */
[----:B------:R4:W-:Y:S01]  /*13d70*/  STL.64 [R1+0x928], R112 ;  /* 0x0009287001007387 */ /* 0x0009e20000100a00 */
[C---:B------:R-:W-:Y:S02]  /*13d80*/  IMAD.WIDE R62, R4.reuse, 0x4, R62 ;  /* 0x00000004043e7825 */ /* 0x040fe400078e023e */
[----:B------:R-:W1:Y:S01]  /*13d90*/  LDC R136, c[0x0][0x230] ;  /* 0x00008c00ff887b82 */ /* 0x000e620000000800 */
[----:B------:R-:W-:Y:S04]  /*13da0*/  STL.64 [R1+0x938], R248 ;  /* 0x000938f801007387 */ /* 0x000fe80000100a00 */
[----:B------:R-:W-:Y:S01]  /*13db0*/  STL.64 [R1+0x930], R110 ;  /* 0x0009306e01007387 */ /* 0x000fe20000100a00 */
[C---:B------:R-:W-:Y:S02]  /*13dc0*/  IMAD.WIDE R60, R4.reuse, 0x4, R60 ;  /* 0x00000004043c7825 */ /* 0x040fe400078e023c */
[----:B------:R-:W4:Y:S01]  /*13dd0*/  LDC R124, c[0x0][0x230] ;  /* 0x00008c00ff7c7b82 */ /* 0x000f220000000800 */
[----:B------:R-:W-:Y:S04]  /*13de0*/  LDGSTS.E [R245+-0x67ff4], desc[UR16][R70.64], !P1 ;  /* 0x9800c00046f57fae */ /* 0x000fe8000c921850 */
[----:B------:R-:W-:Y:S01]  /*13df0*/  STL.64 [R1+0x940], R108 ;  /* 0x0009406c01007387 */ /* 0x000fe20000100a00 */
[----:B------:R-:W-:-:S02]  /*13e00*/  IMAD.WIDE R58, R4, 0x4, R58 ;  /* 0x00000004043a7825 */ /* 0x000fc400078e023a */
[----:B------:R-:W4:Y:S01]  /*13e10*/  LDC R125, c[0x0][0x230] ;  /* 0x00008c00ff7d7b82 */ /* 0x000f220000000800 */
[----:B------:R-:W-:Y:S01]  /*13e20*/  LDGSTS.E [R245+-0x64000], desc[UR16][R68.64], !P2 ;  /* 0x9c00000044f57fae */ /* 0x000fe2000d121850 */
[----:B------:R-:W-:Y:S01]  /*13e30*/  ISETP.GE.U32.AND P2, PT, R130, 0x7ffffee2, PT ;  /* 0x7ffffee28200780c */ /* 0x000fe20003f46070 */
[----:B------:R-:W-:Y:S02]  /*13e40*/  VIADD R130, R133, 0xffffff03 ;  /* 0xffffff0385827836 */ /* 0x000fe40000000000 */
[----:B------:R-:W-:Y:S01]  /*13e50*/  STL.64 [R1+0x948], R106 ;  /* 0x0009486a01007387 */ /* 0x000fe20000100a00 */
[----:B------:R-:W-:Y:S02]  /*13e60*/  ISETP.GE.U32.AND P1, PT, R115, 0x7ffffee3, PT ;  /* 0x7ffffee37300780c */ /* 0x000fe40003f26070 */
[----:B------:R-:W1:Y:S01]  /*13e70*/  LDC R133, c[0x0][0x230] ;  /* 0x00008c00ff857b82 */ /* 0x000e620000000800 */
[----:B------:R-:W-:Y:S04]  /*13e80*/  STL.64 [R1+0x950], R104 ;  /* 0x0009506801007387 */ /* 0x000fe80000100a00 */
[----:B------:R-:W-:Y:S01]  /*13e90*/  STL.64 [R1+0x958], R102 ;  /* 0x0009586601007387 */ /* 0x000fe20000100a00 */
[----:B--2---:R-:W-:-:S02]  /*13ea0*/  VIADD R115, R134, 0xffffff20 ;  /* 0xffffff2086737836 */ /* 0x004fc40000000000 */
[----:B------:R-:W-:Y:S01]  /*13eb0*/  IMAD.WIDE R56, R4, 0x4, R56 ;  /* 0x0000000404387825 */ /* 0x000fe200078e0238 */
[----:B------:R2:W-:Y:S01]  /*13ec0*/  STL.64 [R1+0x960], R100 ;  /* 0x0009606401007387 */ /* 0x0005e20000100a00 */
[----:B------:R-:W4:Y:S03]  /*13ed0*/  LDC R134, c[0x0][0x230] ;  /* 0x00008c00ff867b82 */ /* 0x000f260000000800 */
[----:B------:R-:W-:Y:S04]  /*13ee0*/  STL.64 [R1+0x968], R98 ;  /* 0x0009686201007387 */ /* 0x000fe80000100a00 */
[----:B------:R-:W-:Y:S04]  /*13ef0*/  STL.64 [R1+0x970], R96 ;  /* 0x0009706001007387 */ /* 0x000fe80000100a00 */
[----:B------:R-:W-:Y:S04]  /*13f00*/  LDGSTS.E [R245+-0x63ffc], desc[UR16][R66.64], !P3 ;  /* 0x9c00400042f57fae */ /* 0x000fe8000d921850 */
[----:B------:R-:W-:Y:S04]  /*13f10*/  STL.64 [R1+0x978], R94 ;  /* 0x0009785e01007387 */ /* 0x000fe80000100a00 */
[----:B------:R-:W-:Y:S01]  /*13f20*/  LDGSTS.E [R245+-0x63ff8], desc[UR16][R64.64], !P4 ;  /* 0x9c00800040f57fae */ /* 0x000fe2000e121850 */
[----:B------:R-:W-:Y:S01]  /*13f30*/  ISETP.GE.U32.AND P4, PT, R130, 0x7ffffec4, PT ;  /* 0x7ffffec48200780c */ /* 0x000fe20003f86070 */
[----:B------:R-:W-:-:S02]  /*13f40*/  VIADD R130, R131, 0xffffff00 ;  /* 0xffffff0083827836 */ /* 0x000fc40000000000 */
[----:B------:R-:W-:Y:S01]  /*13f50*/  STL.64 [R1+0x980], R92 ;  /* 0x0009805c01007387 */ /* 0x000fe20000100a00 */
[----:B------:R-:W-:-:S03]  /*13f60*/  ISETP.GE.U32.AND P3, PT, R115, 0x7ffffee1, PT ;  /* 0x7ffffee17300780c */ /* 0x000fc60003f66070 */
[----:B------:R-:W-:Y:S01]  /*13f70*/  STL.64 [R1+0x988], R90 ;  /* 0x0009885a01007387 */ /* 0x000fe20000100a00 */
[----:B---3--:R-:W-:Y:S01]  /*13f80*/  IADD3 R115, R137, -0xfe, RZ ;  /* 0xffffff0289737810 */ /* 0x008fe20007ffe0ff */
[----:B------:R-:W-:Y:S01]  /*13f90*/  VIADD R131, R132, 0xffffff01 ;  /* 0xffffff0184837836 */ /* 0x000fe20000000000 */
[----:B------:R-:W3:Y:S01]  /*13fa0*/  LDC R137, c[0x0][0x230] ;  /* 0x00008c00ff897b82 */ /* 0x000ee20000000800 */
[----:B------:R-:W-:Y:S04]  /*13fb0*/  STL.64 [R1+0x990], R88 ;  /* 0x0009905801007387 */ /* 0x000fe80000100a00 */
[----:B------:R-:W-:Y:S04]  /*13fc0*/  STL.64 [R1+0x998], R86 ;  /* 0x0009985601007387 */ /* 0x000fe80000100a00 */
[----:B------:R-:W-:Y:S04]  /*13fd0*/  STL.64 [R1+0x9a0], R84 ;  /* 0x0009a05401007387 */ /* 0x000fe80000100a00 */
[----:B------:R-:W-:Y:S04]  /*13fe0*/  LDGSTS.E [R245+-0x63ff4], desc[UR16][R62.64], !P5 ;  /* 0x9c00c0003ef57fae */ /* 0x000fe8000e921850 */
[----:B------:R-:W-:Y:S04]  /*13ff0*/  STL.64 [R1+0x9a8], R82 ;  /* 0x0009a85201007387 */ /* 0x000fe80000100a00 */
[----:B------:R-:W-:Y:S01]  /*14000*/  LDGSTS.E [R9+-0x68000], desc[UR16][R60.64], !P6 ;  /* 0x980000003c097fae */ /* 0x000fe2000f121850 */
[----:B------:R-:W-:-:S03]  /*14010*/  ISETP.GE.AND P6, PT, R252, R130, PT ;  /* 0x00000082fc00720c */ /* 0x000fc60003fc6270 */
[----:B------:R-:W-:Y:S01]  /*14020*/  STL.64 [R1+0x9b0], R80 ;  /* 0x0009b05001007387 */ /* 0x000fe20000100a00 */
[----:B------:R-:W-:-:S03]  /*14030*/  ISETP.GE.U32.AND P5, PT, R115, 0x7ffffec3, PT ;  /* 0x7ffffec37300780c */ /* 0x000fc60003fa6070 */
[----:B------:R-:W-:Y:S01]  /*14040*/  STL.64 [R1+0x9c0], R246 ;  /* 0x0009c0f601007387 */ /* 0x000fe20000100a00 */
[----:B------:R-:W-:-:S03]  /*14050*/  SEL R115, RZ, 0x4, P6 ;  /* 0x00000004ff737807 */ /* 0x000fc60003000000 */
[----:B------:R-:W-:Y:S04]  /*14060*/  STL.64 [R1+0x9b8], R78 ;  /* 0x0009b84e01007387 */ /* 0x000fe80000100a00 */
[----:B------:R-:W-:Y:S04]  /*14070*/  STL.64 [R1+0x9c8], R76 ;  /* 0x0009c84c01007387 */ /* 0x000fe80000100a00 */
[----:B------:R-:W-:Y:S01]  /*14080*/  LDGSTS.E [R9+-0x67ffc], desc[UR16][R58.64], !P1 ;  /* 0x980040003a097fae */ /* 0x000fe2000c921850 */
[----:B------:R-:W-:-:S03]  /*14090*/  ISETP.GT.AND P1, PT, R8, 0x13f, PT ;  /* 0x0000013f0800780c */ /* 0x000fc60003f24270 */
[----:B------:R-:W-:Y:S04]  /*140a0*/  STL.64 [R1+0x9d0], R74 ;  /* 0x0009d04a01007387 */ /* 0x000fe80000100a00 */
[----:B------:R-:W-:Y:S01]  /*140b0*/  LDGSTS.E [R9+-0x67ff8], desc[UR16][R56.64], !P2 ;  /* 0x9800800038097fae */ /* 0x000fe2000d121850 */
[----:B------:R-:W-:Y:S02]  /*140c0*/  ISETP.GE.U32.AND P2, PT, R131, 0x7ffffec2, PT ;  /* 0x7ffffec28300780c */ /* 0x000fe40003f46070 */
[----:B------:R-:W4:Y:S01]  /*140d0*/  LDC R131, c[0x0][0x230] ;  /* 0x00008c00ff837b82 */ /* 0x000f220000000800 */
[----:B------:R-:W-:Y:S01]  /*140e0*/  STL.64 [R1+0x9d8], R72 ;  /* 0x0009d84801007387 */ /* 0x000fe20000100a00 */
[----:B------:R-:W-:-:S03]  /*140f0*/  SEL R115, R115, RZ, P1 ;  /* 0x000000ff73737207 */ /* 0x000fc60000800000 */
[----:B------:R-:W-:Y:S01]  /*14100*/  STL.64 [R1+0x9e0], R70 ;  /* 0x0009e04601007387 */ /* 0x000fe20000100a00 */
[----:B------:R-:W-:-:S03]  /*14110*/  IMAD.WIDE R54, R4, 0x4, R54 ;  /* 0x0000000404367825 */ /* 0x000fc600078e0236 */
[----:B------:R-:W-:Y:S01]  /*14120*/  STL.64 [R1+0x9e8], R68 ;  /* 0x0009e84401007387 */ /* 0x000fe20000100a00 */
[----:B------:R-:W-:-:S03]  /*14130*/  IMAD.WIDE R52, R4, 0x4, R52 ;  /* 0x0000000404347825 */ /* 0x000fc600078e0234 */
[----:B------:R-:W-:Y:S01]  /*14140*/  STL.64 [R1+0x9f0], R66 ;  /* 0x0009f04201007387 */ /* 0x000fe20000100a00 */
[----:B------:R-:W-:-:S03]  /*14150*/  ISETP.NE.U32.AND P1, PT, R115, RZ, PT ;  /* 0x000000ff7300720c */ /* 0x000fc60003f25070 */
[----:B------:R-:W-:Y:S01]  /*14160*/  STL.64 [R1+0x9f8], R64 ;  /* 0x0009f84001007387 */ /* 0x000fe20000100a00 */
[----:B-1----:R-:W-:-:S03]  /*14170*/  IADD3 R115, R133, -0x102, RZ ;  /* 0xfffffefe85737810 */ /* 0x002fc60007ffe0ff */
[----:B------:R-:W-:Y:S01]  /*14180*/  STL.64 [R1+0xa08], R244 ;  /* 0x000a08f401007387 */ /* 0x000fe20000100a00 */
[----:B------:R-:W-:-:S03]  /*14190*/  IMAD.WIDE R50, R4, 0x4, R50 ;  /* 0x0000000404327825 */ /* 0x000fc600078e0232 */
[----:B------:R-:W-:Y:S01]  /*141a0*/  STL.64 [R1+0xa00], R62 ;  /* 0x000a003e01007387 */ /* 0x000fe20000100a00 */
[----:B------:R-:W-:-:S03]  /*141b0*/  IMAD.WIDE R48, R4, 0x4, R48 ;  /* 0x0000000404307825 */ /* 0x000fc600078e0230 */
[----:B------:R-:W-:Y:S01]  /*141c0*/  STL.64 [R1+0xa10], R60 ;  /* 0x000a103c01007387 */ /* 0x000fe20000100a00 */
[----:B------:R-:W-:-:S03]  /*141d0*/  ISETP.GE.U32.AND P6, PT, R130, 0x7ffffec1, PT ;  /* 0x7ffffec18200780c */ /* 0x000fc60003fc6070 */
[----:B------:R-:W-:Y:S01]  /*141e0*/  STL.64 [R1+0xa18], R58 ;  /* 0x000a183a01007387 */ /* 0x000fe20000100a00 */
[----:B------:R-:W-:-:S03]  /*141f0*/  IMAD.WIDE R46, R4, 0x4, R46 ;  /* 0x00000004042e7825 */ /* 0x000fc600078e022e */
[----:B------:R-:W-:Y:S04]  /*14200*/  STL.64 [R1+0xa20], R56 ;  /* 0x000a203801007387 */ /* 0x000fe80000100a00 */
[----:B------:R-:W-:Y:S04]  /*14210*/  LDGSTS.E [R9+-0x67ff4], desc[UR16][R54.64], !P3 ;  /* 0x9800c00036097fae */ /* 0x000fe8000d921850 */
[----:B------:R-:W-:Y:S01]  /*14220*/  STL.64 [R1+0xa28], R54 ;  /* 0x000a283601007387 */ /* 0x000fe20000100a00 */
[----:B------:R-:W-:-:S03]  /*14230*/  VIADD R130, R135, 0xfffffeff ;  /* 0xfffffeff87827836 */ /* 0x000fc60000000000 */
[----:B------:R-:W-:Y:S01]  /*14240*/  LDGSTS.E [R9+-0x64000], desc[UR16][R52.64], !P4 ;  /* 0x9c00000034097fae */ /* 0x000fe2000e121850 */
[----:B------:R-:W-:Y:S01]  /*14250*/  ISETP.GE.U32.AND P4, PT, R115, 0x7ffffebf, PT ;  /* 0x7ffffebf7300780c */ /* 0x000fe20003f86070 */
[----:B------:R-:W-:Y:S02]  /*14260*/  VIADD R115, R136, 0xfffffefd ;  /* 0xfffffefd88737836 */ /* 0x000fe40000000000 */
[----:B------:R-:W-:Y:S04]  /*14270*/  STL.64 [R1+0xa30], R52 ;  /* 0x000a303401007387 */ /* 0x000fe80000100a00 */
[----:B------:R-:W-:Y:S01]  /*14280*/  STL.64 [R1+0xa40], R4 ;  /* 0x000a400401007387 */ /* 0x000fe20000100a00 */
[----:B------:R-:W-:-:S03]  /*14290*/  IMAD.WIDE R42, R2, 0x4, R42 ;  /* 0x00000004022a7825 */ /* 0x000fc600078e022a */
[----:B------:R1:W-:Y:S01]  /*142a0*/  STL.64 [R1+0xa38], R50 ;  /* 0x000a383201007387 */ /* 0x0003e20000100a00 */
[----:B------:R-:W-:-:S03]  /*142b0*/  IMAD.WIDE R40, R2, 0x4, R40 ;  /* 0x0000000402287825 */ /* 0x000fc600078e0228 */
[----:B------:R-:W-:Y:S01]  /*142c0*/  STL.64 [R1+0xa48], R48 ;  /* 0x000a483001007387 */ /* 0x000fe20000100a00 */
[----:B------:R-:W-:-:S03]  /*142d0*/  IMAD.WIDE R38, R2, 0x4, R38 ;  /* 0x0000000402267825 */ /* 0x000fc600078e0226 */
[----:B------:R-:W-:Y:S01]  /*142e0*/  STL.64 [R1+0xa58], R8 ;  /* 0x000a580801007387 */ /* 0x000fe20000100a00 */
[----:B------:R-:W-:-:S03]  /*142f0*/  ISETP.GE.U32.AND P3, PT, R130, 0x7ffffec0, PT ;  /* 0x7ffffec08200780c */ /* 0x000fc60003f66070 */
[----:B------:R-:W-:Y:S01]  /*14300*/  STL.64 [R1+0xa50], R46 ;  /* 0x000a502e01007387 */ /* 0x000fe20000100a00 */
[----:B------:R-:W-:-:S03]  /*14310*/  IMAD.WIDE R34, R2, 0x4, R34 ;  /* 0x0000000402227825 */ /* 0x000fc600078e0222 */
[----:B------:R1:W-:Y:S01]  /*14320*/  LDGSTS.E [R9+-0x63ffc], desc[UR16][R50.64], !P5 ;  /* 0x9c00400032097fae */ /* 0x0003e2000e921850 */
[----:B------:R-:W-:Y:S01]  /*14330*/  ISETP.GE.U32.AND P5, PT, R115, 0x7ffffebe, PT ;  /* 0x7ffffebe7300780c */ /* 0x000fe20003fa6070 */
[----:B---3--:R-:W-:Y:S02]  /*14340*/  VIADD R115, R137, 0xfffffedf ;  /* 0xfffffedf89737836 */ /* 0x008fe40000000000 */
[----:B------:R-:W-:Y:S01]  /*14350*/  STL.64 [R1+0xa60], R250 ;  /* 0x000a60fa01007387 */ /* 0x000fe20000100a00 */
[----:B----4-:R-:W-:-:S03]  /*14360*/  VIADD R130, R134, 0xfffffefc ;  /* 0xfffffefc86827836 */ /* 0x010fc60000000000 */
[----:B------:R-:W-:Y:S01]  /*14370*/  STL [R1+0xa68], R129 ;  /* 0x000a688101007387 */ /* 0x000fe20000100800 */
[----:B------:R-:W-:-:S03]  /*14380*/  IMAD.WIDE R32, R2, 0x4, R32 ;  /* 0x0000000402207825 */ /* 0x000fc600078e0220 */
[----:B------:R-:W-:Y:S04]  /*14390*/  STL [R1+0xa6c], R123 ;  /* 0x000a6c7b01007387 */ /* 0x000fe80000100800 */
[----:B------:R-:W-:Y:S01]  /*143a0*/  STL.64 [R1+0xa70], R124 ;  /* 0x000a707c01007387 */ /* 0x000fe20000100a00 */
[----:B------:R-:W-:-:S03]  /*143b0*/  IMAD.WIDE R202, R2, 0x4, R10 ;  /* 0x0000000402ca7825 */ /* 0x000fc600078e020a */
[----:B------:R-:W-:Y:S01]  /*143c0*/  STL.64 [R1+0xa78], R42 ;  /* 0x000a782a01007387 */ /* 0x000fe20000100a00 */
[----:B------:R-:W-:-:S03]  /*143d0*/  IMAD.WIDE R10, R2, 0x4, R182 ;  /* 0x00000004020a7825 */ /* 0x000fc600078e02b6 */
[----:B------:R-:W-:Y:S01]  /*143e0*/  LDGSTS.E [R9+-0x63ff8], desc[UR16][R48.64], !P2 ;  /* 0x9c00800030097fae */ /* 0x000fe2000d121850 */
[----:B------:R-:W-:-:S03]  /*143f0*/  ISETP.GE.U32.AND P2, PT, R130, 0x7ffffebd, PT ;  /* 0x7ffffebd8200780c */ /* 0x000fc60003f46070 */
[----:B------:R-:W-:Y:S04]  /*14400*/  STL.64 [R1+0xa80], R40 ;  /* 0x000a802801007387 */ /* 0x000fe80000100a00 */
[----:B------:R3:W-:Y:S01]  /*14410*/  LDGSTS.E [R9+-0x63ff4], desc[UR16][R46.64], !P6 ;  /* 0x9c00c0002e097fae */ /* 0x0007e2000f121850 */
[----:B------:R-:W-:-:S03]  /*14420*/  ISETP.GE.U32.AND P6, PT, R115, 0x7ffffea0, PT ;  /* 0x7ffffea07300780c */ /* 0x000fc60003fc6070 */
[----:B------:R-:W-:Y:S01]  /*14430*/  STL.64 [R1+0xa88], R38 ;  /* 0x000a882601007387 */ /* 0x000fe20000100a00 */
[----:B------:R-:W-:Y:S01]  /*14440*/  IADD3 R115, R131, -0x122, RZ ;  /* 0xfffffede83737810 */ /* 0x000fe20007ffe0ff */
[C---:B------:R-:W-:Y:S02]  /*14450*/  IMAD.WIDE R130, R2.reuse, 0x4, R184 ;  /* 0x0000000402827825 */ /* 0x040fe400078e02b8 */
[----:B------:R-:W-:Y:S02]  /*14460*/  STL.64 [R1+0xa90], R34 ;  /* 0x000a902201007387 */ /* 0x000fe40000100a00 */
[C---:B------:R-:W-:Y:S02]  /*14470*/  IMAD.WIDE R132, R2.reuse, 0x4, R186 ;  /* 0x0000000402847825 */ /* 0x040fe400078e02ba */
[----:B------:R4:W-:Y:S02]  /*14480*/  STL.64 [R1+0xa98], R32 ;  /* 0x000a982001007387 */ /* 0x0009e40000100a00 */
[----:B------:R-:W-:-:S02]  /*14490*/  IMAD.WIDE R134, R2, 0x4, R214 ;  /* 0x0000000402867825 */ /* 0x000fc400078e02d6 */
[----:B------:R-:W3:Y:S02]  /*144a0*/  LDL.LU.64 R182, [R1+0xb38] ;  /* 0x000b380001b67983 */ /* 0x000ee40000300a00 */
[C---:B------:R-:W-:Y:S02]  /*144b0*/  IMAD.WIDE R160, R2.reuse, 0x4, R188 ;  /* 0x0000000402a07825 */ /* 0x040fe400078e02bc */
[----:B------:R-:W3:Y:S02]  /*144c0*/  LDL.LU.64 R184, [R1+0xb30] ;  /* 0x000b300001b87983 */ /* 0x000ee40000300a00 */
[C---:B------:R-:W-:Y:S02]  /*144d0*/  IMAD.WIDE R136, R2.reuse, 0x4, R216 ;  /* 0x0000000402887825 */ /* 0x040fe400078e02d8 */
[----:B------:R-:W3:Y:S02]  /*144e0*/  LDL.LU.64 R186, [R1+0xb28] ;  /* 0x000b280001ba7983 */ /* 0x000ee40000300a00 */
        /* <DEDUP_REMOVED lines=9> */
[----:B------:R-:W3:Y:S04]  /*14580*/  LDL.LU.64 R192, [R1+0xb00] ;  /* 0x000b000001c07983 */ /* 0x000ee80000300a00 */
[----:B------:R-:W3:Y:S01]  /*14590*/  LDL.LU.64 R218, [R1+0xaf8] ;  /* 0x000af80001da7983 */ /* 0x000ee20000300a00 */
[----:B------:R-:W-:-:S03]  /*145a0*/  IMAD.WIDE R168, R2, 0x4, R200 ;  /* 0x0000000402a87825 */ /* 0x000fc600078e02c8 */
[----:B------:R-:W3:Y:S04]  /*145b0*/  LDL.LU.64 R194, [R1+0xaf0] ;  /* 0x000af00001c27983 */ /* 0x000ee80000300a00 */
[----:B------:R-:W3:Y:S04]  /*145c0*/  LDL.LU.64 R220, [R1+0xae8] ;  /* 0x000ae80001dc7983 */ /* 0x000ee80000300a00 */
[----:B------:R-:W3:Y:S04]  /*145d0*/  LDL.LU.64 R152, [R1+0x160] ;  /* 0x0001600001987983 */ /* 0x000ee80000300a00 */
[----:B------:R-:W4:Y:S01]  /*145e0*/  LDL.LU.64 R200, [R1+0xae0] ;  /* 0x000ae00001c87983 */ /* 0x000f220000300a00 */
[----:B------:R-:W-:-:S03]  /*145f0*/  IMAD.WIDE R144, R2, 0x4, R222 ;  /* 0x0000000402907825 */ /* 0x000fc600078e02de */
[----:B------:R-:W3:Y:S01]  /*14600*/  LDL.LU.64 R222, [R1+0xad8] ;  /* 0x000ad80001de7983 */ /* 0x000ee20000300a00 */
[----:B------:R-:W-:-:S03]  /*14610*/  IMAD.WIDE R170, R2, 0x4, R196 ;  /* 0x0000000402aa7825 */ /* 0x000fc600078e02c4 */
[----:B------:R-:W3:Y:S01]  /*14620*/  LDL.LU.64 R196, [R1+0xad0] ;  /* 0x000ad00001c47983 */ /* 0x000ee20000300a00 */
[----:B------:R-:W-:-:S03]  /*14630*/  IMAD.WIDE R146, R2, 0x4, R224 ;  /* 0x0000000402927825 */ /* 0x000fc600078e02e0 */
[----:B------:R-:W3:Y:S01]  /*14640*/  LDL.LU.64 R112, [R1+0x188] ;  /* 0x0001880001707983 */ /* 0x000ee20000300a00 */
[----:B------:R-:W-:-:S03]  /*14650*/  IMAD.WIDE R138, R2, 0x4, R172 ;  /* 0x00000004028a7825 */ /* 0x000fc600078e02ac */
[----:B------:R-:W3:Y:S01]  /*14660*/  LDL.LU.64 R224, [R1+0xac8] ;  /* 0x000ac80001e07983 */ /* 0x000ee20000300a00 */
[----:B------:R-:W-:-:S03]  /*14670*/  IMAD.WIDE R172, R2, 0x4, R198 ;  /* 0x0000000402ac7825 */ /* 0x000fc600078e02c6 */
[----:B------:R-:W1:Y:S04]  /*14680*/  LDL.LU.64 R116, [R1+0x1a0] ;  /* 0x0001a00001747983 */ /* 0x000e680000300a00 */
[----:B------:R-:W3:Y:S04]  /*14690*/  LDL.LU.64 R198, [R1+0xac0] ;  /* 0x000ac00001c67983 */ /* 0x000ee80000300a00 */
[----:B--2---:R-:W2:Y:S04]  /*146a0*/  LDL.LU.64 R100, [R1+0x198] ;  /* 0x0001980001647983 */ /* 0x004ea80000300a00 */
[----:B------:R-:W2:Y:S01]  /*146b0*/  LDL.LU.64 R102, [R1+0x190] ;  /* 0x0001900001667983 */ /* 0x000ea20000300a00 */
[----:B------:R-:W-:-:S03]  /*146c0*/  IMAD.WIDE R174, R2, 0x4, R226 ;  /* 0x0000000402ae7825 */ /* 0x000fc600078e02e2 */
[----:B------:R-:W2:Y:S01]  /*146d0*/  LDL.LU.64 R104, [R1+0x1a8] ;  /* 0x0001a80001687983 */ /* 0x000ea20000300a00 */
[----:B------:R-:W-:-:S03]  /*146e0*/  IMAD.WIDE R158, R2, 0x4, R176 ;  /* 0x00000004029e7825 */ /* 0x000fc600078e02b0 */
[----:B------:R-:W2:Y:S01]  /*146f0*/  LDL.LU.64 R6, [R1+0x1c0] ;  /* 0x0001c00001067983 */ /* 0x000ea20000300a00 */
[----:B------:R-:W-:-:S03]  /*14700*/  IMAD.WIDE R150, R2, 0x4, R234 ;  /* 0x0000000402967825 */ /* 0x000fc600078e02ea */
[----:B------:R-:W0:Y:S01]  /*14710*/  LDGDEPBAR ;  /* 0x00000000000079af */ /* 0x000e220000000000 */
[----:B------:R-:W-:-:S04]  /*14720*/  IMAD.WIDE R176, R2, 0x4, R236 ;  /* 0x0000000402b07825 */ /* 0x000fc800078e02ec */
[C---:B----4-:R-:W-:Y:S02]  /*14730*/  IMAD.WIDE R148, R2.reuse, 0x4, R200 ;  /* 0x0000000402947825 */ /* 0x050fe400078e02c8 */
        /* <DEDUP_REMOVED lines=13> */
[----:B-1----:R-:W-:-:S04]  /*14810*/  IMAD.WIDE R50, R2, 0x4, R116 ;  /* 0x0000000402327825 */ /* 0x002fc800078e0274 */
[C---:B---3--:R-:W-:Y:S02]  /*14820*/  IMAD.WIDE R242, R2.reuse, 0x4, R112 ;  /* 0x0000000402f27825 */ /* 0x048fe400078e0270 */
[----:B------:R-:W3:Y:S02]  /*14830*/  LDL.LU.64 R112, [R1+0x1f8] ;  /* 0x0001f80001707983 */ /* 0x000ee40000300a00 */
[C---:B--2---:R-:W-:Y:S02]  /*14840*/  IMAD.WIDE R76, R2.reuse, 0x4, R100 ;  /* 0x00000004024c7825 */ /* 0x044fe400078e0264 */
[----:B------:R-:W2:Y:S02]  /*14850*/  LDL.LU.64 R116, [R1+0x1f0] ;  /* 0x0001f00001747983 */ /* 0x000ea40000300a00 */
[C---:B------:R-:W-:Y:S02]  /*14860*/  IMAD.WIDE R32, R2.reuse, 0x4, R104 ;  /* 0x0000000402207825 */ /* 0x040fe400078e0268 */
[----:B------:R-:W-:Y:S02]  /*14870*/  STL.64 [R1], R50 ;  /* 0x0000003201007387 */ /* 0x000fe40000100a00 */
[----:B------:R-:W-:-:S02]  /*14880*/  IMAD.WIDE R52, R2, 0x4, R6 ;  /* 0x0000000402347825 */ /* 0x000fc400078e0206 */
[----:B------:R-:W2:Y:S02]  /*14890*/  LDL.LU.64 R6, [R1+0x200] ;  /* 0x0002000001067983 */ /* 0x000ea40000300a00 */
[C---:B------:R-:W-:Y:S02]  /*148a0*/  IMAD.WIDE R96, R2.reuse, 0x4, R102 ;  /* 0x0000000402607825 */ /* 0x040fe400078e0266 */
[----:B------:R-:W-:Y:S04]  /*148b0*/  STL.64 [R1+0x8], R76 ;  /* 0x0000084c01007387 */ /* 0x000fe80000100a00 */
[----:B------:R-:W-:Y:S04]  /*148c0*/  STL.64 [R1+0x18], R32 ;  /* 0x0000182001007387 */ /* 0x000fe80000100a00 */
[----:B------:R-:W2:Y:S01]  /*148d0*/  LDL.LU.64 R104, [R1+0x208] ;  /* 0x0002080001687983 */ /* 0x000ea20000300a00 */
[----:B----4-:R-:W-:-:S03]  /*148e0*/  IMAD.WIDE R246, R2, 0x4, R118 ;  /* 0x0000000402f67825 */ /* 0x010fc600078e0276 */
[----:B------:R-:W4:Y:S04]  /*148f0*/  LDL.LU.64 R118, [R1+0x218] ;  /* 0x0002180001767983 */ /* 0x000f280000300a00 */
[----:B------:R-:W-:Y:S04]  /*14900*/  STL.64 [R1+0x10], R96 ;  /* 0x0000106001007387 */ /* 0x000fe80000100a00 */
[----:B------:R-:W-:Y:S04]  /*14910*/  STL.64 [R1+0x20], R52 ;  /* 0x0000203401007387 */ /* 0x000fe80000100a00 */
[----:B------:R-:W-:Y:S01]  /*14920*/  STL.64 [R1+0x28], R246 ;  /* 0x000028f601007387 */ /* 0x000fe20000100a00 */
        /* <DEDUP_REMOVED lines=9> */
[----:B------:R-:W4:Y:S01]  /*149c0*/  LDL.LU.64 R110, [R1+0x230] ;  /* 0x00023000016e7983 */ /* 0x000f220000300a00 */
[----:B------:R-:W-:-:S03]  /*149d0*/  IMAD.WIDE R38, R2, 0x4, R248 ;  /* 0x0000000402267825 */ /* 0x000fc600078e02f8 */
[----:B------:R-:W4:Y:S04]  /*149e0*/  LDL.LU.64 R120, [R1+0x248] ;  /* 0x0002480001787983 */ /* 0x000f280000300a00 */
[----:B------:R-:W-:Y:S01]  /*149f0*/  STL.64 [R1+0x40], R54 ;  /* 0x0000403601007387 */ /* 0x000fe20000100a00 */
[----:B---3--:R-:W-:-:S03]  /*14a00*/  IMAD.WIDE R56, R2, 0x4, R112 ;  /* 0x0000000402387825 */ /* 0x008fc600078e0270 */
[----:B------:R-:W-:Y:S01]  /*14a10*/  STL.64 [R1+0x48], R78 ;  /* 0x0000484e01007387 */ /* 0x000fe20000100a00 */
[----:B--2---:R-:W-:-:S03]  /*14a20*/  IMAD.WIDE R80, R2, 0x4, R116 ;  /* 0x0000000402507825 */ /* 0x004fc600078e0274 */
[----:B------:R-:W2:Y:S04]  /*14a30*/  LDL.LU.64 R106, [R1+0x240] ;  /* 0x00024000016a7983 */ /* 0x000ea80000300a00 */
[----:B------:R-:W3:Y:S04]  /*14a40*/  LDL.LU.64 R108, [R1+0x258] ;  /* 0x00025800016c7983 */ /* 0x000ee80000300a00 */
[----:B------:R-:W3:Y:S04]  /*14a50*/  LDL.LU.64 R248, [R1+0x268] ;  /* 0x0002680001f87983 */ /* 0x000ee80000300a00 */
[----:B------:R-:W3:Y:S01]  /*14a60*/  LDL.LU.64 R116, [R1+0x280] ;  /* 0x0002800001747983 */ /* 0x000ee20000300a00 */
[----:B------:R-:W-:-:S03]  /*14a70*/  IMAD.WIDE R40, R2, 0x4, R6 ;  /* 0x0000000402287825 */ /* 0x000fc600078e0206 */
[----:B------:R-:W-:Y:S01]  /*14a80*/  STL.64 [R1+0x58], R38 ;  /* 0x0000582601007387 */ /* 0x000fe20000100a00 */
[----:B------:R-:W-:-:S03]  /*14a90*/  IMAD.WIDE R102, R2, 0x4, R232 ;  /* 0x0000000402667825 */ /* 0x000fc600078e02e8 */
[----:B------:R-:W-:Y:S04]  /*14aa0*/  STL.64 [R1+0x50], R100 ;  /* 0x0000506401007387 */ /* 0x000fe80000100a00 */
[----:B------:R-:W-:Y:S04]  /*14ab0*/  STL.64 [R1+0x60], R56 ;  /* 0x0000603801007387 */ /* 0x000fe80000100a00 */
[----:B------:R-:W3:Y:S04]  /*14ac0*/  LDL.LU.64 R112, [R1+0x278] ;  /* 0x0002780001707983 */ /* 0x000ee80000300a00 */
[----:B------:R-:W3:Y:S01]  /*14ad0*/  LDL.LU.64 R6, [R1+0x290] ;  /* 0x0002900001067983 */ /* 0x000ee20000300a00 */
[----:B------:R-:W-:-:S03]  /*14ae0*/  IMAD.WIDE R58, R2, 0x4, R104 ;  /* 0x00000004023a7825 */ /* 0x000fc600078e0268 */
[----:B------:R-:W-:Y:S04]  /*14af0*/  STL.64 [R1+0x68], R80 ;  /* 0x0000685001007387 */ /* 0x000fe80000100a00 */
[----:B------:R-:W3:Y:S01]  /*14b00*/  LDL.LU.64 R92, [R1+0x2a0] ;  /* 0x0002a000015c7983 */ /* 0x000ee20000300a00 */
[----:B----4-:R-:W-:-:S03]  /*14b10*/  IMAD.WIDE R82, R2, 0x4, R118 ;  /* 0x0000000402527825 */ /* 0x010fc600078e0276 */
[----:B------:R-:W4:Y:S04]  /*14b20*/  LDL.LU.64 R118, [R1+0x2b0] ;  /* 0x0002b00001767983 */ /* 0x000f280000300a00 */
[----:B------:R-:W-:Y:S04]  /*14b30*/  STL.64 [R1+0x78], R40 ;  /* 0x0000782801007387 */ /* 0x000fe80000100a00 */
[----:B------:R-:W-:Y:S01]  /*14b40*/  STL.64 [R1+0x70], R102 ;  /* 0x0000706601007387 */ /* 0x000fe20000100a00 */
[----:B------:R-:W-:-:S03]  /*14b50*/  IMAD.WIDE R104, R2, 0x4, R126 ;  /* 0x0000000402687825 */ /* 0x000fc600078e027e */
[----:B------:R-:W4:Y:S01]  /*14b60*/  LDL.LU.64 R126, [R1+0x2a8] ;  /* 0x0002a800017e7983 */ /* 0x000f220000300a00 */
[----:B------:R-:W-:-:S03]  /*14b70*/  IMAD.WIDE R42, R2, 0x4, R94 ;  /* 0x00000004022a7825 */ /* 0x000fc600078e025e */
[----:B------:R-:W-:Y:S04]  /*14b80*/  STL.64 [R1+0x80], R58 ;  /* 0x0000803a01007387 */ /* 0x000fe80000100a00 */
[----:B------:R-:W4:Y:S04]  /*14b90*/  LDL.LU.64 R94, [R1+0x2b8] ;  /* 0x0002b800015e7983 */ /* 0x000f280000300a00 */
[----:B------:R-:W-:Y:S01]  /*14ba0*/  STL.64 [R1+0x88], R82 ;  /* 0x0000885201007387 */ /* 0x000fe20000100a00 */
[----:B------:R-:W-:-:S03]  /*14bb0*/  IMAD.WIDE R60, R2, 0x4, R110 ;  /* 0x00000004023c7825 */ /* 0x000fc600078e026e */
[----:B------:R-:W4:Y:S01]  /*14bc0*/  LDL.LU.64 R110, [R1+0x2c8] ;  /* 0x0002c800016e7983 */ /* 0x000f220000300a00 */
[----:B------:R-:W-:-:S03]  /*14bd0*/  IMAD.WIDE R84, R2, 0x4, R120 ;  /* 0x0000000402547825 */ /* 0x000fc600078e0278 */
[----:B------:R-:W4:Y:S04]  /*14be0*/  LDL.LU.64 R120, [R1+0x2d8] ;  /* 0x0002d80001787983 */ /* 0x000f280000300a00 */
[----:B------:R-:W-:Y:S04]  /*14bf0*/  STL.64 [R1+0x98], R42 ;  /* 0x0000982a01007387 */ /* 0x000fe80000100a00 */
[----:B------:R-:W-:Y:S01]  /*14c00*/  STL.64 [R1+0x90], R104 ;  /* 0x0000906801007387 */ /* 0x000fe20000100a00 */
[----:B--2---:R-:W-:-:S03]  /*14c10*/  IMAD.WIDE R106, R2, 0x4, R106 ;  /* 0x00000004026a7825 */ /* 0x004fc600078e026a */
[----:B------:R-:W-:Y:S01]  /*14c20*/  STL.64 [R1+0xa8], R60 ;  /* 0x0000a83c01007387 */ /* 0x000fe20000100a00 */
[----:B---3--:R-:W-:-:S03]  /*14c30*/  IMAD.WIDE R124, R2, 0x4, R108 ;  /* 0x00000004027c7825 */ /* 0x008fc600078e026c */
[----:B------:R-:W-:Y:S01]  /*14c40*/  STL.64 [R1+0xb0], R84 ;  /* 0x0000b05401007387 */ /* 0x000fe20000100a00 */
[----:B------:R-:W-:-:S03]  /*14c50*/  IMAD.WIDE R244, R2, 0x4, R248 ;  /* 0x0000000402f47825 */ /* 0x000fc600078e02f8 */
[----:B------:R-:W2:Y:S01]  /*14c60*/  LDL.LU.64 R248, [R1+0x2d0] ;  /* 0x0002d00001f87983 */ /* 0x000ea20000300a00 */
[----:B------:R-:W-:-:S03]  /*14c70*/  IMAD.WIDE R86, R2, 0x4, R116 ;  /* 0x0000000402567825 */ /* 0x000fc600078e0274 */
[----:B------:R-:W3:Y:S04]  /*14c80*/  LDL.LU.64 R116, [R1+0x2e0] ;  /* 0x0002e00001747983 */ /* 0x000ee80000300a00 */
[----:B------:R-:W-:Y:S04]  /*14c90*/  STL.64 [R1+0xc0], R124 ;  /* 0x0000c07c01007387 */ /* 0x000fe80000100a00 */
[----:B------:R-:W-:Y:S04]  /*14ca0*/  STL.64 [R1+0xb8], R106 ;  /* 0x0000b86a01007387 */ /* 0x000fe80000100a00 */
[----:B------:R-:W-:Y:S01]  /*14cb0*/  STL.64 [R1+0xc8], R244 ;  /* 0x0000c8f401007387 */ /* 0x000fe20000100a00 */
[----:B------:R-:W-:-:S03]  /*14cc0*/  IMAD.WIDE R108, R2, 0x4, R112 ;  /* 0x00000004026c7825 */ /* 0x000fc600078e0270 */
[----:B------:R-:W2:Y:S01]  /*14cd0*/  LDL.LU.64 R112, [R1+0x2f0] ;  /* 0x0002f00001707983 */ /* 0x000ea20000300a00 */
[----:B------:R-:W-:-:S03]  /*14ce0*/  IMAD.WIDE R122, R2, 0x4, R6 ;  /* 0x00000004027a7825 */ /* 0x000fc600078e0206 */
[----:B------:R-:W2:Y:S04]  /*14cf0*/  LDL.LU.64 R6, [R1+0x308] ;  /* 0x0003080001067983 */ /* 0x000ea80000300a00 */
[----:B------:R-:W-:Y:S04]  /*14d00*/  STL.64 [R1+0xd0], R86 ;  /* 0x0000d05601007387 */ /* 0x000fe80000100a00 */
[----:B------:R1:W-:Y:S04]  /*14d10*/  STL.64 [R1+0xe0], R122 ;  /* 0x0000e07a01007387 */ /* 0x0003e80000100a00 */
[----:B------:R-:W-:Y:S01]  /*14d20*/  STL.64 [R1+0xd8], R108 ;  /* 0x0000d86c01007387 */ /* 0x000fe20000100a00 */
[----:B----4-:R-:W-:-:S04]  /*14d30*/  IMAD.WIDE R88, R2, 0x4, R118 ;  /* 0x0000000402587825 */ /* 0x010fc800078e0276 */
[C---:B------:R-:W-:Y:S02]  /*14d40*/  IMAD.WIDE R118, R2.reuse, 0x4, R126 ;  /* 0x0000000402767825 */ /* 0x040fe400078e027e */
[----:B------:R-:W4:Y:S02]  /*14d50*/  LDL.LU.64 R126, [R1+0x300] ;  /* 0x00030000017e7983 */ /* 0x000f240000300a00 */
[----:B------:R-:W-:-:S05]  /*14d60*/  IMAD.WIDE R62, R2, 0x4, R92 ;  /* 0x00000004023e7825 */ /* 0x000fca00078e025c */
[----:B------:R-:W-:Y:S01]  /*14d70*/  STL.64 [R1+0xe8], R62 ;  /* 0x0000e83e01007387 */ /* 0x000fe20000100a00 */
[----:B------:R-:W-:-:S03]  /*14d80*/  IMAD.WIDE R128, R2, 0x4, R94 ;  /* 0x0000000402807825 */ /* 0x000fc600078e025e */
[----:B------:R-:W4:Y:S04]  /*14d90*/  LDL.LU.64 R8, [R1+0x318] ;  /* 0x0003180001087983 */ /* 0x000f280000300a00 */
[----:B------:R-:W4:Y:S01]  /*14da0*/  LDL.LU.64 R68, [R1+0x328] ;  /* 0x0003280001447983 */ /* 0x000f220000300a00 */
[----:B------:R-:W-:-:S03]  /*14db0*/  IMAD.WIDE R64, R2, 0x4, R110 ;  /* 0x0000000402407825 */ /* 0x000fc600078e026e */
[----:B------:R-:W4:Y:S01]  /*14dc0*/  LDL.LU.64 R94, [R1+0x340] ;  /* 0x00034000015e7983 */ /* 0x000f220000300a00 */
[----:B------:R-:W-:-:S03]  /*14dd0*/  IMAD.WIDE R90, R2, 0x4, R120 ;  /* 0x00000004025a7825 */ /* 0x000fc600078e0278 */
[----:B------:R-:W-:Y:S04]  /*14de0*/  STL.64 [R1+0xf0], R88 ;  /* 0x0000f05801007387 */ /* 0x000fe80000100a00 */
[----:B------:R-:W4:Y:S04]  /*14df0*/  LDL.LU.64 R110, [R1+0x338] ;  /* 0x00033800016e7983 */ /* 0x000f280000300a00 */
[----:B------:R-:W4:Y:S04]  /*14e00*/  LDL.LU.64 R46, [R1+0x350] ;  /* 0x00035000012e7983 */ /* 0x000f280000300a00 */
[----:B------:R-:W4:Y:S04]  /*14e10*/  LDL.LU.64 R70, [R1+0x380] ;  /* 0x0003800001467983 */ /* 0x000f280000300a00 */
[----:B------:R-:W4:Y:S04]  /*14e20*/  LDL.LU.64 R120, [R1+0x398] ;  /* 0x0003980001787983 */ /* 0x000f280000300a00 */
[----:B------:R1:W-:Y:S04]  /*14e30*/  STL.64 [R1+0x108], R128 ;  /* 0x0001088001007387 */ /* 0x0003e80000100a00 */
[----:B------:R-:W-:Y:S01]  /*14e40*/  STL.64 [R1+0xf8], R118 ;  /* 0x0000f87601007387 */ /* 0x000fe20000100a00 */
[----:B---3--:R-:W-:-:S03]  /*14e50*/  IMAD.WIDE R250, R2, 0x4, R116 ;  /* 0x0000000402fa7825 */ /* 0x008fc600078e0274 */
[----:B------:R-:W3:Y:S04]  /*14e60*/  LDL.LU.64 R232, [R1+0x390] ;  /* 0x0003900001e87983 */ /* 0x000ee80000300a00 */
[----:B------:R-:W-:Y:S01]  /*14e70*/  STL.64 [R1+0x110], R64 ;  /* 0x0001104001007387 */ /* 0x000fe20000100a00 */
[----:B------:R-:W-:-:S03]  /*14e80*/  IMAD.WIDE R156, R2, 0x4, R228 ;  /* 0x00000004029c7825 */ /* 0x000fc600078e02e4 */
[----:B------:R-:W3:Y:S01]  /*14e90*/  LDL.LU.64 R48, [R1+0x3a8] ;  /* 0x0003a80001307983 */ /* 0x000ee20000300a00 */
[----:B--2---:R-:W-:-:S03]  /*14ea0*/  IMAD.WIDE R248, R2, 0x4, R248 ;  /* 0x0000000402f87825 */ /* 0x004fc600078e02f8 */
[----:B------:R-:W2:Y:S04]  /*14eb0*/  LDL.LU.64 R72, [R1+0x3b8] ;  /* 0x0003b80001487983 */ /* 0x000ea80000300a00 */
[----:B------:R-:W2:Y:S01]  /*14ec0*/  LDL.LU.64 R116, [R1+0x3d0] ;  /* 0x0003d00001747983 */ /* 0x000ea20000300a00 */
[----:B------:R-:W-:-:S03]  /*14ed0*/  IMAD.WIDE R92, R2, 0x4, R6 ;  /* 0x00000004025c7825 */ /* 0x000fc600078e0206 */
[----:B------:R-:W-:Y:S04]  /*14ee0*/  STL.64 [R1+0x118], R90 ;  /* 0x0001185a01007387 */ /* 0x000fe80000100a00 */
[----:B------:R-:W2:Y:S01]  /*14ef0*/  LDL.LU.64 R228, [R1+0x3c8] ;  /* 0x0003c80001e47983 */ /* 0x000ea20000300a00 */
[----:B------:R-:W-:-:S03]  /*14f00*/  IMAD.WIDE R66, R2, 0x4, R112 ;  /* 0x0000000402427825 */ /* 0x000fc600078e0270 */
[----:B------:R-:W2:Y:S04]  /*14f10*/  LDL.LU.64 R4, [R1+0x3e8] ;  /* 0x0003e80001047983 */ /* 0x000ea80000300a00 */
[----:B------:R-:W2:Y:S04]  /*14f20*/  LDL.LU.64 R74, [R1+0x3f0] ;  /* 0x0003f000014a7983 */ /* 0x000ea80000300a00 */
[----:B------:R-:W2:Y:S04]  /*14f30*/  LDL.LU.64 R6, [R1+0x3e0] ;  /* 0x0003e00001067983 */ /* 0x000ea80000300a00 */
[----:B------:R1:W-:Y:S04]  /*14f40*/  STL.64 [R1+0x128], R250 ;  /* 0x000128fa01007387 */ /* 0x0003e80000100a00 */
[----:B------:R-:W-:Y:S01]  /*14f50*/  STL.64 [R1+0x120], R248 ;  /* 0x000120f801007387 */ /* 0x000fe20000100a00 */
[----:B----4-:R-:W-:-:S03]  /*14f60*/  IMAD.WIDE R112, R2, 0x4, R126 ;  /* 0x0000000402707825 */ /* 0x010fc600078e027e */
[----:B------:R-:W4:Y:S01]  /*14f70*/  LDL.LU.64 R126, [R1+0x3d8] ;  /* 0x0003d800017e7983 */ /* 0x000f220000300a00 */
[----:B------:R-:W-:-:S04]  /*14f80*/  IMAD.WIDE R44, R2, 0x4, R44 ;  /* 0x00000004022c7825 */ /* 0x000fc800078e022c */
[C---:B------:R-:W-:Y:S01]  /*14f90*/  IMAD.WIDE R36, R2.reuse, 0x4, R36 ;  /* 0x0000000402247825 */ /* 0x040fe200078e0224 */
[----:B------:R-:W-:Y:S03]  /*14fa0*/  LDGSTS.E [R114+0x30000], desc[UR16][R44.64], P0 ;  /* 0x300000002c727fae */ /* 0x000fe60008121850 */
[C---:B------:R-:W-:Y:S01]  /*14fb0*/  IMAD.WIDE R28, R2.reuse, 0x4, R28 ;  /* 0x00000004021c7825 */ /* 0x040fe200078e021c */
[----:B------:R-:W-:Y:S03]  /*14fc0*/  STL.64 [R1+0x130], R66 ;  /* 0x0001304201007387 */ /* 0x000fe60000100a00 */
[C---:B------:R-:W-:Y:S01]  /*14fd0*/  IMAD.WIDE R20, R2.reuse, 0x4, R20 ;  /* 0x0000000402147825 */ /* 0x040fe200078e0214 */
[----:B------:R-:W-:Y:S03]  /*14fe0*/  LDGSTS.E [R114+0x30400], desc[UR16][R36.64], P0 ;  /* 0x3040000024727fae */ /* 0x000fe60008121850 */
[C---:B------:R-:W-:Y:S01]  /*14ff0*/  IMAD.WIDE R8, R2.reuse, 0x4, R8 ;  /* 0x0000000402087825 */ /* 0x040fe200078e0208 */
[----:B------:R-:W-:Y:S03]  /*15000*/  STL.64 [R1+0x138], R92 ;  /* 0x0001385c01007387 */ /* 0x000fe60000100a00 */
[C---:B------:R-:W-:Y:S01]  /*15010*/  IMAD.WIDE R12, R2.reuse, 0x4, R12 ;  /* 0x00000004020c7825 */ /* 0x040fe200078e020c */
[----:B------:R-:W-:Y:S03]  /*15020*/  LDGSTS.E [R114+0x30800], desc[UR16][R28.64], P0 ;  /* 0x308000001c727fae */ /* 0x000fe60008121850 */
[C---:B------:R-:W-:Y:S01]  /*15030*/  IMAD.WIDE R178, R2.reuse, 0x4, R178 ;  /* 0x0000000402b27825 */ /* 0x040fe200078e02b2 */
[----:B------:R4:W-:Y:S03]  /*15040*/  STL.64 [R1+0x148], R8 ;  /* 0x0001480801007387 */ /* 0x0009e60000100a00 */
        /* <DEDUP_REMOVED lines=24> */
[C---:B---3--:R-:W-:Y:S01]  /*151d0*/  IMAD.WIDE R48, R2.reuse, 0x4, R48 ;  /* 0x0000000402307825 */ /* 0x048fe200078e0230 */
[----:B------:R-:W-:Y:S03]  /*151e0*/  LDGSTS.E [R114+0x32400], desc[UR16][R186.64], P0 ;  /* 0x32400000ba727fae */ /* 0x000fe60008121850 */
[C---:B------:R-:W-:Y:S01]  /*151f0*/  IMAD.WIDE R192, R2.reuse, 0x4, R192 ;  /* 0x0000000402c07825 */ /* 0x040fe200078e02c0 */
[----:B------:R-:W-:Y:S03]  /*15200*/  STL.64 [R1+0x178], R120 ;  /* 0x0001787801007387 */ /* 0x000fe60000100a00 */
[C---:B------:R-:W-:Y:S01]  /*15210*/  IMAD.WIDE R232, R2.reuse, 0x4, R232 ;  /* 0x0000000402e87825 */ /* 0x040fe200078e02e8 */
[----:B------:R-:W-:Y:S03]  /*15220*/  LDGSTS.E [R114+0x32800], desc[UR16][R188.64], P0 ;  /* 0x32800000bc727fae */ /* 0x000fe60008121850 */
[C---:B------:R-:W-:Y:S01]  /*15230*/  IMAD.WIDE R194, R2.reuse, 0x4, R194 ;  /* 0x0000000402c27825 */ /* 0x040fe200078e02c2 */
[----:B------:R3:W-:Y:S03]  /*15240*/  STL.64 [R1+0x188], R48 ;  /* 0x0001883001007387 */ /* 0x0007e60000100a00 */
[C---:B--2---:R-:W-:Y:S01]  /*15250*/  IMAD.WIDE R72, R2.reuse, 0x4, R72 ;  /* 0x0000000402487825 */ /* 0x044fe200078e0248 */
        /* <DEDUP_REMOVED lines=18> */
[----:B------:R-:W-:Y:S04]  /*15380*/  STL.64 [R1+0x1a0], R228 ;  /* 0x0001a0e401007387 */ /* 0x000fe80000100a00 */
[----:B------:R-:W-:Y:S04]  /*15390*/  LDGSTS.E [R114+0x34000], desc[UR16][R200.64], P0 ;  /* 0x34000000c8727fae */ /* 0x000fe80008121850 */
[----:B------:R2:W-:Y:S04]  /*153a0*/  STL.64 [R1+0x3d0], R74 ;  /* 0x0003d04a01007387 */ /* 0x0005e80000100a00 */
[----:B------:R-:W-:Y:S04]  /*153b0*/  LDGSTS.E [R114+0x34400], desc[UR16][R234.64], P0 ;  /* 0x34400000ea727fae */ /* 0x000fe80008121850 */
[----:B------:R2:W-:Y:S04]  /*153c0*/  STL.64 [R1+0x3c8], R6 ;  /* 0x0003c80601007387 */ /* 0x0005e80000100a00 */
        /* <DEDUP_REMOVED lines=9> */
[----:B------:R-:W-:Y:S04]  /*15460*/  LDGSTS.E [R114+0x36c00], desc[UR16][R250.64], P0 ;  /* 0x36c00000fa727fae */ /* 0x000fe80008121850 */
[----:B------:R-:W-:Y:S01]  /*15470*/  LDGSTS.E [R114+0x37000], desc[UR16][R8.64], P0 ;  /* 0x3700000008727fae */ /* 0x000fe20008121850 */
[C---:B------:R-:W-:Y:S01]  /*15480*/  IMAD.WIDE R26, R2.reuse, 0x4, R26 ;  /* 0x00000004021a7825 */ /* 0x040fe200078e021a */
[----:B-1----:R-:W1:Y:S02]  /*15490*/  LDC R122, c[0x0][0x230] ;  /* 0x00008c00ff7a7b82 */ /* 0x002e640000000800 */
[----:B------:R-:W-:Y:S04]  /*154a0*/  LDGSTS.E [R114+0x37400], desc[UR16][R46.64], P0 ;  /* 0x374000002e727fae */ /* 0x000fe80008121850 */
[----:B------:R-:W-:Y:S04]  /*154b0*/  LDGSTS.E [R114+0x37800], desc[UR16][R48.64], P0 ;  /* 0x3780000030727fae */ /* 0x000fe80008121850 */
[----:B------:R-:W-:Y:S01]  /*154c0*/  LDGSTS.E [R114+0x37c00], desc[UR16][R4.64], P0 ;  /* 0x37c0000004727fae */ /* 0x000fe20008121850 */
[----:B----4-:R-:W-:-:S05]  /*154d0*/  IMAD.WIDE R126, R2, 0x4, R126 ;  /* 0x00000004027e7825 */ /* 0x010fca00078e027e */
[----:B------:R4:W-:Y:S04]  /*154e0*/  STL.64 [R1+0x3b8], R126 ;  /* 0x0003b87e01007387 */ /* 0x0009e80000100a00 */
[----:B------:R-:W4:Y:S04]  /*154f0*/  LDL.LU.64 R32, [R1+0xa98] ;  /* 0x000a980001207983 */ /* 0x000f280000300a00 */
[----:B------:R-:W4:Y:S04]  /*15500*/  LDL.LU.64 R34, [R1+0xa90] ;  /* 0x000a900001227983 */ /* 0x000f280000300a00 */
[----:B------:R-:W4:Y:S04]  /*15510*/  LDL.LU.64 R38, [R1+0xa88] ;  /* 0x000a880001267983 */ /* 0x000f280000300a00 */
[----:B------:R-:W4:Y:S04]  /*15520*/  LDL.LU.64 R40, [R1+0xa80] ;  /* 0x000a800001287983 */ /* 0x000f280000300a00 */
[----:B------:R-:W4:Y:S04]  /*15530*/  LDL.LU.64 R42, [R1+0xa78] ;  /* 0x000a7800012a7983 */ /* 0x000f280000300a00 */
[----:B------:R-:W4:Y:S04]  /*15540*/  LDL.LU.64 R124, [R1+0xa70] ;  /* 0x000a7000017c7983 */ /* 0x000f280000300a00 */
[----:B------:R-:W4:Y:S04]  /*15550*/  LDL.LU R123, [R1+0xa6c] ;  /* 0x000a6c00017b7983 */ /* 0x000f280000300800 */
[----:B------:R-:W4:Y:S04]  /*15560*/  LDL.LU R129, [R1+0xa68] ;  /* 0x000a680001817983 */ /* 0x000f280000300800 */
[----:B------:R-:W4:Y:S04]  /*15570*/  LDL.LU.64 R250, [R1+0xa60] ;  /* 0x000a600001fa7983 */ /* 0x000f280000300a00 */
[----:B------:R-:W4:Y:S04]  /*15580*/  LDL.LU.64 R8, [R1+0xa58] ;  /* 0x000a580001087983 */ /* 0x000f280000300a00 */
[----:B------:R-:W4:Y:S04]  /*15590*/  LDL.LU.64 R46, [R1+0xa50] ;  /* 0x000a5000012e7983 */ /* 0x000f280000300a00 */
[----:B---3--:R-:W3:Y:S04]  /*155a0*/  LDL.LU.64 R48, [R1+0xa48] ;  /* 0x000a480001307983 */ /* 0x008ee80000300a00 */
[----:B--2---:R-:W4:Y:S01]  /*155b0*/  LDL.LU.64 R4, [R1+0xa40] ;  /* 0x000a400001047983 */ /* 0x004f220000300a00 */
        /* <DEDUP_REMOVED lines=17> */
[C---:B------:R-:W-:Y:S01]  /*156d0*/  IMAD.WIDE R238, R2.reuse, 0x4, R238 ;  /* 0x0000000402ee7825 */ /* 0x040fe200078e02ee */
        /* <DEDUP_REMOVED lines=41> */
[----:B------:R-:W4:Y:S04]  /*15970*/  LDL.LU.64 R52, [R1+0xa30] ;  /* 0x000a300001347983 */ /* 0x000f280000300a00 */
[----:B------:R-:W-:Y:S04]  /*15980*/  LDGSTS.E [R3+0x32200], desc[UR16][R136.64], P0 ;  /* 0x3220000088037fae */ /* 0x000fe80008121850 */
[----:B------:R-:W3:Y:S04]  /*15990*/  LDL.LU.64 R54, [R1+0xa28] ;  /* 0x000a280001367983 */ /* 0x000ee80000300a00 */
        /* <DEDUP_REMOVED lines=44> */
[----:B------:R-:W-:Y:S01]  /*15c60*/  LDGSTS.E [R3+0x37e00], desc[UR16][R6.64], P0 ;  /* 0x37e0000006037fae */ /* 0x000fe20008121850 */
[----:B------:R-:W-:-:S03]  /*15c70*/  IMAD.WIDE R30, R2, 0x4, R30 ;  /* 0x00000004021e7825 */ /* 0x000fc600078e021e */
[----:B------:R-:W-:Y:S01]  /*15c80*/  LDGSTS.E [R0+0x30300], desc[UR16][R38.64], P0 ;  /* 0x3030000026007fae */ /* 0x000fe20008121850 */
[----:B------:R-:W-:-:S03]  /*15c90*/  IMAD.WIDE R22, R2, 0x4, R22 ;  /* 0x0000000402167825 */ /* 0x000fc600078e0216 */
[----:B------:R-:W-:Y:S04]  /*15ca0*/  LDGSTS.E [R0+0x30700], desc[UR16][R30.64], P0 ;  /* 0x307000001e007fae */ /* 0x000fe80008121850 */
[----:B------:R-:W2:Y:S01]  /*15cb0*/  LDL.LU.64 R6, [R1+0x3c0] ;  /* 0x0003c00001067983 */ /* 0x000ea20000300a00 */
[----:B------:R-:W-:-:S03]  /*15cc0*/  IMAD.WIDE R14, R2, 0x4, R14 ;  /* 0x00000004020e7825 */ /* 0x000fc600078e020e */
        /* <DEDUP_REMOVED lines=29> */
[----:B------:R1:W-:Y:S04]  /*15ea0*/  LDGSTS.E [R0+0x37b00], desc[UR16][R228.64], P0 ;  /* 0x37b00000e4007fae */ /* 0x0003e80008121850 */
[----:B------:R-:W-:Y:S04]  /*15eb0*/  LDGSTS.E [R0+0x37f00], desc[UR16][R126.64], P0 ;  /* 0x37f000007e007fae */ /* 0x000fe80008121850 */
[----:B------:R-:W0:Y:S01]  /*15ec0*/  LDGDEPBAR ;  /* 0x00000000000079af */ /* 0x000e220000000000 */
[----:B-1----:R-:W1:Y:S03]  /*15ed0*/  LDC R233, c[0x0][0x230] ;  /* 0x00008c00ffe97b82 */ /* 0x002e660000000800 */
[----:B------:R-:W4:Y:S04]  /*15ee0*/  LDL.LU.64 R120, [R1+0x3b0] ;  /* 0x0003b00001787983 */ /* 0x000f280000300a00 */
[----:B------:R-:W3:Y:S01]  /*15ef0*/  LDL.LU.64 R116, [R1+0x3a0] ;  /* 0x0003a00001747983 */ /* 0x000ee20000300a00 */
[----:B------:R-:W1:Y:S03]  /*15f00*/  LDC R229, c[0x0][0x230] ;  /* 0x00008c00ffe57b82 */ /* 0x000e660000000800 */
[----:B------:R-:W3:Y:S04]  /*15f10*/  LDL.LU.64 R96, [R1+0x970] ;  /* 0x0009700001607983 */ /* 0x000ee80000300a00 */
[----:B------:R-:W3:Y:S01]  /*15f20*/  LDL.LU.64 R98, [R1+0x968] ;  /* 0x0009680001627983 */ /* 0x000ee20000300a00 */
[----:B------:R-:W1:Y:S03]  /*15f30*/  LDC R232, c[0x0][0x230] ;  /* 0x00008c00ffe87b82 */ /* 0x000e660000000800 */
        /* <DEDUP_REMOVED lines=10> */
[----:B------:R-:W-:-:S02]  /*15fe0*/  VIADD R228, R129, 0xfffffedc ;  /* 0xfffffedc81e47836 */ /* 0x000fc40000000000 */
[----:B--2---:R-:W-:Y:S01]  /*15ff0*/  IMAD.WIDE R6, R4, 0x4, R6 ;  /* 0x0000000404067825 */ /* 0x004fe200078e0206 */
[----:B------:R-:W-:Y:S06]  /*16000*/  BAR.SYNC.DEFER_BLOCKING 0x0 ;  /* 0x0000000000007b1d */ /* 0x000fec0000010000 */
[----:B------:R2:W-:Y:S04]  /*16010*/  STL.64 [R1+0x3a8], R6 ;  /* 0x0003a80601007387 */ /* 0x0005e80000100a00 */
[----:B------:R-:W-:Y:S01]  /*16020*/  @!PT LDS RZ, [RZ] ;  /* 0x00000000fffff984 */ /* 0x000fe20000000800 */
[----:B------:R-:W-:Y:S01]  /*16030*/  @!PT LDS RZ, [RZ] ;  /* 0x00000000fffff984 */ /* 0x000fe20000000800 */
[----:B------:R-:W-:Y:S01]  /*16040*/  @!PT LDS RZ, [RZ] ;  /* 0x00000000fffff984 */ /* 0x000fe20000000800 */
[----:B------:R-:W-:Y:S04]  /*16050*/  LDGSTS.E [R244+-0x60000], desc[UR16][R6.64], !P3 ;  /* 0xa000000006f47fae */ /* 0x000fe8000d921850 */
[----:B--2---:R-:W2:Y:S04]  /*16060*/  LDL.LU.64 R6, [R1+0x360] ;  /* 0x0003600001067983 */ /* 0x004ea80000300a00 */
[----:B------:R-:W2:Y:S01]  /*16070*/  LDL.LU.64 R128, [R1+0x358] ;  /* 0x0003580001807983 */ /* 0x000ea20000300a00 */
[----:B------:R-:W-:Y:S01]  /*16080*/  ISETP.GE.U32.AND P0, PT, R115, 0x7ffffe9f, PT ;  /* 0x7ffffe9f7300780c */ /* 0x000fe20003f06070 */
[----:B------:R-:W-:-:S02]  /*16090*/  VIADD R115, R251, 0xfffffedd ;  /* 0xfffffeddfb737836 */ /* 0x000fc40000000000 */
[----:B------:R-:W2:Y:S03]  /*160a0*/  LDC R251, c[0x0][0x230] ;  /* 0x00008c00fffb7b82 */ /* 0x000ea60000000800 */
[----:B------:R-:W-:Y:S01]  /*160b0*/  ISETP.GE.U32.AND P3, PT, R115, 0x7ffffe9e, PT ;  /* 0x7ffffe9e7300780c */ /* 0x000fe20003f66070 */
[----:B------:R-:W-:-:S04]  /*160c0*/  VIADD R115, R123, 0xfffffefb ;  /* 0xfffffefb7b737836 */ /* 0x000fc80000000000 */
[----:B------:R-:W2:Y:S01]  /*160d0*/  LDC R123, c[0x0][0x230] ;  /* 0x00008c00ff7b7b82 */ /* 0x000ea20000000800 */
[----:B----4-:R-:W-:-:S04]  /*160e0*/  IMAD.WIDE R120, R4, 0x4, R120 ;  /* 0x0000000404787825 */ /* 0x010fc800078e0278 */
[----:B---3--:R-:W-:Y:S01]  /*160f0*/  IMAD.WIDE R116, R4, 0x4, R116 ;  /* 0x0000000404747825 */ /* 0x008fe200078e0274 */
[----:B------:R3:W-:Y:S04]  /*16100*/  STL.64 [R1+0x398], R120 ;  /* 0x0003987801007387 */ /* 0x0007e80000100a00 */
[----:B------:R-:W-:Y:S04]  /*16110*/  LDGSTS.E [R244+-0x5fffc], desc[UR16][R120.64], !P4 ;  /* 0xa000400078f47fae */ /* 0x000fe8000e121850 */
[----:B------:R4:W-:Y:S04]  /*16120*/  STL.64 [R1+0x390], R116 ;  /* 0x0003907401007387 */ /* 0x0009e80000100a00 */
[----:B------:R-:W-:Y:S01]  /*16130*/  LDGSTS.E [R244+-0x5fff8], desc[UR16][R116.64], !P5 ;  /* 0xa000800074f47fae */ /* 0x000fe2000e921850 */
[----:B------:R-:W-:-:S03]  /*16140*/  ISETP.GE.U32.AND P5, PT, R115, 0x7ffffebc, PT ;  /* 0x7ffffebc7300780c */ /* 0x000fc60003fa6070 */
[----:B---3--:R-:W3:Y:S01]  /*16150*/  LDL.LU.64 R120, [R1+0x378] ;  /* 0x0003780001787983 */ /* 0x008ee20000300a00 */
[----:B------:R-:W-:Y:S01]  /*16160*/  VIADD R115, R125, 0xfffffef9 ;  /* 0xfffffef97d737836 */ /* 0x000fe20000000000 */
[----:B------:R-:W-:Y:S02]  /*16170*/  ISETP.GE.U32.AND P4, PT, R228, 0x7ffffe9d, PT ;  /* 0x7ffffe9de400780c */ /* 0x000fe40003f86070 */
[----:B----4-:R-:W4:Y:S01]  /*16180*/  LDL.LU.64 R116, [R1+0x348] ;  /* 0x0003480001747983 */ /* 0x010f220000300a00 */
[----:B------:R-:W-:-:S04]  /*16190*/  IMAD.WIDE R118, R4, 0x4, R118 ;  /* 0x0000000404767825 */ /* 0x000fc800078e0276 */
[----:B------:R-:W-:Y:S01]  /*161a0*/  IMAD.WIDE R112, R4, 0x4, R112 ;  /* 0x0000000404707825 */ /* 0x000fe200078e0270 */
[----:B------:R1:W-:Y:S04]  /*161b0*/  STL.64 [R1+0x380], R118 ;  /* 0x0003807601007387 */ /* 0x0003e80000100a00 */
[----:B------:R-:W-:Y:S01]  /*161c0*/  LDGSTS.E [R244+-0x5fff4], desc[UR16][R118.64], !P2 ;  /* 0xa000c00076f47fae */ /* 0x000fe2000d121850 */
[----:B------:R-:W-:-:S03]  /*161d0*/  IADD3 R228, R124, -0x106, RZ ;  /* 0xfffffefa7ce47810 */ /* 0x000fc60007ffe0ff */
[----:B------:R1:W-:Y:S04]  /*161e0*/  STL.64 [R1+0x1c8], R112 ;  /* 0x0001c87001007387 */ /* 0x0003e80000100a00 */
[----:B------:R1:W-:Y:S01]  /*161f0*/  LDGSTS.E [R244+-0x5c000], desc[UR16][R112.64], !P6 ;  /* 0xa400000070f47fae */ /* 0x0003e2000f121850 */
[----:B------:R-:W-:Y:S01]  /*16200*/  ISETP.GE.U32.AND P6, PT, R115, 0x7ffffeba, PT ;  /* 0x7ffffeba7300780c */ /* 0x000fe20003fc6070 */
[----:B-1----:R-:W-:Y:S02]  /*16210*/  VIADD R115, R229, 0xfffffef8 ;  /* 0xfffffef8e5737836 */ /* 0x002fe40000000000 */
[----:B------:R-:W4:Y:S04]  /*16220*/  LDL.LU.64 R124, [R1+0x330] ;  /* 0x00033000017c7983 */ /* 0x000f280000300a00 */
[----:B------:R-:W4:Y:S01]  /*16230*/  LDL.LU.64 R118, [R1+0x320] ;  /* 0x0003200001767983 */ /* 0x000f220000300a00 */
[----:B------:R-:W-:Y:S01]  /*16240*/  IMAD.WIDE R112, R4, 0x4, R126 ;  /* 0x0000000404707825 */ /* 0x000fe200078e027e */
[----:B------:R-:W-:Y:S01]  /*16250*/  ISETP.GE.U32.AND P2, PT, R228, 0x7ffffebb, PT ;  /* 0x7ffffebbe400780c */ /* 0x000fe20003f46070 */
[----:B------:R-:W1:Y:S03]  /*16260*/  LDC R127, c[0x0][0x230] ;  /* 0x00008c00ff7f7b82 */ /* 0x000e660000000800 */
[----:B------:R2:W-:Y:S04]  /*16270*/  STL.64 [R1+0x1d8], R112 ;  /* 0x0001d87001007387 */ /* 0x0005e80000100a00 */
[----:B------:R2:W-:Y:S01]  /*16280*/  LDGSTS.E [R244+-0x5bffc], desc[UR16][R112.64], !P0 ;  /* 0xa400400070f47fae */ /* 0x0005e2000c121850 */
[----:B------:R-:W-:Y:S01]  /*16290*/  ISETP.GE.U32.AND P0, PT, R115, 0x7ffffeb9, PT ;  /* 0x7ffffeb97300780c */ /* 0x000fe20003f06070 */
[----:B------:R-:W-:Y:S01]  /*162a0*/  VIADD R228, R233, 0xfffffedb ;  /* 0xfffffedbe9e47836 */ /* 0x000fe20000000000 */
[----:B------:R-:W-:Y:S01]  /*162b0*/  IADD3 R115, R232, -0x126, RZ ;  /* 0xfffffedae8737810 */ /* 0x000fe20007ffe0ff */
[----:B------:R-:W1:Y:S01]  /*162c0*/  LDC R126, c[0x0][0x230] ;  /* 0x00008c00ff7e7b82 */ /* 0x000e620000000800 */
[----:B--2---:R-:W-:-:S04]  /*162d0*/  IMAD.WIDE R6, R4, 0x4, R6 ;  /* 0x0000000404067825 */ /* 0x004fc800078e0206 */
[----:B------:R-:W-:Y:S01]  /*162e0*/  IMAD.WIDE R112, R4, 0x4, R128 ;  /* 0x0000000404707825 */ /* 0x000fe200078e0280 */
[----:B------:R-:W-:Y:S03]  /*162f0*/  STL.64 [R1+0x1e8], R6 ;  /* 0x0001e80601007387 */ /* 0x000fe60000100a00 */
[----:B------:R-:W-:Y:S01]  /*16300*/  IMAD.MOV.U32 R232, RZ, RZ, R112 ;  /* 0x000000ffffe87224 */ /* 0x000fe200078e0070 */
[----:B------:R-:W2:Y:S01]  /*16310*/  LDL.LU.64 R128, [R1+0x310] ;  /* 0x0003100001807983 */ /* 0x000ea20000300a00 */
[----:B------:R-:W-:-:S03]  /*16320*/  IMAD.MOV.U32 R233, RZ, RZ, R113 ;  /* 0x000000ffffe97224 */ /* 0x000fc600078e0071 */
[----:B------:R1:W-:Y:S04]  /*16330*/  STL.64 [R1+0x200], R112 ;  /* 0x0002007001007387 */ /* 0x0003e80000100a00 */
[----:B------:R-:W-:Y:S04]  /*16340*/  LDGSTS.E [R244+-0x5bff8], desc[UR16][R6.64], !P3 ;  /* 0xa400800006f47fae */ /* 0x000fe8000d921850 */
[----:B-1----:R-:W2:Y:S04]  /*16350*/  LDL.LU.64 R112, [R1+0x928] ;  /* 0x0009280001707983 */ /* 0x002ea80000300a00 */
[----:B------:R-:W2:Y:S01]  /*16360*/  LDL.LU.64 R6, [R1+0x2f8] ;  /* 0x0002f80001067983 */ /* 0x000ea20000300a00 */
[----:B------:R-:W-:Y:S01]  /*16370*/  ISETP.GE.U32.AND P3, PT, R228, 0x7ffffe9c, PT ;  /* 0x7ffffe9ce400780c */ /* 0x000fe20003f66070 */
[----:B------:R-:W-:-:S02]  /*16380*/  VIADD R228, R123, 0xfffffed9 ;  /* 0xfffffed97be47836 */ /* 0x000fc40000000000 */
[----:B------:R1:W-:Y:S01]  /*16390*/  LDGSTS.E [R244+-0x5bff4], desc[UR16][R232.64], !P4 ;  /* 0xa400c000e8f47fae */ /* 0x0003e2000e121850 */
[----:B------:R-:W-:Y:S01]  /*163a0*/  ISETP.GE.U32.AND P4, PT, R115, 0x7ffffe9b, PT ;  /* 0x7ffffe9b7300780c */ /* 0x000fe20003f86070 */
[----:B-1----:R-:W1:Y:S08]  /*163b0*/  LDC R233, c[0x0][0x230] ;  /* 0x00008c00ffe97b82 */ /* 0x002e700000000800 */
[----:B------:R-:W2:Y:S01]  /*163c0*/  LDC R232, c[0x0][0x230] ;  /* 0x00008c00ffe87b82 */ /* 0x000ea20000000800 */
[----:B------:R-:W-:Y:S01]  /*163d0*/  IADD3 R115, R122, -0x128, RZ ;  /* 0xfffffed87a737810 */ /* 0x000fe20007ffe0ff */
[----:B---3--:R-:W-:-:S05]  /*163e0*/  IMAD.WIDE R120, R4, 0x4, R120 ;  /* 0x0000000404787825 */ /* 0x008fca00078e0278 */
[----:B------:R-:W-:Y:S01]  /*163f0*/  LDGSTS.E [R250+-0x60000], desc[UR16][R120.64], !P5 ;  /* 0xa000000078fa7fae */ /* 0x000fe2000e921850 */
[----:B----4-:R-:W-:Y:S01]  /*16400*/  IMAD.WIDE R116, R4, 0x4, R116 ;  /* 0x0000000404747825 */ /* 0x010fe200078e0274 */
[----:B------:R-:W-:Y:S02]  /*16410*/  ISETP.GE.U32.AND P5, PT, R228, 0x7ffffe9a, PT ;  /* 0x7ffffe9ae400780c */ /* 0x000fe40003fa6070 */
[----:B------:R3:W-:Y:S01]  /*16420*/  STL.64 [R1+0x350], R120 ;  /* 0x0003507801007387 */ /* 0x0007e20000100a00 */
[----:B------:R-:W-:Y:S02]  /*16430*/  IMAD.MOV.U32 R228, RZ, RZ, R116 ;  /* 0x000000ffffe47224 */ /* 0x000fe400078e0074 */
[----:B------:R-:W-:-:S05]  /*16440*/  IMAD.MOV.U32 R229, RZ, RZ, R117 ;  /* 0x000000ffffe57224 */ /* 0x000fca00078e0075 */
[----:B------:R4:W-:Y:S04]  /*16450*/  LDGSTS.E [R250+-0x5fffc], desc[UR16][R228.64], !P2 ;  /* 0xa0004000e4fa7fae */ /* 0x0009e8000d121850 */
[----:B---3--:R-:W3:Y:S04]  /*16460*/  LDL.LU.64 R120, [R1+0x2e8] ;  /* 0x0002e80001787983 */ /* 0x008ee80000300a00 */
[----:B------:R1:W-:Y:S04]  /*16470*/  STL.64 [R1+0x340], R116 ;  /* 0x0003407401007387 */ /* 0x0003e80000100a00 */
[----:B------:R-:W3:Y:S01]  /*16480*/  LDL.LU.64 R122, [R1+0x2c0] ;  /* 0x0002c000017a7983 */ /* 0x000ee20000300a00 */
[----:B----4-:R-:W-:-:S02]  /*16490*/  VIADD R228, R127, 0xfffffef7 ;  /* 0xfffffef77fe47836 */ /* 0x010fc40000000000 */
[C---:B------:R-:W-:Y:S01]  /*164a0*/  IMAD.WIDE R124, R4.reuse, 0x4, R124 ;  /* 0x00000004047c7825 */ /* 0x040fe200078e027c */
[----:B-1----:R-:W4:Y:S01]  /*164b0*/  LDL.LU.64 R116, [R1+0x920] ;  /* 0x0009200001747983 */ /* 0x002f220000300a00 */
[----:B------:R-:W1:Y:S02]  /*164c0*/  LDC R229, c[0x0][0x230] ;  /* 0x00008c00ffe57b82 */ /* 0x000e640000000800 */
[----:B------:R-:W-:Y:S01]  /*164d0*/  IMAD.WIDE R118, R4, 0x4, R118 ;  /* 0x0000000404767825 */ /* 0x000fe200078e0276 */
[----:B------:R1:W-:Y:S04]  /*164e0*/  STL.64 [R1+0x338], R124 ;  /* 0x0003387c01007387 */ /* 0x0003e80000100a00 */
[----:B------:R-:W-:Y:S01]  /*164f0*/  LDGSTS.E [R250+-0x5fff8], desc[UR16][R124.64], !P6 ;  /* 0xa00080007cfa7fae */ /* 0x000fe2000f121850 */
[----:B------:R-:W-:-:S03]  /*16500*/  ISETP.GE.U32.AND P6, PT, R228, 0x7ffffeb8, PT ;  /* 0x7ffffeb8e400780c */ /* 0x000fc60003fc6070 */
[----:B------:R2:W-:Y:S01]  /*16510*/  LDGSTS.E [R250+-0x5fff4], desc[UR16][R118.64], !P0 ;  /* 0xa000c00076fa7fae */ /* 0x0005e2000c121850 */
[----:B------:R-:W-:Y:S01]  /*16520*/  ISETP.GE.U32.AND P2, PT, R115, 0x7ffffe99, PT ;  /* 0x7ffffe997300780c */ /* 0x000fe20003f46070 */
[----:B------:R-:W-:Y:S01]  /*16530*/  VIADD R228, R251, 0xfffffef5 ;  /* 0xfffffef5fbe47836 */ /* 0x000fe20000000000 */
[----:B------:R-:W-:Y:S01]  /*16540*/  IADD3 R115, R126, -0x10a, RZ ;  /* 0xfffffef67e737810 */ /* 0x000fe20007ffe0ff */
[----:B------:R-:W4:Y:S01]  /*16550*/  LDC R251, c[0x0][0x230] ;  /* 0x00008c00fffb7b82 */ /* 0x000f220000000800 */
[----:B-1----:R-:W4:Y:S04]  /*16560*/  LDL.LU.64 R124, [R1+0x298] ;  /* 0x00029800017c7983 */ /* 0x002f280000300a00 */
[----:B------:R2:W-:Y:S01]  /*16570*/  STL.64 [R1+0x330], R118 ;  /* 0x0003307601007387 */ /* 0x0005e20000100a00 */
[----:B------:R-:W-:-:S03]  /*16580*/  ISETP.GE.U32.AND P0, PT, R115, 0x7ffffeb7, PT ;  /* 0x7ffffeb77300780c */ /* 0x000fc60003f06070 */
[----:B------:R-:W4:Y:S01]  /*16590*/  LDL.LU.64 R126, [R1+0x270] ;  /* 0x00027000017e7983 */ /* 0x000f220000300a00 */
[----:B------:R-:W-:Y:S02]  /*165a0*/  VIADD R115, R233, 0xfffffef4 ;  /* 0xfffffef4e9737836 */ /* 0x000fe40000000000 */
[----:B--2---:R-:W-:-:S05]  /*165b0*/  IMAD.WIDE R118, R4, 0x4, R128 ;  /* 0x0000000404767825 */ /* 0x004fca00078e0280 */
[----:B------:R-:W-:Y:S04]  /*165c0*/  STL.64 [R1+0x2d8], R118 ;  /* 0x0002d87601007387 */ /* 0x000fe80000100a00 */
[----:B------:R3:W-:Y:S01]  /*165d0*/  LDGSTS.E [R250+-0x5c000], desc[UR16][R118.64], !P3 ;  /* 0xa400000076fa7fae */ /* 0x0007e2000d921850 */
[----:B------:R-:W-:Y:S01]  /*165e0*/  ISETP.GE.U32.AND P3, PT, R228, 0x7ffffeb6, PT ;  /* 0x7ffffeb6e400780c */ /* 0x000fe20003f66070 */
[----:B------:R-:W-:Y:S02]  /*165f0*/  VIADD R228, R232, 0xfffffed7 ;  /* 0xfffffed7e8e47836 */ /* 0x000fe40000000000 */
[----:B------:R-:W-:-:S05]  /*16600*/  IMAD.WIDE R6, R4, 0x4, R6 ;  /* 0x0000000404067825 */ /* 0x000fca00078e0206 */
[----:B------:R1:W-:Y:S04]  /*16610*/  STL.64 [R1+0x2d0], R6 ;  /* 0x0002d00601007387 */ /* 0x0003e80000100a00 */
[----:B------:R-:W2:Y:S04]  /*16620*/  LDL.LU.64 R128, [R1+0x260] ;  /* 0x0002600001807983 */ /* 0x000ea80000300a00 */
[----:B------:R2:W-:Y:S04]  /*16630*/  LDGSTS.E [R250+-0x5bffc], desc[UR16][R6.64], !P4 ;  /* 0xa400400006fa7fae */ /* 0x0005e8000e121850 */
[----:B-1----:R-:W2:Y:S04]  /*16640*/  LDL.LU.64 R6, [R1+0x250] ;  /* 0x0002500001067983 */ /* 0x002ea80000300a00 */
[----:B------:R-:W2:Y:S01]  /*16650*/  LDL.LU.64 R232, [R1+0x288] ;  /* 0x0002880001e87983 */ /* 0x000ea20000300a00 */
[----:B------:R-:W-:Y:S01]  /*16660*/  ISETP.GE.U32.AND P4, PT, R115, 0x7ffffeb5, PT ;  /* 0x7ffffeb57300780c */ /* 0x000fe20003f86070 */
[----:B---3--:R-:W-:-:S05]  /*16670*/  IMAD.WIDE R118, R4, 0x4, R120 ;  /* 0x0000000404767825 */ /* 0x008fca00078e0278 */
[----:B------:R-:W-:Y:S01]  /*16680*/  LDGSTS.E [R250+-0x5bff8], desc[UR16][R118.64], !P5 ;  /* 0xa400800076fa7fae */ /* 0x000fe2000e921850 */
[----:B------:R-:W-:Y:S01]  /*16690*/  ISETP.GE.U32.AND P5, PT, R228, 0x7ffffe98, PT ;  /* 0x7ffffe98e400780c */ /* 0x000fe20003fa6070 */
[C---:B------:R-:W-:Y:S02]  /*166a0*/  IMAD.WIDE R122, R4.reuse, 0x4, R122 ;  /* 0x00000004047a7825 */ /* 0x040fe400078e027a */
[----:B------:R1:W-:Y:S02]  /*166b0*/  STL.64 [R1+0x2c8], R118 ;  /* 0x0002c87601007387 */ /* 0x0003e40000100a00 */
[C---:B----4-:R-:W-:Y:S02]  /*166c0*/  IMAD.WIDE R124, R4.reuse, 0x4, R124 ;  /* 0x00000004047c7825 */ /* 0x050fe400078e027c */
[----:B------:R-:W3:Y:S02]  /*166d0*/  LDL.LU.64 R120, [R1+0x238] ;  /* 0x0002380001787983 */ /* 0x000ee40000300a00 */
[----:B------:R-:W-:-:S02]  /*166e0*/  IMAD.WIDE R126, R4, 0x4, R126 ;  /* 0x00000004047e7825 */ /* 0x000fc400078e027e */
[----:B------:R4:W-:Y:S02]  /*166f0*/  STL.64 [R1+0x2b8], R122 ;  /* 0x0002b87a01007387 */ /* 0x0009e40000100a00 */
[C---:B--2---:R-:W-:Y:S02]  /*16700*/  IMAD.WIDE R128, R4.reuse, 0x4, R128 ;  /* 0x0000000404807825 */ /* 0x044fe400078e0280 */
[----:B-1----:R-:W2:Y:S02]  /*16710*/  LDL.LU.64 R118, [R1+0x918] ;  /* 0x0009180001767983 */ /* 0x002ea40000300a00 */
[C---:B------:R-:W-:Y:S02]  /*16720*/  IMAD.WIDE R232, R4.reuse, 0x4, R232 ;  /* 0x0000000404e87825 */ /* 0x040fe400078e02e8 */
[----:B------:R-:W-:Y:S02]  /*16730*/  LDGSTS.E [R250+-0x5bff4], desc[UR16][R122.64], !P2 ;  /* 0xa400c0007afa7fae */ /* 0x000fe4000d121850 */
[----:B------:R-:W-:-:S02]  /*16740*/  IMAD.WIDE R6, R4, 0x4, R6 ;  /* 0x0000000404067825 */ /* 0x000fc400078e0206 */
[----:B------:R-:W-:Y:S01]  /*16750*/  LDGSTS.E [R249+-0x60000], desc[UR16][R124.64], !P6 ;  /* 0xa00000007cf97fae */ /* 0x000fe2000f121850 */
[----:B------:R-:W-:Y:S01]  /*16760*/  IADD3 R115, R229, -0x12a, RZ ;  /* 0xfffffed6e5737810 */ /* 0x000fe20007ffe0ff */
[----:B------:R-:W1:Y:S02]  /*16770*/  LDC R228, c[0x0][0x230] ;  /* 0x00008c00ffe47b82 */ /* 0x000e640000000800 */
[----:B------:R1:W-:Y:S04]  /*16780*/  LDGSTS.E [R249+-0x5fffc], desc[UR16][R232.64], !P0 ;  /* 0xa0004000e8f97fae */ /* 0x0003e8000c121850 */
[----:B----4-:R-:W4:Y:S02]  /*16790*/  LDL.LU.64 R122, [R1+0x910] ;  /* 0x00091000017a7983 */ /* 0x010f240000300a00 */
[----:B------:R-:W1:Y:S02]  /*167a0*/  LDC R229, c[0x0][0x230] ;  /* 0x00008c00ffe57b82 */ /* 0x000e640000000800 */
[----:B------:R1:W-:Y:S04]  /*167b0*/  STL.64 [R1+0x328], R124 ;  /* 0x0003287c01007387 */ /* 0x0003e80000100a00 */
[----:B------:R-:W-:Y:S04]  /*167c0*/  LDGSTS.E [R249+-0x5fff8], desc[UR16][R126.64], !P3 ;  /* 0xa00080007ef97fae */ /* 0x000fe8000d921850 */
[----:B------:R-:W-:Y:S04]  /*167d0*/  LDGSTS.E [R249+-0x5fff4], desc[UR16][R128.64], !P4 ;  /* 0xa000c00080f97fae */ /* 0x000fe8000e121850 */
[----:B-1----:R-:W2:Y:S04]  /*167e0*/  LDL.LU.64 R124, [R1+0x908] ;  /* 0x00090800017c7983 */ /* 0x002ea80000300a00 */
[----:B------:R1:W-:Y:S04]  /*167f0*/  STL.64 [R1+0x320], R232 ;  /* 0x000320e801007387 */ /* 0x0003e80000100a00 */
[----:B------:R1:W-:Y:S04]  /*16800*/  STL.64 [R1+0x318], R126 ;  /* 0x0003187e01007387 */ /* 0x0003e80000100a00 */
[----:B------:R-:W-:Y:S01]  /*16810*/  LDGSTS.E [R249+-0x5c000], desc[UR16][R6.64], !P5 ;  /* 0xa400000006f97fae */ /* 0x000fe2000e921850 */
[----:B------:R-:W-:Y:S01]  /*16820*/  ISETP.GE.U32.AND P2, PT, R115, 0x7ffffe97, PT ;  /* 0x7ffffe977300780c */ /* 0x000fe20003f46070 */
[----:B------:R-:W-:Y:S01]  /*16830*/  VIADD R228, R228, 0xfffffed4 ;  /* 0xfffffed4e4e47836 */ /* 0x000fe20000000000 */
[----:B-1----:R-:W1:Y:S01]  /*16840*/  LDC R233, c[0x0][0x230] ;  /* 0x00008c00ffe97b82 */ /* 0x002e620000000800 */
[----:B------:R-:W4:Y:S04]  /*16850*/  LDL.LU.64 R126, [R1+0x900] ;  /* 0x00090000017e7983 */ /* 0x000f280000300a00 */
[----:B------:R1:W-:Y:S03]  /*16860*/  STL.64 [R1+0x310], R128 ;  /* 0x0003108001007387 */ /* 0x0003e60000100a00 */
[----:B------:R-:W2:Y:S01]  /*16870*/  LDC R232, c[0x0][0x230] ;  /* 0x00008c00ffe87b82 */ /* 0x000ea20000000800 */
[----:B-1----:R-:W2:Y:S04]  /*16880*/  LDL.LU.64 R128, [R1+0x8f8] ;  /* 0x0008f80001807983 */ /* 0x002ea80000300a00 */
[----:B------:R1:W-:Y:S04]  /*16890*/  STL.64 [R1+0x2b0], R6 ;  /* 0x0002b00601007387 */ /* 0x0003e80000100a00 */
[----:B-1----:R-:W4:Y:S01]  /*168a0*/  LDL.LU.64 R6, [R1+0x8f0] ;  /* 0x0008f00001067983 */ /* 0x002f220000300a00 */
[----:B------:R-:W-:Y:S01]  /*168b0*/  VIADD R115, R229, 0xfffffed5 ;  /* 0xfffffed5e5737836 */ /* 0x000fe20000000000 */
[----:B------:R-:W-:Y:S01]  /*168c0*/  ISETP.GE.U32.AND P0, PT, R228, 0x7ffffe95, PT ;  /* 0x7ffffe95e400780c */ /* 0x000fe20003f06070 */
[----:B------:R-:W1:Y:S03]  /*168d0*/  LDC R229, c[0x0][0x230] ;  /* 0x00008c00ffe57b82 */ /* 0x000e660000000800 */
[----:B------:R-:W-:-:S05]  /*168e0*/  ISETP.GE.U32.AND P6, PT, R115, 0x7ffffe96, PT ;  /* 0x7ffffe967300780c */ /* 0x000fca0003fc6070 */
[----:B------:R-:W1:Y:S01]  /*168f0*/  LDC R228, c[0x0][0x230] ;  /* 0x00008c00ffe47b82 */ /* 0x000e620000000800 */
[----:B---3--:R-:W-:-:S05]  /*16900*/  IMAD.WIDE R120, R4, 0x4, R120 ;  /* 0x0000000404787825 */ /* 0x008fca00078e0278 */
[----:B------:R2:W-:Y:S04]  /*16910*/  STL.64 [R1+0x2a8], R120 ;  /* 0x0002a87801007387 */ /* 0x0005e80000100a00 */
[----:B------:R2:W-:Y:S02]  /*16920*/  LDGSTS.E [R249+-0x5bffc], desc[UR16][R120.64], !P2 ;  /* 0xa400400078f97fae */ /* 0x0005e4000d121850 */
[----:B--2---:R-:W-:-:S04]  /*16930*/  IMAD.WIDE R120, R4, 0x4, R128 ;  /* 0x0000000404787825 */ /* 0x004fc800078e0280 */
[----:B----4-:R-:W-:-:S05]  /*16940*/  IMAD.WIDE R6, R4, 0x4, R6 ;  /* 0x0000000404067825 */ /* 0x010fca00078e0206 */
[----:B------:R-:W-:Y:S04]  /*16950*/  STL.64 [R1+0x2a0], R6 ;  /* 0x0002a00601007387 */ /* 0x000fe80000100a00 */
[----:B------:R2:W-:Y:S04]  /*16960*/  LDGSTS.E [R249+-0x5bff8], desc[UR16][R6.64], !P6 ;  /* 0xa400800006f97fae */ /* 0x0005e8000f121850 */
[----:B------:R3:W-:Y:S04]  /*16970*/  STL.64 [R1+0x298], R120 ;  /* 0x0002987801007387 */ /* 0x0007e80000100a00 */
[----:B------:R-:W-:Y:S04]  /*16980*/  LDGSTS.E [R249+-0x5bff4], desc[UR16][R120.64], !P0 ;  /* 0xa400c00078f97fae */ /* 0x000fe8000c121850 */
[----:B---3--:R-:W3:Y:S01]  /*16990*/  LDL.LU.64 R120, [R1+0x8e8] ;  /* 0x0008e80001787983 */ /* 0x008ee20000300a00 */
[----:B-1----:R-:W-:-:S02]  /*169a0*/  VIADD R115, R229, 0xfffffef3 ;  /* 0xfffffef3e5737836 */ /* 0x002fc40000000000 */
[----:B------:R-:W1:Y:S03]  /*169b0*/  LDC R229, c[0x0][0x230] ;  /* 0x00008c00ffe57b82 */ /* 0x000e660000000800 */
[----:B------:R-:W-:Y:S02]  /*169c0*/  ISETP.GE.U32.AND P3, PT, R115, 0x7ffffeb4, PT ;  /* 0x7ffffeb47300780c */ /* 0x000fe40003f66070 */
[----:B------:R-:W-:Y:S02]  /*169d0*/  IADD3 R228, R228, -0x10e, RZ ;  /* 0xfffffef2e4e47810 */ /* 0x000fe40007ffe0ff */
[----:B------:R-:W-:Y:S01]  /*169e0*/  IADD3 R128, R233, -0x12e, RZ ;  /* 0xfffffed2e9807810 */ /* 0x000fe20007ffe0ff */
[----:B-1----:R-:W-:Y:S01]  /*169f0*/  VIADD R115, R229, 0xfffffef1 ;  /* 0xfffffef1e5737836 */ /* 0x002fe20000000000 */
[----:B------:R-:W-:Y:S01]  /*16a00*/  ISETP.GE.U32.AND P4, PT, R228, 0x7ffffeb3, PT ;  /* 0x7ffffeb3e400780c */ /* 0x000fe20003f86070 */
[----:B------:R-:W1:Y:S03]  /*16a10*/  LDC R229, c[0x0][0x230] ;  /* 0x00008c00ffe57b82 */ /* 0x000e660000000800 */
[----:B------:R-:W-:-:S05]  /*16a20*/  ISETP.GE.U32.AND P5, PT, R115, 0x7ffffeb2, PT ;  /* 0x7ffffeb27300780c */ /* 0x000fca0003fa6070 */
[----:B------:R-:W4:Y:S01]  /*16a30*/  LDC R115, c[0x0][0x230] ;  /* 0x00008c00ff737b82 */ /* 0x000f220000000800 */
[----:B------:R-:W-:-:S07]  /*16a40*/  VIADD R228, R251, 0xfffffef0 ;  /* 0xfffffef0fbe47836 */ /* 0x000fce0000000000 */
[----:B------:R-:W1:Y:S01]  /*16a50*/  LDC R233, c[0x0][0x230] ;  /* 0x00008c00ffe97b82 */ /* 0x000e620000000800 */
[----:B------:R-:W-:Y:S01]  /*16a60*/  ISETP.GE.U32.AND P2, PT, R228, 0x7ffffeb1, PT ;  /* 0x7ffffeb1e400780c */ /* 0x000fe20003f46070 */
[----:B--2---:R-:W-:Y:S01]  /*16a70*/  IMAD.WIDE R6, R4, 0x4, R126 ;  /* 0x0000000404067825 */ /* 0x004fe200078e027e */
[----:B------:R-:W-:-:S05]  /*16a80*/  ISETP.GE.U32.AND P0, PT, R128, 0x7ffffe93, PT ;  /* 0x7ffffe938000780c */ /* 0x000fca0003f06070 */
[----:B------:R-:W2:Y:S01]  /*16a90*/  LDC R251, c[0x0][0x230] ;  /* 0x00008c00fffb7b82 */ /* 0x000ea20000000800 */
[----:B------:R4:W-:Y:S01]  /*16aa0*/  STL.64 [R1+0x308], R6 ;  /* 0x0003080601007387 */ /* 0x0009e20000100a00 */
[----:B------:R-:W-:-:S03]  /*16ab0*/  IMAD.WIDE R128, R4, 0x4, R124 ;  /* 0x0000000404807825 */ /* 0x000fc600078e027c */
[----:B------:R4:W-:Y:S03]  /*16ac0*/  LDGSTS.E [R248+-0x60000], desc[UR16][R6.64], !P3 ;  /* 0xa000000006f87fae */ /* 0x0009e6000d921850 */
[----:B------:R-:W2:Y:S01]  /*16ad0*/  LDC R228, c[0x0][0x230] ;  /* 0x00008c00ffe47b82 */ /* 0x000ea20000000800 */
[----:B----4-:R-:W-:Y:S01]  /*16ae0*/  VIADD R115, R115, 0xfffffed3 ;  /* 0xfffffed373737836 */ /* 0x010fe20000000000 */
[----:B------:R-:W-:Y:S04]  /*16af0*/  STL.64 [R1+0x300], R128 ;  /* 0x0003008001007387 */ /* 0x000fe80000100a00 */
[----:B------:R-:W-:Y:S02]  /*16b00*/  LDGSTS.E [R248+-0x5fffc], desc[UR16][R128.64], !P4 ;  /* 0xa000400080f87fae */ /* 0x000fe4000e121850 */
[----:B------:R-:W4:Y:S01]  /*16b10*/  LDC R126, c[0x0][0x230] ;  /* 0x00008c00ff7e7b82 */ /* 0x000f220000000800 */
[----:B------:R-:W-:Y:S01]  /*16b20*/  IMAD.WIDE R6, R4, 0x4, R122 ;  /* 0x0000000404067825 */ /* 0x000fe200078e027a */
[----:B------:R-:W-:-:S03]  /*16b30*/  ISETP.GE.U32.AND P6, PT, R115, 0x7ffffe94, PT ;  /* 0x7ffffe947300780c */ /* 0x000fc60003fc6070 */
[----:B------:R-:W-:Y:S01]  /*16b40*/  VIADD R115, R232, 0xfffffed1 ;  /* 0xfffffed1e8737836 */ /* 0x000fe20000000000 */
[----:B------:R3:W-:Y:S01]  /*16b50*/  STL.64 [R1+0x2f8], R6 ;  /* 0x0002f80601007387 */ /* 0x0007e20000100a00 */
[----:B-1----:R-:W-:Y:S01]  /*16b60*/  VIADD R124, R229, 0xfffffed0 ;  /* 0xfffffed0e57c7836 */ /* 0x002fe20000000000 */
[----:B------:R-:W1:Y:S02]  /*16b70*/  LDC R127, c[0x0][0x230] ;  /* 0x00008c00ff7f7b82 */ /* 0x000e640000000800 */
[----:B------:R3:W-:Y:S01]  /*16b80*/  LDGSTS.E [R248+-0x5fff8], desc[UR16][R6.64], !P5 ;  /* 0xa000800006f87fae */ /* 0x0007e2000e921850 */
[----:B------:R-:W-:Y:S01]  /*16b90*/  ISETP.GE.U32.AND P3, PT, R115, 0x7ffffe92, PT ;  /* 0x7ffffe927300780c */ /* 0x000fe20003f66070 */
[----:B------:R-:W-:Y:S01]  /*16ba0*/  VIADD R115, R233, 0xfffffeef ;  /* 0xfffffeefe9737836 */ /* 0x000fe20000000000 */
[----:B------:R-:W-:Y:S01]  /*16bb0*/  ISETP.GE.U32.AND P4, PT, R124, 0x7ffffe91, PT ;  /* 0x7ffffe917c00780c */ /* 0x000fe20003f86070 */
[----:B------:R-:W-:Y:S02]  /*16bc0*/  IMAD.WIDE R124, R4, 0x4, R118 ;  /* 0x00000004047c7825 */ /* 0x000fe400078e0276 */
[----:B------:R-:W1:Y:S01]  /*16bd0*/  LDC R122, c[0x0][0x230] ;  /* 0x00008c00ff7a7b82 */ /* 0x000e620000000800 */
[----:B------:R-:W-:Y:S01]  /*16be0*/  ISETP.GE.U32.AND P5, PT, R115, 0x7ffffeb0, PT ;  /* 0x7ffffeb07300780c */ /* 0x000fe20003fa6070 */
[----:B--2---:R-:W-:Y:S01]  /*16bf0*/  VIADD R118, R251, 0xfffffeed ;  /* 0xfffffeedfb767836 */ /* 0x004fe20000000000 */
[----:B------:R-:W-:Y:S01]  /*16c00*/  IADD3 R115, R228, -0x112, RZ ;  /* 0xfffffeeee4737810 */ /* 0x000fe20007ffe0ff */
[----:B---3--:R-:W-:-:S04]  /*16c10*/  IMAD.WIDE R6, R4, 0x4, R120 ;  /* 0x0000000404067825 */ /* 0x008fc800078e0278 */
[----:B------:R-:W2:Y:S08]  /*16c20*/  LDC R251, c[0x0][0x230] ;  /* 0x00008c00fffb7b82 */ /* 0x000eb00000000800 */
[----:B------:R-:W3:Y:S01]  /*16c30*/  LDC R121, c[0x0][0x230] ;  /* 0x00008c00ff797b82 */ /* 0x000ee20000000800 */
[----:B------:R4:W-:Y:S04]  /*16c40*/  STL.64 [R1+0x2f0], R6 ;  /* 0x0002f00601007387 */ /* 0x0009e80000100a00 */
[----:B------:R4:W-:Y:S01]  /*16c50*/  LDGSTS.E [R248+-0x5fff4], desc[UR16][R6.64], !P2 ;  /* 0xa000c00006f87fae */ /* 0x0009e2000d121850 */
[----:B------:R-:W-:-:S02]  /*16c60*/  ISETP.GE.U32.AND P2, PT, R115, 0x7ffffeaf, PT ;  /* 0x7ffffeaf7300780c */ /* 0x000fc40003f46070 */
[----:B------:R-:W2:Y:S01]  /*16c70*/  LDC R120, c[0x0][0x230] ;  /* 0x00008c00ff787b82 */ /* 0x000ea20000000800 */
[----:B------:R-:W-:Y:S01]  /*16c80*/  LDGSTS.E [R248+-0x5c000], desc[UR16][R124.64], !P6 ;  /* 0xa40000007cf87fae */ /* 0x000fe2000f121850 */
[----:B------:R-:W-:Y:S01]  /*16c90*/  ISETP.GE.U32.AND P6, PT, R118, 0x7ffffeae, PT ;  /* 0x7ffffeae7600780c */ /* 0x000fe20003fc6070 */
[C---:B------:R-:W-:Y:S02]  /*16ca0*/  IMAD.WIDE R118, R4.reuse, 0x4, R112 ;  /* 0x0000000404767825 */ /* 0x040fe400078e0270 */
[----:B------:R-:W-:Y:S02]  /*16cb0*/  STL.64 [R1+0x290], R124 ;  /* 0x0002907c01007387 */ /* 0x000fe40000100a00 */
[C---:B----4-:R-:W-:Y:S01]  /*16cc0*/  IMAD.WIDE R6, R4.reuse, 0x4, R116 ;  /* 0x0000000404067825 */ /* 0x050fe200078e0274 */
[----:B------:R-:W4:Y:S04]  /*16cd0*/  LDC R113, c[0x0][0x230] ;  /* 0x00008c00ff717b82 */ /* 0x000f280000000800 */
[----:B------:R1:W-:Y:S04]  /*16ce0*/  STL.64 [R1+0x288], R6 ;  /* 0x0002880601007387 */ /* 0x0003e80000100a00 */
[----:B------:R-:W4:Y:S01]  /*16cf0*/  LDC R116, c[0x0][0x230] ;  /* 0x00008c00ff747b82 */ /* 0x000f220000000800 */
[----:B------:R1:W-:Y:S04]  /*16d00*/  LDGSTS.E [R248+-0x5bffc], desc[UR16][R6.64], !P0 ;  /* 0xa400400006f87fae */ /* 0x0003e8000c121850 */
[----:B------:R3:W-:Y:S04]  /*16d10*/  STL.64 [R1+0x280], R118 ;  /* 0x0002807601007387 */ /* 0x0007e80000100a00 */
[----:B------:R3:W-:Y:S01]  /*16d20*/  LDGSTS.E [R248+-0x5bff8], desc[UR16][R118.64], !P3 ;  /* 0xa400800076f87fae */ /* 0x0007e2000d921850 */
[----:B-1----:R-:W-:-:S02]  /*16d30*/  IMAD.WIDE R6, R4, 0x4, R110 ;  /* 0x0000000404067825 */ /* 0x002fc400078e026e */
[----:B------:R-:W1:Y:S03]  /*16d40*/  LDC R111, c[0x0][0x230] ;  /* 0x00008c00ff6f7b82 */ /* 0x000e660000000800 */
[----:B------:R2:W-:Y:S01]  /*16d50*/  STL.64 [R1+0x220], R6 ;  /* 0x0002200601007387 */ /* 0x0005e20000100a00 */
[----:B---3--:R-:W-:-:S03]  /*16d60*/  IMAD.WIDE R118, R4, 0x4, R108 ;  /* 0x0000000404767825 */ /* 0x008fc600078e026c */
[----:B------:R2:W-:Y:S01]  /*16d70*/  LDGSTS.E [R248+-0x5bff4], desc[UR16][R6.64], !P4 ;  /* 0xa400c00006f87fae */ /* 0x0005e2000e121850 */
[----:B------:R-:W3:Y:S01]  /*16d80*/  LDC R109, c[0x0][0x230] ;  /* 0x00008c00ff6d7b82 */ /* 0x000ee20000000800 */
[----:B------:R-:W-:Y:S02]  /*16d90*/  VIADD R115, R126, 0xfffffeec ;  /* 0xfffffeec7e737836 */ /* 0x000fe40000000000 */
[----:B------:R4:W-:Y:S01]  /*16da0*/  LDGSTS.E [R247+-0x60000], desc[UR16][R118.64], !P5 ;  /* 0xa000000076f77fae */ /* 0x0009e2000e921850 */
[----:B--2---:R-:W-:Y:S02]  /*16db0*/  IMAD.WIDE R6, R4, 0x4, R106 ;  /* 0x0000000404067825 */ /* 0x004fe400078e026a */
[----:B------:R-:W-:Y:S02]  /*16dc0*/  ISETP.GE.U32.AND P0, PT, R115, 0x7ffffead, PT ;  /* 0x7ffffead7300780c */ /* 0x000fe40003f06070 */
[----:B------:R-:W-:Y:S01]  /*16dd0*/  VIADD R112, R127, 0xfffffecf ;  /* 0xfffffecf7f707836 */ /* 0x000fe20000000000 */
[----:B------:R2:W-:Y:S01]  /*16de0*/  LDGSTS.E [R247+-0x5fffc], desc[UR16][R6.64], !P2 ;  /* 0xa000400006f77fae */ /* 0x0005e2000d121850 */
[----:B------:R-:W-:Y:S01]  /*16df0*/  VIADD R106, R121, 0xfffffecc ;  /* 0xfffffecc796a7836 */ /* 0x000fe20000000000 */
[----:B------:R-:W-:-:S02]  /*16e00*/  IADD3 R110, R122, -0x132, RZ ;  /* 0xfffffece7a6e7810 */ /* 0x000fc40007ffe0ff */
[----:B------:R-:W-:Y:S01]  /*16e10*/  STL.64 [R1+0x898], R248 ;  /* 0x000898f801007387 */ /* 0x000fe20000100a00 */
[----:B------:R-:W-:Y:S01]  /*16e20*/  VIADD R108, R120, 0xfffffecd ;  /* 0xfffffecd786c7836 */ /* 0x000fe20000000000 */
[----:B------:R-:W-:Y:S01]  /*16e30*/  ISETP.GE.U32.AND P2, PT, R106, 0x7ffffe8d, PT ;  /* 0x7ffffe8d6a00780c */ /* 0x000fe20003f46070 */
[----:B------:R-:W3:Y:S01]  /*16e40*/  LDC R107, c[0x0][0x230] ;  /* 0x00008c00ff6b7b82 */ /* 0x000ee20000000800 */
[----:B------:R-:W-:Y:S01]  /*16e50*/  ISETP.GE.U32.AND P3, PT, R112, 0x7ffffe90, PT ;  /* 0x7ffffe907000780c */ /* 0x000fe20003f66070 */
[----:B------:R4:W-:Y:S06]  /*16e60*/  STL.64 [R1+0x2e8], R118 ;  /* 0x0002e87601007387 */ /* 0x0009ec0000100a00 */
[----:B------:R-:W3:Y:S01]  /*16e70*/  LDC R106, c[0x0][0x230] ;  /* 0x00008c00ff6a7b82 */ /* 0x000ee20000000800 */
[----:B------:R-:W-:Y:S01]  /*16e80*/  ISETP.GE.U32.AND P4, PT, R110, 0x7ffffe8f, PT ;  /* 0x7ffffe8f6e00780c */ /* 0x000fe20003f86070 */
[----:B------:R2:W-:Y:S01]  /*16e90*/  STL.64 [R1+0x2e0], R6 ;  /* 0x0002e00601007387 */ /* 0x0005e20000100a00 */
[----:B----4-:R-:W-:-:S05]  /*16ea0*/  IMAD.WIDE R118, R4, 0x4, R104 ;  /* 0x0000000404767825 */ /* 0x010fca00078e0268 */
[----:B------:R-:W4:Y:S01]  /*16eb0*/  LDC R115, c[0x0][0x230] ;  /* 0x00008c00ff737b82 */ /* 0x000f220000000800 */
[----:B------:R-:W-:Y:S01]  /*16ec0*/  VIADD R104, R116, 0xfffffeeb ;  /* 0xfffffeeb74687836 */ /* 0x000fe20000000000 */
[----:B------:R-:W-:Y:S01]  /*16ed0*/  LDGSTS.E [R247+-0x5fff8], desc[UR16][R118.64], !P6 ;  /* 0xa000800076f77fae */ /* 0x000fe2000f121850 */
[----:B--2---:R-:W-:Y:S01]  /*16ee0*/  IMAD.WIDE R6, R4, 0x4, R102 ;  /* 0x0000000404067825 */ /* 0x004fe200078e0266 */
[----:B------:R-:W-:Y:S02]  /*16ef0*/  ISETP.GE.U32.AND P5, PT, R108, 0x7ffffe8e, PT ;  /* 0x7ffffe8e6c00780c */ /* 0x000fe40003fa6070 */
[----:B------:R-:W-:Y:S01]  /*16f00*/  STL.64 [R1+0x2c0], R118 ;  /* 0x0002c07601007387 */ /* 0x000fe20000100a00 */
[----:B------:R-:W-:Y:S01]  /*16f10*/  ISETP.GE.U32.AND P6, PT, R104, 0x7ffffeac, PT ;  /* 0x7ffffeac6800780c */ /* 0x000fe20003fc6070 */
[----:B------:R-:W-:Y:S01]  /*16f20*/  IMAD.WIDE R104, R4, 0x4, R100 ;  /* 0x0000000404687825 */ /* 0x000fe200078e0264 */
[----:B------:R-:W2:Y:S01]  /*16f30*/  LDC R103, c[0x0][0x230] ;  /* 0x00008c00ff677b82 */ /* 0x000ea20000000800 */
[----:B------:R3:W-:Y:S02]  /*16f40*/  STL.64 [R1+0x278], R6 ;  /* 0x0002780601007387 */ /* 0x0007e40000100a00 */
[----:B-1----:R-:W-:-:S02]  /*16f50*/  VIADD R100, R111, 0xfffffee9 ;  /* 0xfffffee96f647836 */ /* 0x002fc40000000000 */
[----:B------:R3:W-:Y:S04]  /*16f60*/  LDGSTS.E [R247+-0x5fff4], desc[UR16][R6.64], !P0 ;  /* 0xa000c00006f77fae */ /* 0x0007e8000c121850 */
[----:B------:R-:W-:Y:S04]  /*16f70*/  STL.64 [R1+0x270], R104 ;  /* 0x0002706801007387 */ /* 0x000fe80000100a00 */
[----:B------:R-:W-:Y:S01]  /*16f80*/  LDGSTS.E [R247+-0x5c000], desc[UR16][R104.64], !P3 ;  /* 0xa400000068f77fae */ /* 0x000fe2000d921850 */
[----:B---3--:R-:W-:Y:S01]  /*16f90*/  IMAD.WIDE R6, R4, 0x4, R98 ;  /* 0x0000000404067825 */ /* 0x008fe200078e0262 */
[----:B------:R-:W-:Y:S01]  /*16fa0*/  ISETP.GE.U32.AND P3, PT, R100, 0x7ffffeaa, PT ;  /* 0x7ffffeaa6400780c */ /* 0x000fe20003f66070 */
[----:B------:R-:W1:Y:S02]  /*16fb0*/  LDC R99, c[0x0][0x230] ;  /* 0x00008c00ff637b82 */ /* 0x000e640000000800 */
[----:B------:R-:W-:Y:S01]  /*16fc0*/  VIADD R98, R109, 0xfffffee8 ;  /* 0xfffffee86d627836 */ /* 0x000fe20000000000 */
[----:B------:R3:W-:Y:S01]  /*16fd0*/  STL.64 [R1+0x268], R6 ;  /* 0x0002680601007387 */ /* 0x0007e20000100a00 */
[----:B------:R-:W-:-:S03]  /*16fe0*/  IMAD.WIDE R100, R4, 0x4, R94 ;  /* 0x0000000404647825 */ /* 0x000fc600078e025e */
[----:B------:R3:W-:Y:S01]  /*16ff0*/  LDGSTS.E [R247+-0x5bffc], desc[UR16][R6.64], !P4 ;  /* 0xa400400006f77fae */ /* 0x0007e2000e121850 */
[----:B------:R-:W-:Y:S02]  /*17000*/  ISETP.GE.U32.AND P4, PT, R98, 0x7ffffea9, PT ;  /* 0x7ffffea96200780c */ /* 0x000fe40003f86070 */
[----:B------:R-:W-:Y:S01]  /*17010*/  IADD3 R102, R113, -0x116, RZ ;  /* 0xfffffeea71667810 */ /* 0x000fe20007ffe0ff */
[----:B------:R-:W4:Y:S01]  /*17020*/  LDC R98, c[0x0][0x230] ;  /* 0x00008c00ff627b82 */ /* 0x000f220000000800 */
[----:B------:R-:W-:Y:S01]  /*17030*/  IADD3 R94, R106, -0x136, RZ ;  /* 0xfffffeca6a5e7810 */ /* 0x000fe20007ffe0ff */
[----:B---3--:R-:W-:Y:S01]  /*17040*/  IMAD.WIDE R6, R4, 0x4, R96 ;  /* 0x0000000404067825 */ /* 0x008fe200078e0260 */
[----:B------:R-:W-:-:S05]  /*17050*/  ISETP.GE.U32.AND P0, PT, R102, 0x7ffffeab, PT ;  /* 0x7ffffeab6600780c */ /* 0x000fca0003f06070 */
[----:B------:R-:W3:Y:S01]  /*17060*/  LDC R97, c[0x0][0x230] ;  /* 0x00008c00ff617b82 */ /* 0x000ee20000000800 */
[----:B------:R2:W-:Y:S04]  /*17070*/  LDGSTS.E [R247+-0x5bff8], desc[UR16][R6.64], !P5 ;  /* 0xa400800006f77fae */ /* 0x0005e8000e921850 */
[----:B------:R-:W-:Y:S01]  /*17080*/  LDGSTS.E [R247+-0x5bff4], desc[UR16][R100.64], !P2 ;  /* 0xa400c00064f77fae */ /* 0x000fe2000d121850 */
[----:B------:R-:W-:Y:S02]  /*17090*/  ISETP.GE.U32.AND P2, PT, R94, 0x7ffffe8b, PT ;  /* 0x7ffffe8b5e00780c */ /* 0x000fe40003f46070 */
[----:B------:R-:W1:Y:S01]  /*170a0*/  LDC R102, c[0x0][0x230] ;  /* 0x00008c00ff667b82 */ /* 0x000e620000000800 */
[----:B------:R-:W-:Y:S01]  /*170b0*/  IMAD.WIDE R94, R4, 0x4, R90 ;  /* 0x00000004045e7825 */ /* 0x000fe200078e025a */
[----:B------:R2:W-:Y:S03]  /*170c0*/  STL.64 [R1+0x260], R6 ;  /* 0x0002600601007387 */ /* 0x0005e60000100a00 */
[----:B------:R-:W-:-:S03]  /*170d0*/  VIADD R96, R107, 0xfffffecb ;  /* 0xfffffecb6b607836 */ /* 0x000fc60000000000 */
[----:B------:R-:W3:Y:S01]  /*170e0*/  LDC R91, c[0x0][0x230] ;  /* 0x00008c00ff5b7b82 */ /* 0x000ee20000000800 */
[----:B------:R-:W-:Y:S01]  /*170f0*/  STL.64 [R1+0x258], R100 ;  /* 0x0002586401007387 */ /* 0x000fe20000100a00 */
[----:B------:R-:W-:Y:S01]  /*17100*/  ISETP.GE.U32.AND P5, PT, R96, 0x7ffffe8c, PT ;  /* 0x7ffffe8c6000780c */ /* 0x000fe20003fa6070 */
[----:B--2---:R-:W-:-:S05]  /*17110*/  IMAD.WIDE R6, R4, 0x4, R92 ;  /* 0x0000000404067825 */ /* 0x004fca00078e025c */
[----:B------:R-:W2:Y:S01]  /*17120*/  LDC R93, c[0x0][0x230] ;  /* 0x00008c00ff5d7b82 */ /* 0x000ea20000000800 */
[----:B------:R-:W-:Y:S01]  /*17130*/  VIADD R92, R103, 0xfffffec9 ;  /* 0xfffffec9675c7836 */ /* 0x000fe20000000000 */
[----:B------:R4:W-:Y:S04]  /*17140*/  STL.64 [R1+0x250], R6 ;  /* 0x0002500601007387 */ /* 0x0009e80000100a00 */
[----:B------:R4:W-:Y:S01]  /*17150*/  LDGSTS.E [R246+-0x60000], desc[UR16][R6.64], !P6 ;  /* 0xa000000006f67fae */ /* 0x0009e2000f121850 */
[----:B------:R-:W-:-:S03]  /*17160*/  ISETP.GE.U32.AND P6, PT, R92, 0x7ffffe8a, PT ;  /* 0x7ffffe8a5c00780c */ /* 0x000fc60003fc6070 */
[----:B------:R1:W-:Y:S04]  /*17170*/  STL.64 [R1+0x248], R94 ;  /* 0x0002485e01007387 */ /* 0x0003e80000100a00 */
[----:B------:R1:W-:Y:S01]  /*17180*/  LDGSTS.E [R246+-0x5fffc], desc[UR16][R94.64], !P0 ;  /* 0xa00040005ef67fae */ /* 0x0003e2000c121850 */
[C---:B----4-:R-:W-:Y:S02]  /*17190*/  IMAD.WIDE R6, R4.reuse, 0x4, R88 ;  /* 0x0000000404067825 */ /* 0x050fe400078e0258 */
[----:B------:R-:W4:Y:S03]  /*171a0*/  LDC R89, c[0x0][0x230] ;  /* 0x00008c00ff597b82 */ /* 0x000f260000000800 */
[----:B------:R3:W-:Y:S01]  /*171b0*/  STL.64 [R1+0x240], R6 ;  /* 0x0002400601007387 */ /* 0x0007e20000100a00 */
[----:B-1----:R-:W-:-:S03]  /*171c0*/  IMAD.WIDE R94, R4, 0x4, R86 ;  /* 0x00000004045e7825 */ /* 0x002fc600078e0256 */
[----:B------:R3:W-:Y:S01]  /*171d0*/  LDGSTS.E [R246+-0x5fff8], desc[UR16][R6.64], !P3 ;  /* 0xa000800006f67fae */ /* 0x0007e2000d921850 */
[----:B------:R-:W1:Y:S03]  /*171e0*/  LDC R87, c[0x0][0x230] ;  /* 0x00008c00ff577b82 */ /* 0x000e660000000800 */
[----:B------:R2:W-:Y:S01]  /*171f0*/  LDGSTS.E [R246+-0x5fff4], desc[UR16][R94.64], !P4 ;  /* 0xa000c0005ef67fae */ /* 0x0005e2000e121850 */
[----:B------:R-:W-:Y:S02]  /*17200*/  VIADD R90, R102, 0xfffffec8 ;  /* 0xfffffec8665a7836 */ /* 0x000fe40000000000 */
[----:B---3--:R-:W-:Y:S01]  /*17210*/  IMAD.WIDE R6, R4, 0x4, R84 ;  /* 0x0000000404067825 */ /* 0x008fe200078e0254 */
[----:B------:R2:W-:Y:S01]  /*17220*/  STL.64 [R1+0x238], R94 ;  /* 0x0002385e01007387 */ /* 0x0005e20000100a00 */
[----:B------:R-:W3:Y:S02]  /*17230*/  LDC R85, c[0x0][0x230] ;  /* 0x00008c00ff557b82 */ /* 0x000ee40000000800 */
[----:B------:R-:W-:Y:S01]  /*17240*/  VIADD R84, R98, 0xfffffee5 ;  /* 0xfffffee562547836 */ /* 0x000fe20000000000 */
[----:B------:R2:W-:Y:S01]  /*17250*/  LDGSTS.E [R246+-0x5c000], desc[UR16][R6.64], !P5 ;  /* 0xa400000006f67fae */ /* 0x0005e2000e921850 */
[----:B------:R-:W-:-:S03]  /*17260*/  VIADD R88, R99, 0xfffffee7 ;  /* 0xfffffee763587836 */ /* 0x000fc60000000000 */
[----:B------:R4:W-:Y:S01]  /*17270*/  STL.64 [R1+0x230], R6 ;  /* 0x0002300601007387 */ /* 0x0009e20000100a00 */
[----:B------:R-:W-:Y:S02]  /*17280*/  ISETP.GE.U32.AND P5, PT, R84, 0x7ffffea6, PT ;  /* 0x7ffffea65400780c */ /* 0x000fe40003fa6070 */
[----:B------:R-:W3:Y:S01]  /*17290*/  LDC R84, c[0x0][0x230] ;  /* 0x00008c00ff547b82 */ /* 0x000ee20000000800 */
[----:B--2---:R-:W-:Y:S01]  /*172a0*/  IMAD.WIDE R94, R4, 0x4, R82 ;  /* 0x00000004045e7825 */ /* 0x004fe200078e0252 */
[----:B------:R-:W-:Y:S02]  /*172b0*/  ISETP.GE.U32.AND P0, PT, R90, 0x7ffffe89, PT ;  /* 0x7ffffe895a00780c */ /* 0x000fe40003f06070 */
[----:B------:R-:W-:Y:S02]  /*172c0*/  ISETP.GE.U32.AND P3, PT, R88, 0x7ffffea8, PT ;  /* 0x7ffffea85800780c */ /* 0x000fe40003f66070 */
[----:B------:R-:W-:Y:S01]  /*172d0*/  LDGSTS.E [R246+-0x5bffc], desc[UR16][R94.64], !P2 ;  /* 0xa40040005ef67fae */ /* 0x000fe2000d121850 */
[----:B----4-:R-:W-:Y:S01]  /*172e0*/  IMAD.WIDE R6, R4, 0x4, R80 ;  /* 0x0000000404067825 */ /* 0x010fe200078e0250 */
[----:B------:R-:W-:-:S03]  /*172f0*/  IADD3 R86, R97, -0x11a, RZ ;  /* 0xfffffee661567810 */ /* 0x000fc60007ffe0ff */
[----:B------:R-:W-:Y:S01]  /*17300*/  VIADD R82, R93, 0xfffffee4 ;  /* 0xfffffee45d527836 */ /* 0x000fe20000000000 */
[----:B------:R2:W-:Y:S01]  /*17310*/  LDGSTS.E [R246+-0x5bff8], desc[UR16][R6.64], !P6 ;  /* 0xa400800006f67fae */ /* 0x0005e2000f121850 */
[----:B------:R-:W-:Y:S01]  /*17320*/  VIADD R80, R91, 0xfffffec7 ;  /* 0xfffffec75b507836 */ /* 0x000fe20000000000 */
[----:B------:R-:W4:Y:S04]  /*17330*/  LDC R81, c[0x0][0x230] ;  /* 0x00008c00ff517b82 */ /* 0x000f280000000800 */
[----:B------:R-:W-:-:S04]  /*17340*/  ISETP.GE.U32.AND P6, PT, R80, 0x7ffffe88, PT ;  /* 0x7ffffe885000780c */ /* 0x000fc80003fc6070 */
[----:B------:R-:W4:Y:S01]  /*17350*/  LDC R80, c[0x0][0x230] ;  /* 0x00008c00ff507b82 */ /* 0x000f220000000800 */
[----:B------:R-:W-:Y:S01]  /*17360*/  ISETP.GE.U32.AND P4, PT, R86, 0x7ffffea7, PT ;  /* 0x7ffffea75600780c */ /* 0x000fe20003f86070 */
[----:B------:R-:W-:Y:S01]  /*17370*/  STL.64 [R1+0x228], R94 ;  /* 0x0002285e01007387 */ /* 0x000fe20000100a00 */
[----:B------:R-:W-:Y:S01]  /*17380*/  ISETP.GE.U32.AND P2, PT, R82, 0x7ffffea5, PT ;  /* 0x7ffffea55200780c */ /* 0x000fe20003f46070 */
[----:B------:R-:W-:Y:S02]  /*17390*/  IMAD.WIDE R82, R4, 0x4, R78 ;  /* 0x0000000404527825 */ /* 0x000fe400078e024e */
[----:B------:R2:W-:Y:S01]  /*173a0*/  STL.64 [R1+0x218], R6 ;  /* 0x0002180601007387 */ /* 0x0005e20000100a00 */
[----:B------:R-:W-:-:S03]  /*173b0*/  IADD3 R78, R89, -0x13a, RZ ;  /* 0xfffffec6594e7810 */ /* 0x000fc60007ffe0ff */
[----:B------:R-:W-:Y:S04]  /*173c0*/  STL.64 [R1+0x210], R82 ;  /* 0x0002105201007387 */ /* 0x000fe80000100a00 */
[----:B------:R-:W-:Y:S01]  /*173d0*/  LDGSTS.E [R246+-0x5bff4], desc[UR16][R82.64], !P0 ;  /* 0xa400c00052f67fae */ /* 0x000fe2000c121850 */
[----:B--2---:R-:W-:Y:S01]  /*173e0*/  IMAD.WIDE R6, R4, 0x4, R76 ;  /* 0x0000000404067825 */ /* 0x004fe200078e024c */
[----:B------:R-:W-:Y:S01]  /*173f0*/  ISETP.GE.U32.AND P0, PT, R78, 0x7ffffe87, PT ;  /* 0x7ffffe874e00780c */ /* 0x000fe20003f06070 */
[----:B------:R-:W2:Y:S03]  /*17400*/  LDC R77, c[0x0][0x230] ;  /* 0x00008c00ff4d7b82 */ /* 0x000ea60000000800 */
[----:B------:R3:W-:Y:S04]  /*17410*/  STL.64 [R1+0x208], R6 ;  /* 0x0002080601007387 */ /* 0x0007e80000100a00 */
[----:B------:R3:W-:Y:S01]  /*17420*/  LDGSTS.E [R245+-0x60000], desc[UR16][R6.64], !P3 ;  /* 0xa000000006f57fae */ /* 0x0007e2000d921850 */
[----:B------:R-:W-:-:S03]  /*17430*/  IMAD.WIDE R78, R4, 0x4, R72 ;  /* 0x00000004044e7825 */ /* 0x000fc600078e0248 */
[----:B------:R-:W-:Y:S01]  /*17440*/  STL.64 [R1+0x890], R246 ;  /* 0x000890f601007387 */ /* 0x000fe20000100a00 */
[----:B-1----:R-:W-:Y:S02]  /*17450*/  VIADD R76, R87, 0xfffffec5 ;  /* 0xfffffec5574c7836 */ /* 0x002fe40000000000 */
[----:B---3--:R-:W-:Y:S02]  /*17460*/  VIADD R72, R84, 0xfffffee3 ;  /* 0xfffffee354487836 */ /* 0x008fe40000000000 */
[----:B------:R-:W-:Y:S01]  /*17470*/  IMAD.WIDE R6, R4, 0x4, R74 ;  /* 0x0000000404067825 */ /* 0x000fe200078e024a */
[----:B------:R-:W-:Y:S01]  /*17480*/  ISETP.GE.U32.AND P3, PT, R76, 0x7ffffe86, PT ;  /* 0x7ffffe864c00780c */ /* 0x000fe20003f66070 */
[----:B------:R-:W1:Y:S02]  /*17490*/  LDC R75, c[0x0][0x230] ;  /* 0x00008c00ff4b7b82 */ /* 0x000e640000000800 */
[----:B------:R-:W-:Y:S01]  /*174a0*/  VIADD R74, R85, 0xfffffec4 ;  /* 0xfffffec4554a7836 */ /* 0x000fe20000000000 */
[----:B------:R3:W-:Y:S04]  /*174b0*/  STL.64 [R1+0x1f8], R6 ;  /* 0x0001f80601007387 */ /* 0x0007e80000100a00 */
[----:B------:R3:W-:Y:S01]  /*174c0*/  LDGSTS.E [R245+-0x5fffc], desc[UR16][R6.64], !P4 ;  /* 0xa000400006f57fae */ /* 0x0007e2000e121850 */
[----:B------:R-:W-:Y:S01]  /*174d0*/  ISETP.GE.U32.AND P4, PT, R74, 0x7ffffe85, PT ;  /* 0x7ffffe854a00780c */ /* 0x000fe20003f86070 */
[----:B------:R-:W1:Y:S02]  /*174e0*/  LDC R76, c[0x0][0x230] ;  /* 0x00008c00ff4c7b82 */ /* 0x000e640000000800 */
[----:B------:R-:W-:Y:S01]  /*174f0*/  LDGSTS.E [R245+-0x5fff8], desc[UR16][R78.64], !P5 ;  /* 0xa00080004ef57fae */ /* 0x000fe2000e921850 */
[----:B------:R-:W-:Y:S01]  /*17500*/  ISETP.GE.U32.AND P5, PT, R72, 0x7ffffea4, PT ;  /* 0x7ffffea44800780c */ /* 0x000fe20003fa6070 */
[----:B------:R-:W-:-:S02]  /*17510*/  IMAD.WIDE R72, R4, 0x4, R68 ;  /* 0x0000000404487825 */ /* 0x000fc400078e0244 */
[----:B------:R-:W-:Y:S02]  /*17520*/  STL.64 [R1+0x1f0], R78 ;  /* 0x0001f04e01007387 */ /* 0x000fe40000100a00 */
[----:B---3--:R-:W-:Y:S02]  /*17530*/  IMAD.WIDE R6, R4, 0x4, R70 ;  /* 0x0000000404067825 */ /* 0x008fe400078e0246 */
[----:B------:R-:W3:Y:S02]  /*17540*/  LDC R71, c[0x0][0x230] ;  /* 0x00008c00ff477b82 */ /* 0x000ee40000000800 */
[----:B----4-:R-:W-:Y:S01]  /*17550*/  VIADD R68, R80, 0xfffffee1 ;  /* 0xfffffee150447836 */ /* 0x010fe20000000000 */
[----:B------:R4:W-:Y:S04]  /*17560*/  STL.64 [R1+0x1e0], R6 ;  /* 0x0001e00601007387 */ /* 0x0009e80000100a00 */
[----:B------:R4:W-:Y:S04]  /*17570*/  LDGSTS.E [R245+-0x5fff4], desc[UR16][R6.64], !P2 ;  /* 0xa000c00006f57fae */ /* 0x0009e8000d121850 */
[----:B------:R-:W-:Y:S01]  /*17580*/  LDGSTS.E [R245+-0x5c000], desc[UR16][R72.64], !P6 ;  /* 0xa400000048f57fae */ /* 0x000fe2000f121850 */
[----:B------:R-:W-:Y:S01]  /*17590*/  ISETP.GE.U32.AND P6, PT, R68, 0x7ffffea2, PT ;  /* 0x7ffffea24400780c */ /* 0x000fe20003fc6070 */
[----:B------:R-:W-:-:S02]  /*175a0*/  IMAD.WIDE R68, R4, 0x4, R64 ;  /* 0x0000000404447825 */ /* 0x000fc400078e0240 */
[----:B------:R-:W-:Y:S01]  /*175b0*/  STL.64 [R1+0x1d0], R72 ;  /* 0x0001d04801007387 */ /* 0x000fe20000100a00 */
[----:B------:R-:W-:Y:S01]  /*175c0*/  IADD3 R70, R81, -0x11e, RZ ;  /* 0xfffffee251467810 */ /* 0x000fe20007ffe0ff */
[C---:B----4-:R-:W-:Y:S01]  /*175d0*/  IMAD.WIDE R6, R4.reuse, 0x4, R66 ;  /* 0x0000000404067825 */ /* 0x050fe200078e0242 */
[----:B------:R-:W4:Y:S04]  /*175e0*/  LDC R65, c[0x0][0x230] ;  /* 0x00008c00ff417b82 */ /* 0x000f280000000800 */
[----:B------:R2:W-:Y:S04]  /*175f0*/  STL.64 [R1+0x1c0], R6 ;  /* 0x0001c00601007387 */ /* 0x0005e80000100a00 */
[----:B------:R2:W-:Y:S01]  /*17600*/  LDGSTS.E [R245+-0x5bffc], desc[UR16][R6.64], !P0 ;  /* 0xa400400006f57fae */ /* 0x0005e2000c121850 */
[----:B------:R-:W4:Y:S03]  /*17610*/  LDC R67, c[0x0][0x230] ;  /* 0x00008c00ff437b82 */ /* 0x000f260000000800 */
[----:B------:R1:W-:Y:S04]  /*17620*/  STL.64 [R1+0x1b8], R68 ;  /* 0x0001b84401007387 */ /* 0x0003e80000100a00 */
[----:B------:R1:W-:Y:S01]  /*17630*/  LDGSTS.E [R245+-0x5bff8], desc[UR16][R68.64], !P3 ;  /* 0xa400800044f57fae */ /* 0x0003e2000d921850 */
[----:B--2---:R-:W-:Y:S01]  /*17640*/  IMAD.WIDE R6, R4, 0x4, R62 ;  /* 0x0000000404067825 */ /* 0x004fe200078e023e */
[----:B------:R-:W-:Y:S01]  /*17650*/  ISETP.GE.U32.AND P2, PT, R70, 0x7ffffea3, PT ;  /* 0x7ffffea34600780c */ /* 0x000fe20003f46070 */
[----:B------:R-:W2:Y:S03]  /*17660*/  LDC R63, c[0x0][0x230] ;  /* 0x00008c00ff3f7b82 */ /* 0x000ea60000000800 */
[----:B------:R3:W-:Y:S01]  /*17670*/  STL.64 [R1+0x1a8], R6 ;  /* 0x0001a80601007387 */ /* 0x0007e20000100a00 */
[----:B-1----:R-:W-:-:S03]  /*17680*/  IMAD.WIDE R68, R4, 0x4, R60 ;  /* 0x0000000404447825 */ /* 0x002fc600078e023c */
[----:B------:R3:W-:Y:S01]  /*17690*/  LDGSTS.E [R245+-0x5bff4], desc[UR16][R6.64], !P4 ;  /* 0xa400c00006f57fae */ /* 0x0007e2000e121850 */
[----:B------:R-:W-:-:S03]  /*176a0*/  VIADD R66, R77, 0xfffffee0 ;  /* 0xfffffee04d427836 */ /* 0x000fc60000000000 */
[----:B------:R-:W-:Y:S01]  /*176b0*/  STL.64 [R1+0x8a0], R244 ;  /* 0x0008a0f401007387 */ /* 0x000fe20000100a00 */
[----:B------:R-:W-:Y:S01]  /*176c0*/  VIADD R64, R75, 0xfffffec3 ;  /* 0xfffffec34b407836 */ /* 0x000fe20000000000 */
[----:B------:R-:W-:Y:S01]  /*176d0*/  IADD3 R62, R76, -0x13e, RZ ;  /* 0xfffffec24c3e7810 */ /* 0x000fe20007ffe0ff */
[C---:B------:R-:W-:Y:S01]  /*176e0*/  IMAD.WIDE R232, R4.reuse, 0x4, R56 ;  /* 0x0000000404e87825 */ /* 0x040fe200078e0238 */
[----:B------:R-:W-:Y:S01]  /*176f0*/  STL.64 [R1+0x100], R68 ;  /* 0x0001004401007387 */ /* 0x000fe20000100a00 */
[----:B------:R-:W1:Y:S02]  /*17700*/  LDC R61, c[0x0][0x230] ;  /* 0x00008c00ff3d7b82 */ /* 0x000e640000000800 */
[----:B---3--:R-:W-:Y:S01]  /*17710*/  IMAD.WIDE R6, R4, 0x4, R58 ;  /* 0x0000000404067825 */ /* 0x008fe200078e023a */
[----:B------:R-:W-:Y:S04]  /*17720*/  LDGSTS.E [R9+-0x60000], desc[UR16][R68.64], !P5 ;  /* 0xa000000044097fae */ /* 0x000fe8000e921850 */
[----:B------:R3:W-:Y:S04]  /*17730*/  STL.64 [R1+0xa0], R6 ;  /* 0x0000a00601007387 */ /* 0x0007e80000100a00 */
[----:B------:R-:W2:Y:S04]  /*17740*/  LDL.LU.64 R100, [R1] ;  /* 0x0000000001647983 */ /* 0x000ea80000300a00 */
        /* <DEDUP_REMOVED lines=15> */
[----:B------:R-:W-:-:S02]  /*17840*/  VIADD R60, R71, 0xfffffec0 ;  /* 0xfffffec0473c7836 */ /* 0x000fc40000000000 */
[----:B----4-:R-:W-:Y:S01]  /*17850*/  VIADD R57, R67, 0xfffffec1 ;  /* 0xfffffec143397836 */ /* 0x010fe20000000000 */
[----:B------:R-:W-:Y:S01]  /*17860*/  ISETP.GE.U32.AND P0, PT, R66, 0x7ffffea1, PT ;  /* 0x7ffffea14200780c */ /* 0x000fe20003f06070 */
[----:B------:R-:W-:Y:S01]  /*17870*/  IMAD.WIDE R228, R4, 0x4, R54 ;  /* 0x0000000404e47825 */ /* 0x000fe200078e0236 */
[----:B------:R-:W-:Y:S01]  /*17880*/  ISETP.GE.AND P5, PT, R252, R60, PT ;  /* 0x0000003cfc00720c */ /* 0x000fe20003fa6270 */
[----:B------:R3:W-:Y:S01]  /*17890*/  LDGSTS.E [R9+-0x5fffc], desc[UR16][R6.64], !P2 ;  /* 0xa000400006097fae */ /* 0x0007e2000d121850 */
[----:B------:R-:W-:Y:S02]  /*178a0*/  ISETP.GE.U32.AND P3, PT, R64, 0x7ffffe84, PT ;  /* 0x7ffffe844000780c */ /* 0x000fe40003f66070 */
[----:B------:R-:W-:Y:S01]  /*178b0*/  ISETP.GE.U32.AND P4, PT, R62, 0x7ffffe83, PT ;  /* 0x7ffffe833e00780c */ /* 0x000fe20003f86070 */
[C---:B------:R-:W-:Y:S01]  /*178c0*/  IMAD.WIDE R52, R4.reuse, 0x4, R52 ;  /* 0x0000000404347825 */ /* 0x040fe200078e0234 */
[----:B------:R-:W-:Y:S01]  /*178d0*/  SEL R56, RZ, 0x4, P5 ;  /* 0x00000004ff387807 */ /* 0x000fe20002800000 */
[----:B------:R-:W4:Y:S01]  /*178e0*/  LDL.LU.64 R102, [R1+0x80] ;  /* 0x0000800001667983 */ /* 0x000f220000300a00 */
[----:B------:R-:W-:Y:S01]  /*178f0*/  ISETP.GE.U32.AND P5, PT, R57, 0x7ffffe82, PT ;  /* 0x7ffffe823900780c */ /* 0x000fe20003fa6070 */
[C---:B------:R-:W-:Y:S01]  /*17900*/  IMAD.WIDE R50, R4.reuse, 0x4, R50 ;  /* 0x0000000404327825 */ /* 0x040fe200078e0232 */
[----:B------:R-:W1:Y:S01]  /*17910*/  LDC R62, c[0x0][0x230] ;  /* 0x00008c00ff3e7b82 */ /* 0x000e620000000800 */
[----:B------:R-:W-:Y:S02]  /*17920*/  LDGSTS.E [R9+-0x5fff8], desc[UR16][R232.64], !P6 ;  /* 0xa0008000e8097fae */ /* 0x000fe4000f121850 */
[----:B------:R-:W-:-:S02]  /*17930*/  IMAD.WIDE R48, R4, 0x4, R48 ;  /* 0x0000000404307825 */ /* 0x000fc400078e0230 */
[----:B------:R-:W-:Y:S03]  /*17940*/  STL.64 [R1+0x848], R232 ;  /* 0x000848e801007387 */ /* 0x000fe60000100a00 */
[----:B---3--:R-:W3:Y:S01]  /*17950*/  LDC R6, c[0x0][0x230] ;  /* 0x00008c00ff067b82 */ /* 0x008ee20000000800 */
[----:B------:R-:W-:Y:S04]  /*17960*/  LDGSTS.E [R9+-0x5fff4], desc[UR16][R228.64], !P0 ;  /* 0xa000c000e4097fae */ /* 0x000fe8000c121850 */
[----:B------:R-:W-:Y:S01]  /*17970*/  STL.64 [R1+0x850], R228 ;  /* 0x000850e401007387 */ /* 0x000fe20000100a00 */
[----:B------:R-:W-:Y:S02]  /*17980*/  IMAD.WIDE R46, R4, 0x4, R46 ;  /* 0x00000004042e7825 */ /* 0x000fe400078e022e */
[----:B------:R-:W1:Y:S01]  /*17990*/  LDC R64, c[0x0][0x230] ;  /* 0x00008c00ff407b82 */ /* 0x000e620000000800 */
[----:B------:R-:W-:Y:S04]  /*179a0*/  LDGSTS.E [R9+-0x5c000], desc[UR16][R52.64], !P3 ;  /* 0xa400000034097fae */ /* 0x000fe8000d921850 */
[----:B------:R-:W-:Y:S04]  /*179b0*/  STL.64 [R1+0x858], R52 ;  /* 0x0008583401007387 */ /* 0x000fe80000100a00 */
[----:B------:R3:W-:Y:S04]  /*179c0*/  LDGSTS.E [R9+-0x5bffc], desc[UR16][R50.64], !P4 ;  /* 0xa400400032097fae */ /* 0x0007e8000e121850 */
[----:B------:R3:W-:Y:S04]  /*179d0*/  STL.64 [R1+0x860], R50 ;  /* 0x0008603201007387 */ /* 0x0007e80000100a00 */
[----:B------:R3:W-:Y:S04]  /*179e0*/  LDGSTS.E [R9+-0x5bff8], desc[UR16][R48.64], !P5 ;  /* 0xa400800030097fae */ /* 0x0007e8000e921850 */
[----:B------:R3:W-:Y:S02]  /*179f0*/  STL.64 [R1+0x868], R48 ;  /* 0x0008683001007387 */ /* 0x0007e40000100a00 */
[----:B---3--:R-:W3:Y:S08]  /*17a00*/  LDC R50, c[0x0][0x230] ;  /* 0x00008c00ff327b82 */ /* 0x008ef00000000800 */
[----:B------:R-:W1:Y:S08]  /*17a10*/  LDC R49, c[0x0][0x230] ;  /* 0x00008c00ff317b82 */ /* 0x000e700000000800 */
[----:B------:R-:W3:Y:S01]  /*17a20*/  LDC R51, c[0x0][0x230] ;  /* 0x00008c00ff337b82 */ /* 0x000ee20000000800 */
[----:B------:R-:W-:Y:S01]  /*17a30*/  STL.64 [R1+0x878], R8 ;  /* 0x0008780801007387 */ /* 0x000fe20000100a00 */
[----:B------:R-:W-:-:S03]  /*17a40*/  IMAD.WIDE R40, R2, 0x4, R40 ;  /* 0x0000000402287825 */ /* 0x000fc600078e0228 */
[----:B------:R-:W-:Y:S01]  /*17a50*/  STL.64 [R1+0x870], R46 ;  /* 0x0008702e01007387 */ /* 0x000fe20000100a00 */
[----:B------:R-:W-:-:S03]  /*17a60*/  IMAD.WIDE R38, R2, 0x4, R38 ;  /* 0x0000000402267825 */ /* 0x000fc600078e0226 */
[----:B------:R-:W-:Y:S01]  /*17a70*/  STL.64 [R1+0x8a8], R250 ;  /* 0x0008a8fa01007387 */ /* 0x000fe20000100a00 */
[----:B------:R-:W-:-:S03]  /*17a80*/  IMAD.WIDE R32, R2, 0x4, R32 ;  /* 0x0000000402207825 */ /* 0x000fc600078e0220 */
[----:B------:R-:W-:Y:S01]  /*17a90*/  STL [R1+0x8b0], R6 ;  /* 0x0008b00601007387 */ /* 0x000fe20000100800 */
[----:B------:R-:W-:-:S03]  /*17aa0*/  IMAD.WIDE R30, R2, 0x4, R30 ;  /* 0x00000004021e7825 */ /* 0x000fc600078e021e */
[----:B-1----:R-:W-:Y:S01]  /*17ab0*/  STL [R1+0x8b4], R49 ;  /* 0x0008b43101007387 */ /* 0x002fe20000100800 */
[----:B------:R-:W-:-:S03]  /*17ac0*/  IMAD.WIDE R24, R2, 0x4, R24 ;  /* 0x0000000402187825 */ /* 0x000fc600078e0218 */
[----:B---3--:R-:W-:Y:S04]  /*17ad0*/  STL.64 [R1+0x8b8], R50 ;  /* 0x0008b83201007387 */ /* 0x008fe80000100a00 */
[----:B------:R1:W-:Y:S04]  /*17ae0*/  STL.64 [R1+0x8c8], R40 ;  /* 0x0008c82801007387 */ /* 0x0003e80000100a00 */
[----:B------:R-:W-:Y:S04]  /*17af0*/  STL.64 [R1+0x8c0], R38 ;  /* 0x0008c02601007387 */ /* 0x000fe80000100a00 */
[----:B------:R-:W-:Y:S04]  /*17b00*/  STL.64 [R1+0x8d0], R32 ;  /* 0x0008d02001007387 */ /* 0x000fe80000100a00 */
[----:B------:R-:W-:Y:S04]  /*17b10*/  STL.64 [R1+0x8d8], R30 ;  /* 0x0008d81e01007387 */ /* 0x000fe80000100a00 */
[----:B------:R3:W-:Y:S01]  /*17b20*/  STL.64 [R1+0x8e0], R24 ;  /* 0x0008e01801007387 */ /* 0x0007e20000100a00 */
[----:B------:R-:W-:-:S02]  /*17b30*/  ISETP.GE.U32.AND P6, PT, R60, 0x7ffffe81, PT ;  /* 0x7ffffe813c00780c */ /* 0x000fc40003fc6070 */
[----:B--2---:R-:W-:-:S04]  /*17b40*/  IADD3 R54, R63, -0x142, RZ ;  /* 0xfffffebe3f367810 */ /* 0x004fc80007ffe0ff */
[----:B------:R-:W-:Y:S01]  /*17b50*/  ISETP.GE.U32.AND P3, PT, R54, 0x7ffffe7f, PT ;  /* 0x7ffffe7f3600780c */ /* 0x000fe20003f66070 */
[----:B------:R-:W-:Y:S02]  /*17b60*/  VIADD R54, R62, 0xfffffebd ;  /* 0xfffffebd3e367836 */ /* 0x000fe40000000000 */
[----:B------:R-:W-:-:S03]  /*17b70*/  VIADD R55, R65, 0xfffffebf ;  /* 0xfffffebf41377836 */ /* 0x000fc60000000000 */
[----:B------:R-:W-:Y:S01]  /*17b80*/  ISETP.GE.U32.AND P4, PT, R54, 0x7ffffe7e, PT ;  /* 0x7ffffe7e3600780c */ /* 0x000fe20003f86070 */
[----:B------:R-:W-:Y:S01]  /*17b90*/  VIADD R54, R64, 0xfffffe9f ;  /* 0xfffffe9f40367836 */ /* 0x000fe20000000000 */
[----:B------:R2:W-:Y:S01]  /*17ba0*/  LDGSTS.E [R9+-0x5bff4], desc[UR16][R46.64], !P6 ;  /* 0xa400c0002e097fae */ /* 0x0005e2000f121850 */
[----:B------:R-:W-:-:S04]  /*17bb0*/  IMAD.WIDE R64, R2, 0x4, R242 ;  /* 0x0000000402407825 */ /* 0x000fc800078e02f2 */
[----:B------:R-:W-:-:S04]  /*17bc0*/  IMAD.WIDE R66, R2, 0x4, R100 ;  /* 0x0000000402427825 */ /* 0x000fc800078e0264 */
[C---:B------:R-:W-:Y:S01]  /*17bd0*/  IMAD.WIDE R68, R2.reuse, 0x4, R108 ;  /* 0x0000000402447825 */ /* 0x040fe200078e026c */
[----:B------:R-:W2:Y:S03]  /*17be0*/  LDL.LU.64 R100, [R1+0x88] ;  /* 0x0000880001647983 */ /* 0x000ea60000300a00 */
[C---:B------:R-:W-:Y:S01]  /*17bf0*/  IMAD.WIDE R70, R2.reuse, 0x4, R104 ;  /* 0x0000000402467825 */ /* 0x040fe200078e0268 */
[----:B------:R-:W2:Y:S03]  /*17c00*/  LDL.LU.64 R106, [R1+0x90] ;  /* 0x00009000016a7983 */ /* 0x000ea60000300a00 */
[C---:B------:R-:W-:Y:S01]  /*17c10*/  IMAD.WIDE R72, R2.reuse, 0x4, R110 ;  /* 0x0000000402487825 */ /* 0x040fe200078e026e */
[----:B------:R-:W2:Y:S03]  /*17c20*/  LDL.LU.64 R104, [R1+0x98] ;  /* 0x0000980001687983 */ /* 0x000ea60000300a00 */
[C---:B------:R-:W-:Y:S01]  /*17c30*/  IMAD.WIDE R74, R2.reuse, 0x4, R112 ;  /* 0x00000004024a7825 */ /* 0x040fe200078e0270 */
[----:B------:R-:W2:Y:S04]  /*17c40*/  LDL.LU.64 R108, [R1+0xa8] ;  /* 0x0000a800016c7983 */ /* 0x000ea80000300a00 */
[----:B------:R-:W2:Y:S01]  /*17c50*/  LDL.LU.64 R110, [R1+0xb0] ;  /* 0x0000b000016e7983 */ /* 0x000ea20000300a00 */
[----:B------:R-:W-:-:S03]  /*17c60*/  IMAD.WIDE R78, R2, 0x4, R116 ;  /* 0x00000004024e7825 */ /* 0x000fc600078e0274 */
[----:B------:R-:W2:Y:S04]  /*17c70*/  LDL.LU.64 R112, [R1+0xb8] ;  /* 0x0000b80001707983 */ /* 0x000ea80000300a00 */
[----:B------:R-:W2:Y:S01]  /*17c80*/  LDL.LU.64 R116, [R1+0xc0] ;  /* 0x0000c00001747983 */ /* 0x000ea20000300a00 */
        /* <DEDUP_REMOVED lines=8> */
[----:B------:R-:W-:-:S04]  /*17d10*/  IMAD.WIDE R90, R2, 0x4, R122 ;  /* 0x00000004025a7825 */ /* 0x000fc800078e027a */
[C---:B------:R-:W-:Y:S01]  /*17d20*/  IMAD.WIDE R92, R2.reuse, 0x4, R126 ;  /* 0x00000004025c7825 */ /* 0x040fe200078e027e */
[----:B------:R-:W2:Y:S03]  /*17d30*/  LDL.LU.64 R122, [R1+0xe0] ;  /* 0x0000e000017a7983 */ /* 0x000ea60000300a00 */
[----:B------:R-:W-:Y:S01]  /*17d40*/  IMAD.WIDE R94, R2, 0x4, R124 ;  /* 0x00000004025e7825 */ /* 0x000fe200078e027c */
[----:B------:R-:W-:Y:S01]  /*17d50*/  ISETP.GT.AND P2, PT, R8, 0x17f, PT ;  /* 0x0000017f0800780c */ /* 0x000fe20003f44270 */
[----:B------:R-:W2:Y:S02]  /*17d60*/  LDL.LU.64 R124, [R1+0xe8] ;  /* 0x0000e800017c7983 */ /* 0x000ea40000300a00 */
[C---:B------:R-:W-:Y:S02]  /*17d70*/  IMAD.WIDE R96, R2.reuse, 0x4, R128 ;  /* 0x0000000402607825 */ /* 0x040fe400078e0280 */
[----:B------:R-:W2:Y:S04]  /*17d80*/  LDL.LU.64 R126, [R1+0xf0] ;  /* 0x0000f000017e7983 */ /* 0x000ea80000300a00 */
[----:B------:R-:W2:Y:S04]  /*17d90*/  LDL.LU.64 R128, [R1+0xf8] ;  /* 0x0000f80001807983 */ /* 0x000ea80000300a00 */
[----:B------:R-:W2:Y:S04]  /*17da0*/  LDL.LU.64 R232, [R1+0x108] ;  /* 0x0001080001e87983 */ /* 0x000ea80000300a00 */
[----:B-1----:R-:W2:Y:S04]  /*17db0*/  LDL.LU.64 R40, [R1+0x110] ;  /* 0x0001100001287983 */ /* 0x002ea80000300a00 */
[----:B------:R-:W2:Y:S04]  /*17dc0*/  LDL.LU.64 R52, [R1+0x118] ;  /* 0x0001180001347983 */ /* 0x000ea80000300a00 */
[----:B------:R-:W2:Y:S04]  /*17dd0*/  LDL.LU.64 R6, [R1+0x120] ;  /* 0x0001200001067983 */ /* 0x000ea80000300a00 */
[----:B------:R-:W2:Y:S04]  /*17de0*/  LDL.LU.64 R228, [R1+0x128] ;  /* 0x0001280001e47983 */ /* 0x000ea80000300a00 */
[----:B------:R-:W2:Y:S04]  /*17df0*/  LDL.LU.64 R242, [R1+0x130] ;  /* 0x0001300001f27983 */ /* 0x000ea80000300a00 */
[----:B------:R-:W2:Y:S01]  /*17e00*/  LDL.LU.64 R46, [R1+0x138] ;  /* 0x00013800012e7983 */ /* 0x000ea20000300a00 */
[----:B------:R-:W-:Y:S01]  /*17e10*/  IMAD.WIDE R76, R2, 0x4, R98 ;  /* 0x00000004024c7825 */ /* 0x000fe200078e0262 */
[----:B------:R-:W-:-:S02]  /*17e20*/  ISETP.GE.U32.AND P0, PT, R55, 0x7ffffe80, PT ;  /* 0x7ffffe803700780c */ /* 0x000fc40003f06070 */
[----:B------:R-:W2:Y:S01]  /*17e30*/  LDL.LU.64 R8, [R1+0x140] ;  /* 0x0001400001087983 */ /* 0x000ea20000300a00 */
[----:B----4-:R-:W-:-:S03]  /*17e40*/  IMAD.WIDE R98, R2, 0x4, R102 ;  /* 0x0000000402627825 */ /* 0x010fc600078e0266 */
[----:B---3--:R-:W3:Y:S01]  /*17e50*/  LDL.LU.64 R24, [R1+0x148] ;  /* 0x0001480001187983 */ /* 0x008ee20000300a00 */
[----:B------:R-:W-:-:S03]  /*17e60*/  VIADD R55, R61, 0xfffffebc ;  /* 0xfffffebc3d377836 */ /* 0x000fc60000000000 */
[----:B------:R-:W4:Y:S01]  /*17e70*/  LDL.LU.64 R38, [R1+0x150] ;  /* 0x0001500001267983 */ /* 0x000f220000300a00 */
[----:B------:R-:W-:-:S03]  /*17e80*/  SEL R56, R56, RZ, P2 ;  /* 0x000000ff38387207 */ /* 0x000fc60001000000 */
[----:B------:R-:W4:Y:S04]  /*17e90*/  LDL.LU.64 R250, [R1+0x158] ;  /* 0x0001580001fa7983 */ /* 0x000f280000300a00 */
[----:B------:R-:W4:Y:S01]  /*17ea0*/  LDL.LU.64 R244, [R1+0x160] ;  /* 0x0001600001f47983 */ /* 0x000f220000300a00 */
[----:B------:R-:W-:-:S03]  /*17eb0*/  ISETP.GE.U32.AND P5, PT, R55, 0x7ffffe7d, PT ;  /* 0x7ffffe7d3700780c */ /* 0x000fc60003fa6070 */
[----:B------:R-:W4:Y:S01]  /*17ec0*/  LDL.LU.64 R30, [R1+0x168] ;  /* 0x00016800011e7983 */ /* 0x000f220000300a00 */
[----:B------:R-:W-:-:S03]  /*17ed0*/  ISETP.GE.U32.AND P6, PT, R54, 0x7ffffe60, PT ;  /* 0x7ffffe603600780c */ /* 0x000fc60003fc6070 */
[----:B------:R-:W4:Y:S01]  /*17ee0*/  LDL.LU.64 R50, [R1+0x170] ;  /* 0x0001700001327983 */ /* 0x000f220000300a00 */
[----:B------:R-:W-:-:S03]  /*17ef0*/  IMAD.WIDE R54, R2, 0x4, R230 ;  /* 0x0000000402367825 */ /* 0x000fc600078e02e6 */
[----:B------:R-:W4:Y:S01]  /*17f00*/  LDL.LU.64 R246, [R1+0x178] ;  /* 0x0001780001f67983 */ /* 0x000f220000300a00 */
[----:B------:R-:W-:Y:S01]  /*17f10*/  ISETP.NE.U32.AND P2, PT, R56, RZ, PT ;  /* 0x000000ff3800720c */ /* 0x000fe20003f45070 */
[C---:B------:R-:W-:Y:S02]  /*17f20*/  IMAD.WIDE R58, R2.reuse, 0x4, R236 ;  /* 0x00000004023a7825 */ /* 0x040fe400078e02ec */
[----:B------:R-:W0:Y:S02]  /*17f30*/  LDGDEPBAR ;  /* 0x00000000000079af */ /* 0x000e240000000000 */
[----:B------:R-:W-:-:S04]  /*17f40*/  IMAD.WIDE R56, R2, 0x4, R234 ;  /* 0x0000000402387825 */ /* 0x000fc800078e02ea */
[----:B------:R-:W-:-:S04]  /*17f50*/  IMAD.WIDE R60, R2, 0x4, R238 ;  /* 0x00000004023c7825 */ /* 0x000fc800078e02ee */
[----:B------:R-:W-:-:S04]  /*17f60*/  IMAD.WIDE R62, R2, 0x4, R240 ;  /* 0x00000004023e7825 */ /* 0x000fc800078e02f0 */
[----:B--2---:R-:W-:-:S04]  /*17f70*/  IMAD.WIDE R102, R2, 0x4, R106 ;  /* 0x0000000402667825 */ /* 0x004fc800078e026a */
[----:B------:R-:W-:-:S04]  /*17f80*/  IMAD.WIDE R106, R2, 0x4, R108 ;  /* 0x00000004026a7825 */ /* 0x000fc800078e026c */
[----:B------:R-:W-:-:S04]  /*17f90*/  IMAD.WIDE R108, R2, 0x4, R110 ;  /* 0x00000004026c7825 */ /* 0x000fc800078e026e */
[----:B------:R-:W-:-:S04]  /*17fa0*/  IMAD.WIDE R110, R2, 0x4, R112 ;  /* 0x00000004026e7825 */ /* 0x000fc800078e0270 */
[----:B------:R-:W-:-:S04]  /*17fb0*/  IMAD.WIDE R112, R2, 0x4, R116 ;  /* 0x0000000402707825 */ /* 0x000fc800078e0274 */
[----:B------:R-:W-:-:S04]  /*17fc0*/  IMAD.WIDE R116, R2, 0x4, R120 ;  /* 0x0000000402747825 */ /* 0x000fc800078e0278 */
[C---:B------:R-:W-:Y:S02]  /*17fd0*/  IMAD.WIDE R120, R2.reuse, 0x4, R248 ;  /* 0x0000000402787825 */ /* 0x040fe400078e02f8 */
[----:B------:R-:W2:Y:S04]  /*17fe0*/  LDL.LU.64 R248, [R1+0x180] ;  /* 0x0001800001f87983 */ /* 0x000ea80000300a00 */
[----:B------:R-:W2:Y:S04]  /*17ff0*/  LDL.LU.64 R32, [R1+0x188] ;  /* 0x0001880001207983 */ /* 0x000ea80000300a00 */
[----:B------:R-:W2:Y:S01]  /*18000*/  LDL.LU.64 R48, [R1+0x190] ;  /* 0x0001900001307983 */ /* 0x000ea20000300a00 */
[----:B------:R-:W-:-:S03]  /*18010*/  IMAD.WIDE R230, R2, 0x4, R232 ;  /* 0x0000000402e67825 */ /* 0x000fc600078e02e8 */
[----:B------:R-:W2:Y:S01]  /*18020*/  LDL.LU.64 R232, [R1+0x198] ;  /* 0x0001980001e87983 */ /* 0x000ea20000300a00 */
[----:B------:R-:W-:-:S04]  /*18030*/  IMAD.WIDE R234, R2, 0x4, R40 ;  /* 0x0000000402ea7825 */ /* 0x000fc800078e0228 */
[C---:B------:R-:W-:Y:S02]  /*18040*/  IMAD.WIDE R236, R2.reuse, 0x4, R52 ;  /* 0x0000000402ec7825 */ /* 0x040fe400078e0234 */
[----:B------:R-:W2:Y:S02]  /*18050*/  LDL.LU.64 R52, [R1+0x1a0] ;  /* 0x0001a00001347983 */ /* 0x000ea40000300a00 */
[C---:B------:R-:W-:Y:S02]  /*18060*/  IMAD.WIDE R238, R2.reuse, 0x4, R6 ;  /* 0x0000000402ee7825 */ /* 0x040fe400078e0206 */
[----:B------:R-:W2:Y:S02]  /*18070*/  LDL.LU.64 R40, [R1+0x1b0] ;  /* 0x0001b00001287983 */ /* 0x000ea40000300a00 */
[C---:B------:R-:W-:Y:S02]  /*18080*/  IMAD.WIDE R240, R2.reuse, 0x4, R228 ;  /* 0x0000000402f07825 */ /* 0x040fe400078e02e4 */
[----:B------:R-:W2:Y:S04]  /*18090*/  LDL.LU.64 R6, [R1+0x3d0] ;  /* 0x0003d00001067983 */ /* 0x000ea80000300a00 */
[----:B------:R-:W2:Y:S01]  /*180a0*/  LDL.LU.64 R228, [R1+0x3c8] ;  /* 0x0003c80001e47983 */ /* 0x000ea20000300a00 */
[----:B------:R-:W-:-:S05]  /*180b0*/  IMAD.WIDE R46, R2, 0x4, R46 ;  /* 0x00000004022e7825 */ /* 0x000fca00078e022e */
[----:B------:R1:W-:Y:S04]  /*180c0*/  STL.64 [R1], R46 ;  /* 0x0000002e01007387 */ /* 0x0003e80000100a00 */
[----:B-1----:R-:W2:Y:S01]  /*180d0*/  LDL.LU.64 R46, [R1+0x3b8] ;  /* 0x0003b800012e7983 */ /* 0x002ea20000300a00 */
[----:B------:R-:W-:-:S04]  /*180e0*/  IMAD.WIDE R44, R2, 0x4, R44 ;  /* 0x00000004022c7825 */ /* 0x000fc800078e022c */
[C---:B------:R-:W-:Y:S01]  /*180f0*/  IMAD.WIDE R36, R2.reuse, 0x4, R36 ;  /* 0x0000000402247825 */ /* 0x040fe200078e0224 */
[----:B------:R-:W-:Y:S03]  /*18100*/  LDGSTS.E [R114+0x40000], desc[UR16][R44.64], P1 ;  /* 0x400000002c727fae */ /* 0x000fe60008921850 */
        /* <DEDUP_REMOVED lines=26> */
[----:B------:R-:W-:-:S04]  /*182b0*/  IMAD.WIDE R196, R2, 0x4, R196 ;  /* 0x0000000402c47825 */ /* 0x000fc800078e02c4 */
[C---:B---3--:R-:W-:Y:S01]  /*182c0*/  IMAD.WIDE R24, R2.reuse, 0x4, R24 ;  /* 0x0000000402187825 */ /* 0x048fe200078e0218 */
[----:B------:R-:W-:Y:S03]  /*182d0*/  STL.64 [R1+0x8], R8 ;  /* 0x0000080801007387 */ /* 0x000fe60000100a00 */
[----:B------:R-:W-:-:S04]  /*182e0*/  IMAD.WIDE R198, R2, 0x4, R198 ;  /* 0x0000000402c67825 */ /* 0x000fc800078e02c6 */
[C---:B----4-:R-:W-:Y:S01]  /*182f0*/  IMAD.WIDE R38, R2.reuse, 0x4, R38 ;  /* 0x0000000402267825 */ /* 0x050fe200078e0226 */
        /* <DEDUP_REMOVED lines=14> */
[----:B------:R-:W-:Y:S04]  /*183e0*/  LDGSTS.E [R114+0x44400], desc[UR16][R56.64], P1 ;  /* 0x4440000038727fae */ /* 0x000fe80008921850 */
[----:B------:R-:W-:Y:S01]  /*183f0*/  STL.64 [R1+0x28], R244 ;  /* 0x000028f401007387 */ /* 0x000fe20000100a00 */
[----:B------:R-:W-:-:S03]  /*18400*/  IMAD.WIDE R122, R2, 0x4, R122 ;  /* 0x00000004027a7825 */ /* 0x000fc600078e027a */
[----:B------:R-:W-:Y:S04]  /*18410*/  LDGSTS.E [R114+0x44800], desc[UR16][R64.64], P1 ;  /* 0x4480000040727fae */ /* 0x000fe80008921850 */
[----:B------:R-:W-:Y:S04]  /*18420*/  STL.64 [R1+0x38], R50 ;  /* 0x0000383201007387 */ /* 0x000fe80000100a00 */
[----:B------:R-:W-:Y:S04]  /*18430*/  LDGSTS.E [R114+0x44c00], desc[UR16][R72.64], P1 ;  /* 0x44c0000048727fae */ /* 0x000fe80008921850 */
[----:B------:R-:W-:Y:S04]  /*18440*/  STL.64 [R1+0x40], R246 ;  /* 0x000040f601007387 */ /* 0x000fe80000100a00 */
        /* <DEDUP_REMOVED lines=27> */
[----:B--2---:R-:W-:-:S04]  /*18600*/  IMAD.WIDE R248, R2, 0x4, R248 ;  /* 0x0000000402f87825 */ /* 0x004fc800078e02f8 */
[----:B------:R-:W-:-:S04]  /*18610*/  IMAD.WIDE R32, R2, 0x4, R32 ;  /* 0x0000000402207825 */ /* 0x000fc800078e0220 */
[C---:B------:R-:W-:Y:S01]  /*18620*/  IMAD.WIDE R48, R2.reuse, 0x4, R48 ;  /* 0x0000000402307825 */ /* 0x040fe200078e0230 */
[----:B------:R2:W-:Y:S04]  /*18630*/  STL.64 [R1+0x50], R32 ;  /* 0x0000502001007387 */ /* 0x0005e80000100a00 */
[----:B------:R-:W-:Y:S04]  /*18640*/  STL.64 [R1+0x48], R248 ;  /* 0x000048f801007387 */ /* 0x000fe80000100a00 */
[----:B------:R-:W-:Y:S04]  /*18650*/  STL.64 [R1+0x58], R48 ;  /* 0x0000583001007387 */ /* 0x000fe80000100a00 */
[----:B------:R-:W-:Y:S01]  /*18660*/  LDGSTS.E [R114+0x47800], desc[UR16][R32.64], P1 ;  /* 0x4780000020727fae */ /* 0x000fe20008921850 */
[----:B------:R-:W-:-:S05]  /*18670*/  IMAD.WIDE R232, R2, 0x4, R232 ;  /* 0x0000000402e87825 */ /* 0x000fca00078e02e8 */
[----:B------:R-:W-:Y:S01]  /*18680*/  STL.64 [R1+0x60], R232 ;  /* 0x000060e801007387 */ /* 0x000fe20000100a00 */
[----:B------:R-:W-:-:S04]  /*18690*/  IMAD.WIDE R52, R2, 0x4, R52 ;  /* 0x0000000402347825 */ /* 0x000fc800078e0234 */
[----:B------:R-:W-:-:S04]  /*186a0*/  IMAD.WIDE R40, R2, 0x4, R40 ;  /* 0x0000000402287825 */ /* 0x000fc800078e0228 */
[C---:B------:R-:W-:Y:S01]  /*186b0*/  IMAD.WIDE R6, R2.reuse, 0x4, R6 ;  /* 0x0000000402067825 */ /* 0x040fe200078e0206 */
[----:B------:R4:W-:Y:S03]  /*186c0*/  STL.64 [R1+0x70], R40 ;  /* 0x0000702801007387 */ /* 0x0009e60000100a00 */
[C---:B------:R-:W-:Y:S01]  /*186d0*/  IMAD.WIDE R228, R2.reuse, 0x4, R228 ;  /* 0x0000000402e47825 */ /* 0x040fe200078e02e4 */
[----:B------:R-:W-:Y:S04]  /*186e0*/  STL.64 [R1+0x68], R52 ;  /* 0x0000683401007387 */ /* 0x000fe80000100a00 */
[----:B------:R-:W-:Y:S04]  /*186f0*/  STL.64 [R1+0x78], R6 ;  /* 0x0000780601007387 */ /* 0x000fe80000100a00 */
[----:B------:R-:W-:Y:S04]  /*18700*/  STL.64 [R1+0x80], R228 ;  /* 0x000080e401007387 */ /* 0x000fe80000100a00 */
[----:B------:R4:W-:Y:S04]  /*18710*/  STL.64 [R1+0x880], R44 ;  /* 0x0008802c01007387 */ /* 0x0009e80000100a00 */
[----:B------:R-:W-:Y:S01]  /*18720*/  LDGSTS.E [R114+0x47c00], desc[UR16][R40.64], P1 ;  /* 0x47c0000028727fae */ /* 0x000fe20008921850 */
[----:B------:R-:W-:-:S03]  /*18730*/  IMAD.WIDE R46, R2, 0x4, R46 ;  /* 0x00000004022e7825 */ /* 0x000fc600078e022e */
[----:B------:R-:W-:Y:S04]  /*18740*/  LDGSTS.E [R5+0x40100], desc[UR16][R42.64], P1 ;  /* 0x401000002a057fae */ /* 0x000fe80008921850 */
[----:B------:R-:W-:Y:S04]  /*18750*/  STL.64 [R1+0x90], R46 ;  /* 0x0000902e01007387 */ /* 0x000fe80000100a00 */
[----:B------:R4:W-:Y:S04]  /*18760*/  STL.64 [R1+0x888], R36 ;  /* 0x0008882401007387 */ /* 0x0009e80000100a00 */
[----:B-1----:R-:W4:Y:S04]  /*18770*/  LDL.LU.64 R24, [R1+0x8e0] ;  /* 0x0008e00001187983 */ /* 0x002f280000300a00 */
[----:B---3--:R-:W3:Y:S04]  /*18780*/  LDL.LU.64 R30, [R1+0x8d8] ;  /* 0x0008d800011e7983 */ /* 0x008ee80000300a00 */
[----:B------:R-:W-:Y:S04]  /*18790*/  LDGSTS.E [R5+0x40500], desc[UR16][R34.64], P1 ;  /* 0x4050000022057fae */ /* 0x000fe80008921850 */
[----:B--2---:R-:W2:Y:S04]  /*187a0*/  LDL.LU.64 R32, [R1+0x8d0] ;  /* 0x0008d00001207983 */ /* 0x004ea80000300a00 */
[----:B------:R-:W-:Y:S04]  /*187b0*/  LDGSTS.E [R5+0x40900], desc[UR16][R26.64], P1 ;  /* 0x409000001a057fae */ /* 0x000fe80008921850 */
[----:B----4-:R-:W4:Y:S04]  /*187c0*/  LDL.LU.64 R40, [R1+0x8c8] ;  /* 0x0008c80001287983 */ /* 0x010f280000300a00 */
        /* <DEDUP_REMOVED lines=31> */
[----:B------:R-:W-:Y:S04]  /*189c0*/  LDGSTS.E [R5+0x47900], desc[UR16][R48.64], P1 ;  /* 0x4790000030057fae */ /* 0x000fe80008921850 */
[----:B------:R-:W3:Y:S04]  /*189d0*/  LDL.LU.64 R38, [R1+0x8c0] ;  /* 0x0008c00001267983 */ /* 0x000ee80000300a00 */
[----:B------:R-:W3:Y:S01]  /*189e0*/  LDL.64 R44, [R1] ;  /* 0x00000000012c7983 */ /* 0x000ee20000100a00 */
[----:B------:R-:W-:-:S03]  /*189f0*/  IMAD.WIDE R130, R2, 0x4, R130 ;  /* 0x0000000402827825 */ /* 0x000fc600078e0282 */
[----:B------:R1:W-:Y:S01]  /*18a00*/  LDGSTS.E [R5+0x47d00], desc[UR16][R6.64], P1 ;  /* 0x47d0000006057fae */ /* 0x0003e20008921850 */
[----:B------:R-:W-:-:S03]  /*18a10*/  IMAD.WIDE R132, R2, 0x4, R132 ;  /* 0x0000000402847825 */ /* 0x000fc600078e0284 */
[----:B------:R-:W3:Y:S01]  /*18a20*/  LDL.LU.64 R50, [R1+0x8b8] ;  /* 0x0008b80001327983 */ /* 0x000ee20000300a00 */
[----:B------:R-:W-:-:S03]  /*18a30*/  IMAD.WIDE R134, R2, 0x4, R134 ;  /* 0x0000000402867825 */ /* 0x000fc600078e0286 */
[----:B------:R-:W3:Y:S01]  /*18a40*/  LDL.LU R49, [R1+0x8b4] ;  /* 0x0008b40001317983 */ /* 0x000ee20000300800 */
[----:B------:R-:W-:-:S03]  /*18a50*/  IMAD.WIDE R136, R2, 0x4, R136 ;  /* 0x0000000402887825 */ /* 0x000fc600078e0288 */
[----:B------:R-:W3:Y:S01]  /*18a60*/  LDL.LU R6, [R1+0x8b0] ;  /* 0x0008b00001067983 */ /* 0x000ee20000300800 */
        /* <DEDUP_REMOVED lines=22> */
[----:B------:R-:W-:Y:S01]  /*18bd0*/  IADD3 R115, R115, -0x162, RZ ;  /* 0xfffffe9e73737810 */ /* 0x000fe20007ffe0ff */
[----:B-1----:R-:W1:Y:S02]  /*18be0*/  LDC R7, c[0x0][0x230] ;  /* 0x00008c00ff077b82 */ /* 0x002e640000000800 */
[----:B------:R-:W-:-:S04]  /*18bf0*/  IMAD.WIDE R100, R2, 0x4, R100 ;  /* 0x0000000402647825 */ /* 0x000fc800078e0264 */
[----:B------:R-:W-:-:S04]  /*18c00*/  IMAD.WIDE R118, R2, 0x4, R118 ;  /* 0x0000000402767825 */ /* 0x000fc800078e0276 */
[----:B------:R-:W-:-:S04]  /*18c10*/  IMAD.WIDE R126, R2, 0x4, R126 ;  /* 0x00000004027e7825 */ /* 0x000fc800078e027e */
[----:B------:R-:W-:Y:S01]  /*18c20*/  IMAD.WIDE R128, R2, 0x4, R128 ;  /* 0x0000000402807825 */ /* 0x000fe200078e0280 */
[----:B----4-:R-:W-:Y:S04]  /*18c30*/  LDGSTS.E [R3+0x40200], desc[UR16][R40.64], P1 ;  /* 0x4020000028037fae */ /* 0x010fe80008921850 */
        /* <DEDUP_REMOVED lines=46> */
[----:B------:R-:W3:Y:S04]  /*18f20*/  LDL.LU.64 R246, [R1+0x3a8] ;  /* 0x0003a80001f67983 */ /* 0x000ee80000300a00 */
        /* <DEDUP_REMOVED lines=17> */
[----:B------:R-:W-:Y:S04]  /*19040*/  LDGSTS.E [R0+0x47300], desc[UR16][R244.64], P1 ;  /* 0x47300000f4007fae */ /* 0x000fe80008921850 */
[----:B------:R-:W-:Y:S04]  /*19050*/  LDGSTS.E [R0+0x47700], desc[UR16][R248.64], P1 ;  /* 0x47700000f8007fae */ /* 0x000fe80008921850 */
[----:B------:R-:W4:Y:S04]  /*19060*/  LDL.LU.64 R8, [R1+0x1c8] ;  /* 0x0001c80001087983 */ /* 0x000f280000300a00 */
[----:B------:R-:W4:Y:S04]  /*19070*/  LDL.LU.64 R244, [R1+0x8a0] ;  /* 0x0008a00001f47983 */ /* 0x000f280000300a00 */
[----:B------:R-:W-:Y:S04]  /*19080*/  LDGSTS.E [R0+0x47b00], desc[UR16][R52.64], P1 ;  /* 0x47b0000034007fae */ /* 0x000fe80008921850 */
[----:B------:R4:W-:Y:S04]  /*19090*/  LDGSTS.E [R0+0x47f00], desc[UR16][R46.64], P1 ;  /* 0x47f000002e007fae */ /* 0x0009e80008921850 */
[----:B------:R-:W0:Y:S04]  /*190a0*/  LDGDEPBAR ;  /* 0x00000000000079af */ /* 0x000e280000000000 */
[----:B------:R-:W4:Y:S01]  /*190b0*/  LDL.LU.64 R248, [R1+0x898] ;  /* 0x0008980001f87983 */ /* 0x000f220000300a00 */
[----:B------:R-:W-:Y:S01]  /*190c0*/  ISETP.GE.U32.AND P1, PT, R115, 0x7ffffe5f, PT ;  /* 0x7ffffe5f7300780c */ /* 0x000fe20003f26070 */
[----:B------:R-:W-:Y:S01]  /*190d0*/  BAR.SYNC.DEFER_BLOCKING 0x0 ;  /* 0x0000000000007b1d */ /* 0x000fe20000010000 */
[----:B---3--:R-:W-:-:S05]  /*190e0*/  IMAD.WIDE R36, R4, 0x4, R246 ;  /* 0x0000000404247825 */ /* 0x008fca00078e02f6 */
[----:B------:R-:W3:Y:S04]  /*190f0*/  LDL.LU.64 R246, [R1+0x1d8] ;  /* 0x0001d80001f67983 */ /* 0x000ee80000300a00 */
[----:B------:R1:W-:Y:S04]  /*19100*/  STL.64 [R1+0xa8], R36 ;  /* 0x0000a82401007387 */ /* 0x0003e80000100a00 */
[----:B------:R-:W3:Y:S01]  /*19110*/  LDL.LU.64 R52, [R1+0x1e8] ;  /* 0x0001e80001347983 */ /* 0x000ee20000300a00 */
[----:B--2---:R-:W-:Y:S02]  /*19120*/  VIADD R115, R251, 0xfffffe9d ;  /* 0xfffffe9dfb737836 */ /* 0x004fe40000000000 */
[----:B----4-:R-:W-:-:S02]  /*19130*/  IMAD.WIDE R46, R4, 0x4, R228 ;  /* 0x00000004042e7825 */ /* 0x010fc400078e02e4 */
[----:B------:R-:W2:Y:S04]  /*19140*/  LDL.LU.64 R228, [R1+0x200] ;  /* 0x0002000001e47983 */ /* 0x000ea80000300a00 */
[----:B------:R4:W-:Y:S01]  /*19150*/  STL.64 [R1+0xb0], R46 ;  /* 0x0000b02e01007387 */ /* 0x0009e20000100a00 */
[----:B------:R-:W-:-:S05]  /*19160*/  IMAD.WIDE R44, R4, 0x4, R44 ;  /* 0x00000004042c7825 */ /* 0x000fca00078e022c */
[----:B------:R4:W-:Y:S04]  /*19170*/  STL.64 [R1+0xb8], R44 ;  /* 0x0000b82c01007387 */ /* 0x0009e80000100a00 */
[----:B------:R-:W-:Y:S01]  /*19180*/  @!PT LDS RZ, [RZ] ;  /* 0x00000000fffff984 */ /* 0x000fe20000000800 */
[----:B------:R-:W-:Y:S01]  /*19190*/  @!PT LDS RZ, [RZ] ;  /* 0x00000000fffff984 */ /* 0x000fe20000000800 */
[----:B------:R-:W-:Y:S01]  /*191a0*/  @!PT LDS RZ, [RZ] ;  /* 0x00000000fffff984 */ /* 0x000fe20000000800 */
[----:B------:R1:W-:Y:S01]  /*191b0*/  LDGSTS.E [R244+-0x58000], desc[UR16][R36.64], !P0 ;  /* 0xa800000024f47fae */ /* 0x0003e2000c121850 */
[----:B------:R-:W-:Y:S01]  /*191c0*/  ISETP.GE.U32.AND P0, PT, R115, 0x7ffffe5e, PT ;  /* 0x7ffffe5e7300780c */ /* 0x000fe20003f06070 */
[----:B------:R-:W-:Y:S02]  /*191d0*/  VIADD R115, R49, 0xfffffebb ;  /* 0xfffffebb31737836 */ /* 0x000fe40000000000 */
[----:B------:R-:W2:Y:S04]  /*191e0*/  LDL.LU.64 R48, [R1+0x350] ;  /* 0x0003500001307983 */ /* 0x000ea80000300a00 */
[----:B------:R4:W-:Y:S01]  /*191f0*/  LDGSTS.E [R244+-0x57ffc], desc[UR16][R46.64], !P3 ;  /* 0xa80040002ef47fae */ /* 0x0009e2000d921850 */
[----:B------:R-:W-:-:S02]  /*19200*/  VIADD R251, R6, 0xfffffe9c ;  /* 0xfffffe9c06fb7836 */ /* 0x000fc40000000000 */
[----:B------:R-:W2:Y:S01]  /*19210*/  LDC R6, c[0x0][0x230] ;  /* 0x00008c00ff067b82 */ /* 0x000ea20000000800 */
[----:B------:R4:W-:Y:S07]  /*19220*/  LDGSTS.E [R244+-0x57ff8], desc[UR16][R44.64], !P4 ;  /* 0xa80080002cf47fae */ /* 0x0009ee000e121850 */
[----:B-1----:R-:W1:Y:S01]  /*19230*/  LDC R37, c[0x0][0x230] ;  /* 0x00008c00ff257b82 */ /* 0x002e620000000800 */
[C---:B----4-:R-:W-:Y:S02]  /*19240*/  IMAD.WIDE R46, R4.reuse, 0x4, R232 ;  /* 0x00000004042e7825 */ /* 0x050fe400078e02e8 */
[----:B------:R-:W4:Y:S02]  /*19250*/  LDL.LU.64 R232, [R1+0x340] ;  /* 0x0003400001e87983 */ /* 0x000f240000300a00 */
[----:B------:R-:W-:Y:S01]  /*19260*/  IMAD.WIDE R44, R4, 0x4, R8 ;  /* 0x00000004042c7825 */ /* 0x000fe200078e0208 */
[----:B------:R-:W-:Y:S01]  /*19270*/  ISETP.GE.U32.AND P3, PT, R251, 0x7ffffe5d, PT ;  /* 0x7ffffe5dfb00780c */ /* 0x000fe20003f66070 */
[----:B------:R-:W-:Y:S01]  /*19280*/  STL.64 [R1+0xc0], R46 ;  /* 0x0000c02e01007387 */ /* 0x000fe20000100a00 */
[----:B------:R-:W-:Y:S01]  /*19290*/  ISETP.GE.U32.AND P4, PT, R115, 0x7ffffe7c, PT ;  /* 0x7ffffe7c7300780c */ /* 0x000fe20003f86070 */
[----:B------:R-:W-:Y:S01]  /*192a0*/  VIADD R115, R51, 0xfffffeb9 ;  /* 0xfffffeb933737836 */ /* 0x000fe20000000000 */
[----:B------:R-:W-:Y:S01]  /*192b0*/  IADD3 R251, R50, -0x146, RZ ;  /* 0xfffffeba32fb7810 */ /* 0x000fe20007ffe0ff */
[----:B------:R3:W-:Y:S01]  /*192c0*/  STL.64 [R1+0xc8], R44 ;  /* 0x0000c82c01007387 */ /* 0x0007e20000100a00 */
[----:B------:R-:W1:Y:S03]  /*192d0*/  LDC R36, c[0x0][0x230] ;  /* 0x00008c00ff247b82 */ /* 0x000e660000000800 */
[----:B------:R-:W4:Y:S04]  /*192e0*/  LDL.LU.64 R50, [R1+0x338] ;  /* 0x0003380001327983 */ /* 0x000f280000300a00 */
[----:B------:R-:W-:Y:S01]  /*192f0*/  LDGSTS.E [R244+-0x57ff4], desc[UR16][R46.64], !P5 ;  /* 0xa800c0002ef47fae */ /* 0x000fe2000e921850 */
[----:B------:R-:W1:Y:S03]  /*19300*/  LDC R8, c[0x0][0x230] ;  /* 0x00008c00ff087b82 */ /* 0x000e660000000800 */
[----:B------:R3:W-:Y:S05]  /*19310*/  LDGSTS.E [R244+-0x54000], desc[UR16][R44.64], !P6 ;  /* 0xac0000002cf47fae */ /* 0x0007ea000f121850 */
[----:B------:R-:W1:Y:S01]  /*19320*/  LDC R9, c[0x0][0x230] ;  /* 0x00008c00ff097b82 */ /* 0x000e620000000800 */
[----:B---3--:R-:W-:-:S02]  /*19330*/  IMAD.WIDE R44, R4, 0x4, R246 ;  /* 0x00000004042c7825 */ /* 0x008fc400078e02f6 */
[----:B------:R-:W3:Y:S04]  /*19340*/  LDL.LU.64 R246, [R1+0x330] ;  /* 0x0003300001f67983 */ /* 0x000ee80000300a00 */
[----:B------:R2:W-:Y:S01]  /*19350*/  STL.64 [R1+0xd0], R44 ;  /* 0x0000d02c01007387 */ /* 0x0005e20000100a00 */
[----:B------:R-:W-:-:S03]  /*19360*/  IMAD.WIDE R46, R4, 0x4, R52 ;  /* 0x00000004042e7825 */ /* 0x000fc600078e0234 */
[----:B------:R2:W-:Y:S04]  /*19370*/  LDGSTS.E [R244+-0x53ffc], desc[UR16][R44.64], !P1 ;  /* 0xac0040002cf47fae */ /* 0x0005e8000c921850 */
[----:B------:R1:W-:Y:S04]  /*19380*/  STL.64 [R1+0xd8], R46 ;  /* 0x0000d82e01007387 */ /* 0x0003e80000100a00 */
[----:B------:R-:W3:Y:S04]  /*19390*/  LDL.LU.64 R52, [R1+0x2d8] ;  /* 0x0002d80001347983 */ /* 0x000ee80000300a00 */
[----:B------:R1:W-:Y:S01]  /*193a0*/  LDGSTS.E [R244+-0x53ff8], desc[UR16][R46.64], !P0 ;  /* 0xac0080002ef47fae */ /* 0x0003e2000c121850 */
[----:B--2---:R-:W-:-:S05]  /*193b0*/  IMAD.WIDE R44, R4, 0x4, R228 ;  /* 0x00000004042c7825 */ /* 0x004fca00078e02e4 */
[----:B------:R4:W-:Y:S04]  /*193c0*/  STL.64 [R1+0xe0], R44 ;  /* 0x0000e02c01007387 */ /* 0x0009e80000100a00 */
[----:B------:R-:W2:Y:S04]  /*193d0*/  LDL.LU.64 R228, [R1+0x2d0] ;  /* 0x0002d00001e47983 */ /* 0x000ea80000300a00 */
[----:B------:R4:W-:Y:S01]  /*193e0*/  LDGSTS.E [R244+-0x53ff4], desc[UR16][R44.64], !P3 ;  /* 0xac00c0002cf47fae */ /* 0x0009e2000d921850 */
[----:B-1----:R-:W-:-:S05]  /*193f0*/  IMAD.WIDE R46, R4, 0x4, R48 ;  /* 0x00000004042e7825 */ /* 0x002fca00078e0230 */
[----:B------:R1:W-:Y:S01]  /*19400*/  STL.64 [R1+0xe8], R46 ;  /* 0x0000e82e01007387 */ /* 0x0003e20000100a00 */
[----:B------:R-:W-:Y:S02]  /*19410*/  ISETP.GE.U32.AND P5, PT, R251, 0x7ffffe7b, PT ;  /* 0x7ffffe7bfb00780c */ /* 0x000fe40003fa6070 */
[----:B------:R-:W-:Y:S01]  /*19420*/  ISETP.GE.U32.AND P6, PT, R115, 0x7ffffe7a, PT ;  /* 0x7ffffe7a7300780c */ /* 0x000fe20003fc6070 */
[----:B----4-:R-:W-:Y:S01]  /*19430*/  IMAD.WIDE R44, R4, 0x4, R232 ;  /* 0x00000004042c7825 */ /* 0x010fe200078e02e8 */
[----:B------:R1:W-:Y:S04]  /*19440*/  LDGSTS.E [R250+-0x58000], desc[UR16][R46.64], !P4 ;  /* 0xa80000002efa7fae */ /* 0x0003e8000e121850 */
[----:B------:R-:W4:Y:S01]  /*19450*/  LDL.LU.64 R232, [R1+0x2c8] ;  /* 0x0002c80001e87983 */ /* 0x000f220000300a00 */
[----:B------:R-:W-:-:S02]  /*19460*/  VIADD R115, R7, 0xfffffeb8 ;  /* 0xfffffeb807737836 */ /* 0x000fc40000000000 */
[----:B------:R-:W-:Y:S01]  /*19470*/  VIADD R251, R37, 0xfffffe9b ;  /* 0xfffffe9b25fb7836 */ /* 0x000fe20000000000 */
[----:B------:R3:W-:Y:S01]  /*19480*/  STL.64 [R1+0xf0], R44 ;  /* 0x0000f02c01007387 */ /* 0x0007e20000100a00 */
[----:B------:R-:W4:Y:S03]  /*19490*/  LDC R7, c[0x0][0x230] ;  /* 0x00008c00ff077b82 */ /* 0x000f260000000800 */
[----:B------:R-:W4:Y:S01]  /*194a0*/  LDL.LU.64 R48, [R1+0x2b8] ;  /* 0x0002b80001307983 */ /* 0x000f220000300a00 */
[C---:B-1----:R-:W-:Y:S01]  /*194b0*/  IMAD.WIDE R46, R4.reuse, 0x4, R50 ;  /* 0x00000004042e7825 */ /* 0x042fe200078e0232 */
[----:B------:R-:W-:Y:S02]  /*194c0*/  ISETP.GE.U32.AND P1, PT, R115, 0x7ffffe79, PT ;  /* 0x7ffffe797300780c */ /* 0x000fe40003f26070 */
[----:B------:R3:W-:Y:S01]  /*194d0*/  LDGSTS.E [R250+-0x57ffc], desc[UR16][R44.64], !P5 ;  /* 0xa80040002cfa7fae */ /* 0x0007e2000e921850 */
[----:B------:R-:W-:Y:S01]  /*194e0*/  ISETP.GE.U32.AND P0, PT, R251, 0x7ffffe5c, PT ;  /* 0x7ffffe5cfb00780c */ /* 0x000fe20003f06070 */
[----:B------:R-:W1:Y:S02]  /*194f0*/  LDC R37, c[0x0][0x230] ;  /* 0x00008c00ff257b82 */ /* 0x000e640000000800 */
[----:B------:R3:W-:Y:S04]  /*19500*/  STL.64 [R1+0x108], R46 ;  /* 0x0001082e01007387 */ /* 0x0007e80000100a00 */
[----:B------:R-:W-:Y:S01]  /*19510*/  LDGSTS.E [R250+-0x57ff8], desc[UR16][R46.64], !P6 ;  /* 0xa80080002efa7fae */ /* 0x000fe2000f121850 */
[----:B---3--:R-:W-:-:S03]  /*19520*/  IMAD.WIDE R44, R4, 0x4, R246 ;  /* 0x00000004042c7825 */ /* 0x008fc600078e02f6 */
[----:B------:R-:W3:Y:S04]  /*19530*/  LDL.LU.64 R246, [R1+0x328] ;  /* 0x0003280001f67983 */ /* 0x000ee80000300a00 */
[----:B------:R2:W-:Y:S04]  /*19540*/  STL.64 [R1+0x110], R44 ;  /* 0x0001102c01007387 */ /* 0x0005e80000100a00 */
[----:B------:R-:W3:Y:S04]  /*19550*/  LDL.LU.64 R46, [R1+0x320] ;  /* 0x00032000012e7983 */ /* 0x000ee80000300a00 */
[----:B------:R-:W3:Y:S01]  /*19560*/  LDL.LU.64 R50, [R1+0x318] ;  /* 0x0003180001327983 */ /* 0x000ee20000300a00 */
[----:B------:R-:W-:-:S03]  /*19570*/  IMAD.WIDE R52, R4, 0x4, R52 ;  /* 0x0000000404347825 */ /* 0x000fc600078e0234 */
[----:B------:R2:W-:Y:S04]  /*19580*/  LDGSTS.E [R250+-0x57ff4], desc[UR16][R44.64], !P1 ;  /* 0xa800c0002cfa7fae */ /* 0x0005e8000c921850 */
[----:B------:R1:W-:Y:S04]  /*19590*/  STL.64 [R1+0x118], R52 ;  /* 0x0001183401007387 */ /* 0x0003e80000100a00 */
[----:B------:R-:W-:Y:S01]  /*195a0*/  LDGSTS.E [R250+-0x54000], desc[UR16][R52.64], !P0 ;  /* 0xac00000034fa7fae */ /* 0x000fe2000c121850 */
[----:B--2---:R-:W-:-:S05]  /*195b0*/  IMAD.WIDE R44, R4, 0x4, R228 ;  /* 0x00000004042c7825 */ /* 0x004fca00078e02e4 */
[----:B------:R2:W-:Y:S04]  /*195c0*/  STL.64 [R1+0x120], R44 ;  /* 0x0001202c01007387 */ /* 0x0005e80000100a00 */
[----:B-1----:R-:W3:Y:S01]  /*195d0*/  LDL.LU.64 R52, [R1+0x310] ;  /* 0x0003100001347983 */ /* 0x002ee20000300a00 */
[----:B----4-:R-:W-:-:S03]  /*195e0*/  IMAD.WIDE R228, R4, 0x4, R232 ;  /* 0x0000000404e47825 */ /* 0x010fc600078e02e8 */
[----:B------:R-:W4:Y:S01]  /*195f0*/  LDL.LU.64 R232, [R1+0x2b0] ;  /* 0x0002b00001e87983 */ /* 0x000f220000300a00 */
[----:B------:R-:W-:Y:S02]  /*19600*/  IADD3 R115, R6, -0x166, RZ ;  /* 0xfffffe9a06737810 */ /* 0x000fe40007ffe0ff */
[----:B------:R-:W1:Y:S01]  /*19610*/  LDC R6, c[0x0][0x230] ;  /* 0x00008c00ff067b82 */ /* 0x000e620000000800 */
[----:B------:R-:W-:-:S07]  /*19620*/  VIADD R251, R36, 0xfffffe99 ;  /* 0xfffffe9924fb7836 */ /* 0x000fce0000000000 */
[----:B------:R-:W2:Y:S01]  /*19630*/  LDC R36, c[0x0][0x230] ;  /* 0x00008c00ff247b82 */ /* 0x000ea20000000800 */
[----:B------:R-:W-:Y:S01]  /*19640*/  ISETP.GE.U32.AND P4, PT, R251, 0x7ffffe5a, PT ;  /* 0x7ffffe5afb00780c */ /* 0x000fe20003f86070 */
[----:B------:R-:W-:Y:S01]  /*19650*/  VIADD R251, R8, 0xfffffeb7 ;  /* 0xfffffeb708fb7836 */ /* 0x000fe20000000000 */
[----:B------:R-:W-:Y:S01]  /*19660*/  ISETP.GE.U32.AND P3, PT, R115, 0x7ffffe5b, PT ;  /* 0x7ffffe5b7300780c */ /* 0x000fe20003f66070 */
[----:B------:R-:W-:-:S03]  /*19670*/  VIADD R115, R9, 0xfffffe98 ;  /* 0xfffffe9809737836 */ /* 0x000fc60000000000 */
[----:B------:R-:W-:Y:S01]  /*19680*/  ISETP.GE.U32.AND P6, PT, R251, 0x7ffffe78, PT ;  /* 0x7ffffe78fb00780c */ /* 0x000fe20003fc6070 */
[----:B------:R-:W2:Y:S01]  /*19690*/  LDC R8, c[0x0][0x230] ;  /* 0x00008c00ff087b82 */ /* 0x000ea20000000800 */
[----:B------:R-:W-:Y:S02]  /*196a0*/  ISETP.GE.U32.AND P5, PT, R115, 0x7ffffe59, PT ;  /* 0x7ffffe597300780c */ /* 0x000fe40003fa6070 */
[----:B------:R-:W-:Y:S01]  /*196b0*/  IADD3 R115, R7, -0x14a, RZ ;  /* 0xfffffeb607737810 */ /* 0x000fe20007ffe0ff */
[----:B-1----:R-:W-:-:S03]  /*196c0*/  VIADD R251, R6, 0xfffffeb5 ;  /* 0xfffffeb506fb7836 */ /* 0x002fc60000000000 */
[----:B------:R-:W-:Y:S01]  /*196d0*/  ISETP.GE.U32.AND P1, PT, R115, 0x7ffffe77, PT ;  /* 0x7ffffe777300780c */ /* 0x000fe20003f26070 */
[----:B------:R-:W-:Y:S01]  /*196e0*/  VIADD R115, R37, 0xfffffeb4 ;  /* 0xfffffeb425737836 */ /* 0x000fe20000000000 */
[----:B------:R1:W-:Y:S01]  /*196f0*/  LDGSTS.E [R250+-0x53ffc], desc[UR16][R44.64], !P3 ;  /* 0xac0040002cfa7fae */ /* 0x0003e2000d921850 */
[----:B------:R-:W3:Y:S01]  /*19700*/  LDC R9, c[0x0][0x230] ;  /* 0x00008c00ff097b82 */ /* 0x000ee20000000800 */
[----:B------:R-:W-:Y:S02]  /*19710*/  ISETP.GE.U32.AND P0, PT, R251, 0x7ffffe76, PT ;  /* 0x7ffffe76fb00780c */ /* 0x000fe40003f06070 */
[----:B------:R1:W-:Y:S01]  /*19720*/  STL.64 [R1+0x128], R228 ;  /* 0x000128e401007387 */ /* 0x0003e20000100a00 */
[----:B--2---:R-:W-:Y:S02]  /*19730*/  VIADD R251, R36, 0xfffffe97 ;  /* 0xfffffe9724fb7836 */ /* 0x004fe40000000000 */
[----:B------:R-:W-:Y:S01]  /*19740*/  IMAD.WIDE R36, R4, 0x4, R48 ;  /* 0x0000000404247825 */ /* 0x000fe200078e0230 */
[----:B------:R-:W-:Y:S01]  /*19750*/  LDGSTS.E [R250+-0x53ff8], desc[UR16][R228.64], !P4 ;  /* 0xac008000e4fa7fae */ /* 0x000fe2000e121850 */
[----:B------:R-:W2:Y:S03]  /*19760*/  LDC R7, c[0x0][0x230] ;  /* 0x00008c00ff077b82 */ /* 0x000ea60000000800 */
[----:B------:R3:W-:Y:S04]  /*19770*/  STL.64 [R1+0x130], R36 ;  /* 0x0001302401007387 */ /* 0x0007e80000100a00 */
[----:B------:R3:W-:Y:S01]  /*19780*/  LDGSTS.E [R250+-0x53ff4], desc[UR16][R36.64], !P5 ;  /* 0xac00c00024fa7fae */ /* 0x0007e2000e921850 */
[----:B-1----:R-:W1:Y:S03]  /*19790*/  LDC R44, c[0x0][0x230] ;  /* 0x00008c00ff2c7b82 */ /* 0x002e660000000800 */
[----:B------:R-:W2:Y:S01]  /*197a0*/  LDL.LU.64 R228, [R1+0x2a8] ;  /* 0x0002a80001e47983 */ /* 0x000ea20000300a00 */
[----:B------:R-:W-:Y:S01]  /*197b0*/  ISETP.GE.U32.AND P4, PT, R251, 0x7ffffe58, PT ;  /* 0x7ffffe58fb00780c */ /* 0x000fe20003f86070 */
[----:B------:R-:W-:-:S03]  /*197c0*/  VIADD R251, R8, 0xfffffe94 ;  /* 0xfffffe9408fb7836 */ /* 0x000fc60000000000 */
[----:B------:R-:W2:Y:S01]  /*197d0*/  LDC R6, c[0x0][0x230] ;  /* 0x00008c00ff067b82 */ /* 0x000ea20000000800 */
[----:B---3--:R-:W-:Y:S01]  /*197e0*/  IMAD.WIDE R46, R4, 0x4, R46 ;  /* 0x00000004042e7825 */ /* 0x008fe200078e022e */
[----:B------:R-:W-:-:S06]  /*197f0*/  ISETP.GE.U32.AND P3, PT, R115, 0x7ffffe75, PT ;  /* 0x7ffffe757300780c */ /* 0x000fcc0003f66070 */
[----:B------:R-:W3:Y:S01]  /*19800*/  LDC R48, c[0x0][0x230] ;  /* 0x00008c00ff307b82 */ /* 0x000ee20000000800 */
[C---:B------:R-:W-:Y:S02]  /*19810*/  IMAD.WIDE R36, R4.reuse, 0x4, R246 ;  /* 0x0000000404247825 */ /* 0x040fe400078e02f6 */
[----:B------:R-:W3:Y:S04]  /*19820*/  LDL.LU.64 R246, [R1+0x2a0] ;  /* 0x0002a00001f67983 */ /* 0x000ee80000300a00 */
[----:B------:R1:W-:Y:S01]  /*19830*/  STL.64 [R1+0x138], R36 ;  /* 0x0001382401007387 */ /* 0x0003e20000100a00 */
[----:B------:R-:W3:Y:S03]  /*19840*/  LDC R8, c[0x0][0x230] ;  /* 0x00008c00ff087b82 */ /* 0x000ee60000000800 */
[----:B------:R1:W-:Y:S04]  /*19850*/  LDGSTS.E [R249+-0x58000], desc[UR16][R36.64], !P6 ;  /* 0xa800000024f97fae */ /* 0x0003e8000f121850 */
[----:B------:R1:W-:Y:S01]  /*19860*/  STL.64 [R1+0x140], R46 ;  /* 0x0001402e01007387 */ /* 0x0003e20000100a00 */
[----:B------:R-:W3:Y:S03]  /*19870*/  LDC R49, c[0x0][0x230] ;  /* 0x00008c00ff317b82 */ /* 0x000ee60000000800 */
[----:B------:R-:W-:Y:S01]  /*19880*/  LDGSTS.E [R249+-0x57ffc], desc[UR16][R46.64], !P1 ;  /* 0xa80040002ef97fae */ /* 0x000fe2000c921850 */
[----:B-1----:R-:W-:-:S03]  /*19890*/  IMAD.WIDE R36, R4, 0x4, R50 ;  /* 0x0000000404247825 */ /* 0x002fc600078e0232 */
[----:B------:R-:W3:Y:S04]  /*198a0*/  LDL.LU.64 R50, [R1+0x298] ;  /* 0x0002980001327983 */ /* 0x000ee80000300a00 */
[----:B------:R1:W-:Y:S04]  /*198b0*/  STL.64 [R1+0x148], R36 ;  /* 0x0001482401007387 */ /* 0x0003e80000100a00 */
[----:B------:R-:W3:Y:S04]  /*198c0*/  LDL.LU.64 R46, [R1+0x308] ;  /* 0x00030800012e7983 */ /* 0x000ee80000300a00 */
[----:B------:R1:W-:Y:S01]  /*198d0*/  LDGSTS.E [R249+-0x57ff8], desc[UR16][R36.64], !P0 ;  /* 0xa800800024f97fae */ /* 0x0003e2000c121850 */
[----:B------:R-:W-:-:S02]  /*198e0*/  ISETP.GE.U32.AND P1, PT, R251, 0x7ffffe55, PT ;  /* 0x7ffffe55fb00780c */ /* 0x000fc40003f26070 */
[----:B------:R-:W-:Y:S01]  /*198f0*/  IADD3 R251, R44, -0x14e, RZ ;  /* 0xfffffeb22cfb7810 */ /* 0x000fe20007ffe0ff */
[----:B-1----:R-:W-:-:S05]  /*19900*/  IMAD.WIDE R36, R4, 0x4, R52 ;  /* 0x0000000404247825 */ /* 0x002fca00078e0234 */
[----:B------:R1:W-:Y:S01]  /*19910*/  STL.64 [R1+0x150], R36 ;  /* 0x0001502401007387 */ /* 0x0003e20000100a00 */
[----:B------:R-:W-:Y:S02]  /*19920*/  IADD3 R115, R9, -0x16a, RZ ;  /* 0xfffffe9609737810 */ /* 0x000fe40007ffe0ff */
[----:B------:R-:W3:Y:S01]  /*19930*/  LDC R9, c[0x0][0x230] ;  /* 0x00008c00ff097b82 */ /* 0x000ee20000000800 */
[----:B------:R1:W-:Y:S01]  /*19940*/  LDGSTS.E [R249+-0x57ff4], desc[UR16][R36.64], !P3 ;  /* 0xa800c00024f97fae */ /* 0x0003e2000d921850 */
[----:B----4-:R-:W-:Y:S01]  /*19950*/  IMAD.WIDE R44, R4, 0x4, R232 ;  /* 0x00000004042c7825 */ /* 0x010fe200078e02e8 */
[----:B------:R-:W-:Y:S02]  /*19960*/  ISETP.GE.U32.AND P5, PT, R115, 0x7ffffe57, PT ;  /* 0x7ffffe577300780c */ /* 0x000fe40003fa6070 */
[----:B------:R-:W4:Y:S03]  /*19970*/  LDL.LU.64 R232, [R1+0x300] ;  /* 0x0003000001e87983 */ /* 0x000f260000300a00 */
[----:B-1----:R-:W1:Y:S01]  /*19980*/  LDC R36, c[0x0][0x230] ;  /* 0x00008c00ff247b82 */ /* 0x002e620000000800 */
[----:B--2---:R-:W-:Y:S01]  /*19990*/  VIADD R115, R7, 0xfffffe95 ;  /* 0xfffffe9507737836 */ /* 0x004fe20000000000 */
[----:B------:R3:W-:Y:S04]  /*199a0*/  STL.64 [R1+0x158], R44 ;  /* 0x0001582c01007387 */ /* 0x0007e80000100a00 */
[----:B------:R-:W-:Y:S01]  /*199b0*/  ISETP.GE.U32.AND P6, PT, R115, 0x7ffffe56, PT ;  /* 0x7ffffe567300780c */ /* 0x000fe20003fc6070 */
[----:B------:R-:W-:Y:S01]  /*199c0*/  VIADD R115, R6, 0xfffffeb3 ;  /* 0xfffffeb306737836 */ /* 0x000fe20000000000 */
[----:B------:R-:W2:Y:S01]  /*199d0*/  LDL.LU.64 R52, [R1+0x2f8] ;  /* 0x0002f80001347983 */ /* 0x000ea20000300a00 */
[----:B------:R-:W1:Y:S03]  /*199e0*/  LDC R7, c[0x0][0x230] ;  /* 0x00008c00ff077b82 */ /* 0x000e660000000800 */
[----:B------:R3:W-:Y:S01]  /*199f0*/  LDGSTS.E [R249+-0x54000], desc[UR16][R44.64], !P4 ;  /* 0xac0000002cf97fae */ /* 0x0007e2000e121850 */
[----:B------:R-:W-:-:S04]  /*19a00*/  ISETP.GE.U32.AND P0, PT, R115, 0x7ffffe74, PT ;  /* 0x7ffffe747300780c */ /* 0x000fc80003f06070 */
[----:B------:R-:W1:Y:S01]  /*19a10*/  LDC R6, c[0x0][0x230] ;  /* 0x00008c00ff067b82 */ /* 0x000e620000000800 */
[----:B------:R-:W-:-:S05]  /*19a20*/  IMAD.WIDE R228, R4, 0x4, R228 ;  /* 0x0000000404e47825 */ /* 0x000fca00078e02e4 */
[----:B------:R1:W-:Y:S04]  /*19a30*/  STL.64 [R1+0x160], R228 ;  /* 0x000160e401007387 */ /* 0x0003e80000100a00 */
[----:B------:R-:W-:Y:S01]  /*19a40*/  LDGSTS.E [R249+-0x53ffc], desc[UR16][R228.64], !P5 ;  /* 0xac004000e4f97fae */ /* 0x000fe2000e921850 */
[----:B---3--:R-:W-:-:S03]  /*19a50*/  IMAD.WIDE R44, R4, 0x4, R246 ;  /* 0x00000004042c7825 */ /* 0x008fc600078e02f6 */
[----:B------:R-:W3:Y:S04]  /*19a60*/  LDL.LU.64 R246, [R1+0x2f0] ;  /* 0x0002f00001f67983 */ /* 0x000ee80000300a00 */
[----:B------:R1:W-:Y:S04]  /*19a70*/  STL.64 [R1+0x168], R44 ;  /* 0x0001682c01007387 */ /* 0x0003e80000100a00 */
[----:B-1----:R-:W3:Y:S04]  /*19a80*/  LDL.LU.64 R228, [R1+0x290] ;  /* 0x0002900001e47983 */ /* 0x002ee80000300a00 */
[----:B------:R-:W-:Y:S01]  /*19a90*/  LDGSTS.E [R249+-0x53ff8], desc[UR16][R44.64], !P6 ;  /* 0xac0080002cf97fae */ /* 0x000fe2000f121850 */
[----:B------:R-:W-:-:S03]  /*19aa0*/  IMAD.WIDE R50, R4, 0x4, R50 ;  /* 0x0000000404327825 */ /* 0x000fc600078e0232 */
[----:B------:R-:W3:Y:S01]  /*19ab0*/  LDL.LU.64 R44, [R1+0x288] ;  /* 0x00028800012c7983 */ /* 0x000ee20000300a00 */
[----:B------:R-:W-:-:S03]  /*19ac0*/  IMAD.WIDE R46, R4, 0x4, R46 ;  /* 0x00000004042e7825 */ /* 0x000fc600078e022e */
[----:B------:R-:W-:Y:S04]  /*19ad0*/  STL.64 [R1+0x170], R50 ;  /* 0x0001703201007387 */ /* 0x000fe80000100a00 */
[----:B------:R4:W-:Y:S04]  /*19ae0*/  LDGSTS.E [R249+-0x53ff4], desc[UR16][R50.64], !P1 ;  /* 0xac00c00032f97fae */ /* 0x0009e8000c921850 */
[----:B------:R1:W-:Y:S04]  /*19af0*/  STL.64 [R1+0x178], R46 ;  /* 0x0001782e01007387 */ /* 0x0003e80000100a00 */
[----:B------:R3:W-:Y:S04]  /*19b00*/  LDGSTS.E [R248+-0x58000], desc[UR16][R46.64], !P0 ;  /* 0xa80000002ef87fae */ /* 0x0007e8000c121850 */
[----:B-1----:R-:W3:Y:S01]  /*19b10*/  LDL.LU.64 R46, [R1+0x280] ;  /* 0x00028000012e7983 */ /* 0x002ee20000300a00 */
[----:B----4-:R-:W-:-:S03]  /*19b20*/  IMAD.WIDE R50, R4, 0x4, R232 ;  /* 0x0000000404327825 */ /* 0x010fc600078e02e8 */
[----:B------:R-:W4:Y:S01]  /*19b30*/  LDL.LU.64 R232, [R1+0x220] ;  /* 0x0002200001e87983 */ /* 0x000f220000300a00 */
[----:B------:R-:W-:Y:S01]  /*19b40*/  ISETP.GE.U32.AND P3, PT, R251, 0x7ffffe73, PT ;  /* 0x7ffffe73fb00780c */ /* 0x000fe20003f66070 */
[----:B------:R-:W-:Y:S02]  /*19b50*/  VIADD R115, R48, 0xfffffeb1 ;  /* 0xfffffeb130737836 */ /* 0x000fe40000000000 */
[----:B------:R-:W-:Y:S01]  /*19b60*/  VIADD R251, R9, 0xfffffeb0 ;  /* 0xfffffeb009fb7836 */ /* 0x000fe20000000000 */
[----:B------:R1:W-:Y:S01]  /*19b70*/  STL.64 [R1+0x180], R50 ;  /* 0x0001803201007387 */ /* 0x0003e20000100a00 */
[----:B------:R-:W1:Y:S01]  /*19b80*/  LDC R9, c[0x0][0x230] ;  /* 0x00008c00ff097b82 */ /* 0x000e620000000800 */
[----:B------:R-:W-:Y:S01]  /*19b90*/  ISETP.GE.U32.AND P4, PT, R115, 0x7ffffe72, PT ;  /* 0x7ffffe727300780c */ /* 0x000fe20003f86070 */
[----:B------:R-:W-:Y:S01]  /*19ba0*/  VIADD R115, R7, 0xfffffe93 ;  /* 0xfffffe9307737836 */ /* 0x000fe20000000000 */
[----:B------:R-:W-:Y:S02]  /*19bb0*/  ISETP.GE.U32.AND P5, PT, R251, 0x7ffffe71, PT ;  /* 0x7ffffe71fb00780c */ /* 0x000fe40003fa6070 */
[----:B------:R-:W-:-:S02]  /*19bc0*/  IADD3 R251, R6, -0x16e, RZ ;  /* 0xfffffe9206fb7810 */ /* 0x000fc40007ffe0ff */
[----:B------:R-:W-:Y:S01]  /*19bd0*/  ISETP.GE.U32.AND P6, PT, R115, 0x7ffffe54, PT ;  /* 0x7ffffe547300780c */ /* 0x000fe20003fc6070 */
[----:B------:R-:W-:Y:S01]  /*19be0*/  VIADD R115, R8, 0xfffffe91 ;  /* 0xfffffe9108737836 */ /* 0x000fe20000000000 */
[----:B------:R-:W-:Y:S01]  /*19bf0*/  ISETP.GE.U32.AND P1, PT, R251, 0x7ffffe53, PT ;  /* 0x7ffffe53fb00780c */ /* 0x000fe20003f26070 */
[----:B------:R-:W3:Y:S01]  /*19c00*/  LDC R8, c[0x0][0x230] ;  /* 0x00008c00ff087b82 */ /* 0x000ee20000000800 */
[----:B------:R-:W-:Y:S01]  /*19c10*/  VIADD R251, R36, 0xfffffe90 ;  /* 0xfffffe9024fb7836 */ /* 0x000fe20000000000 */
[----:B------:R-:W-:Y:S01]  /*19c20*/  LDGSTS.E [R248+-0x57ffc], desc[UR16][R50.64], !P3 ;  /* 0xa800400032f87fae */ /* 0x000fe2000d921850 */
[----:B--2---:R-:W-:-:S05]  /*19c30*/  IMAD.WIDE R36, R4, 0x4, R52 ;  /* 0x0000000404247825 */ /* 0x004fca00078e0234 */
[----:B------:R-:W-:Y:S01]  /*19c40*/  STL.64 [R1+0x188], R36 ;  /* 0x0001882401007387 */ /* 0x000fe20000100a00 */
[----:B------:R-:W2:Y:S03]  /*19c50*/  LDC R7, c[0x0][0x230] ;  /* 0x00008c00ff077b82 */ /* 0x000ea60000000800 */
[----:B------:R-:W2:Y:S04]  /*19c60*/  LDL.LU.64 R52, [R1+0x2e8] ;  /* 0x0002e80001347983 */ /* 0x000ea80000300a00 */
[----:B------:R3:W-:Y:S01]  /*19c70*/  LDGSTS.E [R248+-0x57ff8], desc[UR16][R36.64], !P4 ;  /* 0xa800800024f87fae */ /* 0x0007e2000e121850 */
[----:B------:R-:W-:Y:S01]  /*19c80*/  ISETP.GE.U32.AND P3, PT, R251, 0x7ffffe51, PT ;  /* 0x7ffffe51fb00780c */ /* 0x000fe20003f66070 */
[----:B-1----:R-:W-:Y:S01]  /*19c90*/  VIADD R251, R9, 0xfffffead ;  /* 0xfffffead09fb7836 */ /* 0x002fe20000000000 */
[----:B------:R-:W1:Y:S01]  /*19ca0*/  LDC R6, c[0x0][0x230] ;  /* 0x00008c00ff067b82 */ /* 0x000e620000000800 */
[----:B---3--:R-:W-:-:S07]  /*19cb0*/  IMAD.WIDE R246, R4, 0x4, R246 ;  /* 0x0000000404f67825 */ /* 0x008fce00078e02f6 */
[----:B------:R-:W3:Y:S01]  /*19cc0*/  LDC R48, c[0x0][0x230] ;  /* 0x00008c00ff307b82 */ /* 0x000ee20000000800 */
[----:B------:R1:W-:Y:S01]  /*19cd0*/  STL.64 [R1+0x190], R246 ;  /* 0x000190f601007387 */ /* 0x0003e20000100a00 */
[----:B------:R-:W-:-:S03]  /*19ce0*/  IMAD.WIDE R228, R4, 0x4, R228 ;  /* 0x0000000404e47825 */ /* 0x000fc600078e02e4 */
[----:B------:R-:W3:Y:S01]  /*19cf0*/  LDL.LU.64 R50, [R1+0x2e0] ;  /* 0x0002e00001327983 */ /* 0x000ee20000300a00 */
[----:B------:R-:W-:-:S03]  /*19d00*/  IMAD.WIDE R44, R4, 0x4, R44 ;  /* 0x00000004042c7825 */ /* 0x000fc600078e022c */
[----:B------:R-:W-:Y:S01]  /*19d10*/  LDGSTS.E [R248+-0x57ff4], desc[UR16][R246.64], !P5 ;  /* 0xa800c000f6f87fae */ /* 0x000fe2000e921850 */
[----:B------:R-:W-:-:S03]  /*19d20*/  IMAD.WIDE R46, R4, 0x4, R46 ;  /* 0x00000004042e7825 */ /* 0x000fc600078e022e */
[----:B-1----:R-:W3:Y:S01]  /*19d30*/  LDL.LU.64 R246, [R1+0x890] ;  /* 0x0008900001f67983 */ /* 0x002ee20000300a00 */
[----:B------:R-:W-:Y:S01]  /*19d40*/  ISETP.GE.U32.AND P0, PT, R115, 0x7ffffe52, PT ;  /* 0x7ffffe527300780c */ /* 0x000fe20003f06070 */
[----:B------:R-:W1:Y:S02]  /*19d50*/  LDC R37, c[0x0][0x230] ;  /* 0x00008c00ff257b82 */ /* 0x000e640000000800 */
[----:B------:R4:W-:Y:S04]  /*19d60*/  STL.64 [R1+0x198], R228 ;  /* 0x000198e401007387 */ /* 0x0009e80000100a00 */
[----:B------:R-:W-:Y:S02]  /*19d70*/  LDGSTS.E [R248+-0x54000], desc[UR16][R228.64], !P6 ;  /* 0xac000000e4f87fae */ /* 0x000fe4000f121850 */
[----:B------:R-:W1:Y:S02]  /*19d80*/  LDC R36, c[0x0][0x230] ;  /* 0x00008c00ff247b82 */ /* 0x000e640000000800 */
[----:B------:R-:W-:Y:S01]  /*19d90*/  LDGSTS.E [R248+-0x53ffc], desc[UR16][R44.64], !P1 ;  /* 0xac0040002cf87fae */ /* 0x000fe2000c921850 */
[----:B------:R-:W-:-:S03]  /*19da0*/  ISETP.GE.U32.AND P6, PT, R251, 0x7ffffe6e, PT ;  /* 0x7ffffe6efb00780c */ /* 0x000fc60003fc6070 */
[----:B----4-:R-:W4:Y:S04]  /*19db0*/  LDL.LU.64 R228, [R1+0x2c0] ;  /* 0x0002c00001e47983 */ /* 0x010f280000300a00 */
[----:B------:R2:W-:Y:S01]  /*19dc0*/  STL.64 [R1+0x1c8], R44 ;  /* 0x0001c82c01007387 */ /* 0x0005e20000100a00 */
[----:B------:R-:W-:Y:S02]  /*19dd0*/  VIADD R251, R8, 0xfffffe8f ;  /* 0xfffffe8f08fb7836 */ /* 0x000fe40000000000 */
[----:B------:R-:W-:Y:S01]  /*19de0*/  VIADD R115, R49, 0xfffffeaf ;  /* 0xfffffeaf31737836 */ /* 0x000fe20000000000 */
[----:B------:R3:W-:Y:S04]  /*19df0*/  LDGSTS.E [R248+-0x53ff8], desc[UR16][R46.64], !P0 ;  /* 0xac0080002ef87fae */ /* 0x0007e8000c121850 */
[----:B--2---:R-:W2:Y:S04]  /*19e00*/  LDL.LU.64 R44, [R1+0x278] ;  /* 0x00027800012c7983 */ /* 0x004ea80000300a00 */
[----:B------:R-:W-:Y:S01]  /*19e10*/  STL.64 [R1+0x1d8], R46 ;  /* 0x0001d82e01007387 */ /* 0x000fe20000100a00 */
[----:B------:R-:W-:-:S03]  /*19e20*/  IMAD.WIDE R8, R4, 0x4, R232 ;  /* 0x0000000404087825 */ /* 0x000fc600078e02e8 */
[----:B------:R-:W2:Y:S01]  /*19e30*/  LDL.LU.64 R232, [R1+0x270] ;  /* 0x0002700001e87983 */ /* 0x000ea20000300a00 */
[----:B------:R-:W-:Y:S02]  /*19e40*/  ISETP.GE.U32.AND P4, PT, R115, 0x7ffffe70, PT ;  /* 0x7ffffe707300780c */ /* 0x000fe40003f86070 */
[----:B------:R-:W-:Y:S01]  /*19e50*/  IADD3 R115, R7, -0x152, RZ ;  /* 0xfffffeae07737810 */ /* 0x000fe20007ffe0ff */
[----:B------:R1:W-:Y:S01]  /*19e60*/  STL.64 [R1+0x1e8], R8 ;  /* 0x0001e80801007387 */ /* 0x0003e20000100a00 */
[----:B------:R-:W2:Y:S02]  /*19e70*/  LDC R7, c[0x0][0x230] ;  /* 0x00008c00ff077b82 */ /* 0x000ea40000000800 */
[----:B------:R-:W-:Y:S01]  /*19e80*/  ISETP.GE.U32.AND P5, PT, R115, 0x7ffffe6f, PT ;  /* 0x7ffffe6f7300780c */ /* 0x000fe20003fa6070 */
[----:B------:R-:W-:Y:S01]  /*19e90*/  VIADD R115, R6, 0xfffffeac ;  /* 0xfffffeac06737836 */ /* 0x000fe20000000000 */
[----:B------:R2:W-:Y:S04]  /*19ea0*/  LDGSTS.E [R248+-0x53ff4], desc[UR16][R8.64], !P3 ;  /* 0xac00c00008f87fae */ /* 0x0005e8000d921850 */
[----:B------:R-:W-:Y:S01]  /*19eb0*/  ISETP.GE.U32.AND P1, PT, R115, 0x7ffffe6d, PT ;  /* 0x7ffffe6d7300780c */ /* 0x000fe20003f26070 */
[----:B------:R-:W2:Y:S01]  /*19ec0*/  LDC R6, c[0x0][0x230] ;  /* 0x00008c00ff067b82 */ /* 0x000ea20000000800 */
[----:B---3--:R-:W-:Y:S01]  /*19ed0*/  IADD3 R115, R48, -0x172, RZ ;  /* 0xfffffe8e30737810 */ /* 0x008fe20007ffe0ff */
[----:B-1----:R-:W3:Y:S06]  /*19ee0*/  LDL.LU.64 R8, [R1+0x268] ;  /* 0x0002680001087983 */ /* 0x002eec0000300a00 */
[----:B------:R-:W1:Y:S01]  /*19ef0*/  LDC R47, c[0x0][0x230] ;  /* 0x00008c00ff2f7b82 */ /* 0x000e620000000800 */
[C---:B------:R-:W-:Y:S01]  /*19f00*/  IMAD.WIDE R52, R4.reuse, 0x4, R52 ;  /* 0x0000000404347825 */ /* 0x040fe200078e0234 */
[----:B------:R2:W-:Y:S04]  /*19f10*/  STL.64 [R1+0x7e0], R248 ;  /* 0x0007e0f801007387 */ /* 0x0005e80000100a00 */
[----:B------:R-:W-:Y:S01]  /*19f20*/  STL.64 [R1+0x200], R52 ;  /* 0x0002003401007387 */ /* 0x000fe20000100a00 */
[----:B------:R-:W-:-:S03]  /*19f30*/  IMAD.WIDE R50, R4, 0x4, R50 ;  /* 0x0000000404327825 */ /* 0x000fc600078e0232 */
[----:B------:R-:W3:Y:S01]  /*19f40*/  LDL.LU.64 R48, [R1+0x260] ;  /* 0x0002600001307983 */ /* 0x000ee20000300a00 */
[----:B----4-:R-:W-:-:S03]  /*19f50*/  IMAD.WIDE R228, R4, 0x4, R228 ;  /* 0x0000000404e47825 */ /* 0x010fc600078e02e4 */
[----:B------:R-:W-:Y:S01]  /*19f60*/  LDGSTS.E [R247+-0x58000], desc[UR16][R52.64], !P4 ;  /* 0xa800000034f77fae */ /* 0x000fe2000e121850 */
[----:B--2---:R-:W-:-:S03]  /*19f70*/  IMAD.WIDE R44, R4, 0x4, R44 ;  /* 0x00000004042c7825 */ /* 0x004fc600078e022c */
[----:B------:R2:W-:Y:S01]  /*19f80*/  STL.64 [R1+0x220], R50 ;  /* 0x0002203201007387 */ /* 0x0005e20000100a00 */
[----:B------:R-:W-:Y:S01]  /*19f90*/  ISETP.GE.U32.AND P3, PT, R115, 0x7ffffe4f, PT ;  /* 0x7ffffe4f7300780c */ /* 0x000fe20003f66070 */
[----:B------:R-:W4:Y:S02]  /*19fa0*/  LDC R46, c[0x0][0x230] ;  /* 0x00008c00ff2e7b82 */ /* 0x000f240000000800 */
[----:B------:R-:W-:Y:S04]  /*19fb0*/  LDGSTS.E [R247+-0x57ffc], desc[UR16][R50.64], !P5 ;  /* 0xa800400032f77fae */ /* 0x000fe8000e921850 */
[----:B------:R-:W-:Y:S01]  /*19fc0*/  LDGSTS.E [R247+-0x57ff8], desc[UR16][R228.64], !P6 ;  /* 0xa8008000e4f77fae */ /* 0x000fe2000f121850 */
[----:B------:R-:W-:Y:S01]  /*19fd0*/  ISETP.GE.U32.AND P0, PT, R251, 0x7ffffe50, PT ;  /* 0x7ffffe50fb00780c */ /* 0x000fe20003f06070 */
[----:B------:R-:W4:Y:S02]  /*19fe0*/  LDC R248, c[0x0][0x230] ;  /* 0x00008c00fff87b82 */ /* 0x000f240000000800 */
[----:B------:R1:W-:Y:S04]  /*19ff0*/  LDGSTS.E [R247+-0x57ff4], desc[UR16][R44.64], !P1 ;  /* 0xa800c0002cf77fae */ /* 0x0003e8000c921850 */
[----:B--2---:R-:W2:Y:S02]  /*1a000*/  LDL.LU.64 R50, [R1+0x258] ;  /* 0x0002580001327983 */ /* 0x004ea40000300a00 */
[----:B------:R-:W4:Y:S02]  /*1a010*/  LDC R249, c[0x0][0x230] ;  /* 0x00008c00fff97b82 */ /* 0x000f240000000800 */
[----:B------:R-:W4:Y:S04]  /*1a020*/  LDL.LU.64 R52, [R1+0x250] ;  /* 0x0002500001347983 */ /* 0x000f280000300a00 */
[----:B------:R1:W-:Y:S04]  /*1a030*/  STL.64 [R1+0x340], R228 ;  /* 0x000340e401007387 */ /* 0x0003e80000100a00 */
[----:B------:R1:W-:Y:S04]  /*1a040*/  STL.64 [R1+0x330], R44 ;  /* 0x0003302c01007387 */ /* 0x0003e80000100a00 */
[----:B-1----:R-:W4:Y:S01]  /*1a050*/  LDL.LU.64 R228, [R1+0x248] ;  /* 0x0002480001e47983 */ /* 0x002f220000300a00 */
[----:B------:R-:W-:-:S03]  /*1a060*/  IMAD.WIDE R44, R4, 0x4, R232 ;  /* 0x00000004042c7825 */ /* 0x000fc600078e02e8 */
[----:B------:R-:W4:Y:S01]  /*1a070*/  LDL.LU.64 R232, [R1+0x240] ;  /* 0x0002400001e87983 */ /* 0x000f220000300a00 */
[----:B------:R-:W-:Y:S02]  /*1a080*/  VIADD R115, R7, 0xfffffe8c ;  /* 0xfffffe8c07737836 */ /* 0x000fe40000000000 */
[----:B------:R-:W-:Y:S02]  /*1a090*/  VIADD R251, R37, 0xfffffe8d ;  /* 0xfffffe8d25fb7836 */ /* 0x000fe40000000000 */
[----:B---3--:R-:W-:Y:S01]  /*1a0a0*/  IMAD.WIDE R8, R4, 0x4, R8 ;  /* 0x0000000404087825 */ /* 0x008fe200078e0208 */
[----:B------:R-:W1:Y:S01]  /*1a0b0*/  LDC R37, c[0x0][0x230] ;  /* 0x00008c00ff257b82 */ /* 0x000e620000000800 */
[----:B------:R-:W-:Y:S01]  /*1a0c0*/  ISETP.GE.U32.AND P5, PT, R115, 0x7ffffe4d, PT ;  /* 0x7ffffe4d7300780c */ /* 0x000fe20003fa6070 */
[----:B------:R3:W-:Y:S01]  /*1a0d0*/  LDGSTS.E [R247+-0x54000], desc[UR16][R44.64], !P0 ;  /* 0xac0000002cf77fae */ /* 0x0007e2000c121850 */
[----:B------:R-:W-:Y:S02]  /*1a0e0*/  IADD3 R115, R36, -0x156, RZ ;  /* 0xfffffeaa24737810 */ /* 0x000fe40007ffe0ff */
[----:B------:R-:W-:Y:S01]  /*1a0f0*/  ISETP.GE.U32.AND P4, PT, R251, 0x7ffffe4e, PT ;  /* 0x7ffffe4efb00780c */ /* 0x000fe20003f86070 */
[----:B------:R-:W-:Y:S02]  /*1a100*/  STL.64 [R1+0x2c0], R44 ;  /* 0x0002c02c01007387 */ /* 0x000fe40000100a00 */
[----:B------:R-:W4:Y:S01]  /*1a110*/  LDC R36, c[0x0][0x230] ;  /* 0x00008c00ff247b82 */ /* 0x000f220000000800 */
[----:B------:R-:W-:Y:S01]  /*1a120*/  VIADD R251, R6, 0xfffffeab ;  /* 0xfffffeab06fb7836 */ /* 0x000fe20000000000 */
[----:B------:R1:W-:Y:S04]  /*1a130*/  STL.64 [R1+0x2b0], R8 ;  /* 0x0002b00801007387 */ /* 0x0003e80000100a00 */
[----:B------:R-:W-:Y:S01]  /*1a140*/  ISETP.GE.U32.AND P6, PT, R251, 0x7ffffe6c, PT ;  /* 0x7ffffe6cfb00780c */ /* 0x000fe20003fc6070 */
[----:B------:R-:W-:Y:S01]  /*1a150*/  VIADD R251, R47, 0xfffffea9 ;  /* 0xfffffea92ffb7836 */ /* 0x000fe20000000000 */
[----:B------:R-:W-:Y:S01]  /*1a160*/  LDGSTS.E [R247+-0x53ffc], desc[UR16][R8.64], !P3 ;  /* 0xac00400008f77fae */ /* 0x000fe2000d921850 */
[----:B------:R-:W-:Y:S01]  /*1a170*/  ISETP.GE.U32.AND P1, PT, R115, 0x7ffffe6b, PT ;  /* 0x7ffffe6b7300780c */ /* 0x000fe20003f26070 */
[----:B------:R-:W4:Y:S02]  /*1a180*/  LDC R7, c[0x0][0x230] ;  /* 0x00008c00ff077b82 */ /* 0x000f240000000800 */
[----:B------:R-:W-:-:S06]  /*1a190*/  ISETP.GE.U32.AND P0, PT, R251, 0x7ffffe6a, PT ;  /* 0x7ffffe6afb00780c */ /* 0x000fcc0003f06070 */
[----:B------:R-:W4:Y:S01]  /*1a1a0*/  LDC R6, c[0x0][0x230] ;  /* 0x00008c00ff067b82 */ /* 0x000f220000000800 */
[----:B-1----:R-:W4:Y:S01]  /*1a1b0*/  LDL.LU.64 R8, [R1+0x238] ;  /* 0x0002380001087983 */ /* 0x002f220000300a00 */
[----:B------:R-:W-:Y:S01]  /*1a1c0*/  IADD3 R251, R37, -0x176, RZ ;  /* 0xfffffe8a25fb7810 */ /* 0x000fe20007ffe0ff */
[----:B---3--:R-:W-:-:S05]  /*1a1d0*/  IMAD.WIDE R44, R4, 0x4, R48 ;  /* 0x00000004042c7825 */ /* 0x008fca00078e0230 */
[----:B------:R-:W1:Y:S01]  /*1a1e0*/  LDC R47, c[0x0][0x230] ;  /* 0x00008c00ff2f7b82 */ /* 0x000e620000000800 */
[----:B------:R-:W3:Y:S04]  /*1a1f0*/  LDL.LU.64 R48, [R1+0x230] ;  /* 0x0002300001307983 */ /* 0x000ee80000300a00 */
[----:B------:R4:W-:Y:S04]  /*1a200*/  STL.64 [R1+0x2a0], R44 ;  /* 0x0002a02c01007387 */ /* 0x0009e80000100a00 */
[----:B------:R4:W-:Y:S01]  /*1a210*/  LDGSTS.E [R247+-0x53ff8], desc[UR16][R44.64], !P4 ;  /* 0xac0080002cf77fae */ /* 0x0009e2000e121850 */
[----:B--2---:R-:W-:-:S04]  /*1a220*/  IMAD.WIDE R50, R4, 0x4, R50 ;  /* 0x0000000404327825 */ /* 0x004fc800078e0232 */
[----:B----4-:R-:W-:Y:S01]  /*1a230*/  IMAD.WIDE R44, R4, 0x4, R52 ;  /* 0x00000004042c7825 */ /* 0x010fe200078e0234 */
[----:B------:R2:W-:Y:S04]  /*1a240*/  STL.64 [R1+0x280], R50 ;  /* 0x0002803201007387 */ /* 0x0005e80000100a00 */
[----:B------:R-:W4:Y:S04]  /*1a250*/  LDL.LU.64 R52, [R1+0x228] ;  /* 0x0002280001347983 */ /* 0x000f280000300a00 */
[----:B------:R-:W-:Y:S01]  /*1a260*/  LDGSTS.E [R247+-0x53ff4], desc[UR16][R50.64], !P5 ;  /* 0xac00c00032f77fae */ /* 0x000fe2000e921850 */
[----:B------:R-:W-:Y:S01]  /*1a270*/  ISETP.GE.U32.AND P5, PT, R251, 0x7ffffe4b, PT ;  /* 0x7ffffe4bfb00780c */ /* 0x000fe20003fa6070 */
[----:B------:R-:W-:-:S02]  /*1a280*/  VIADD R251, R36, 0xfffffe88 ;  /* 0xfffffe8824fb7836 */ /* 0x000fc40000000000 */
[----:B------:R1:W-:Y:S04]  /*1a290*/  STL.64 [R1+0x370], R44 ;  /* 0x0003702c01007387 */ /* 0x0003e80000100a00 */
[----:B------:R1:W-:Y:S04]  /*1a2a0*/  LDGSTS.E [R246+-0x58000], desc[UR16][R44.64], !P6 ;  /* 0xa80000002cf67fae */ /* 0x0003e8000f121850 */
[----:B--2---:R-:W2:Y:S01]  /*1a2b0*/  LDL.LU.64 R50, [R1+0x218] ;  /* 0x0002180001327983 */ /* 0x004ea20000300a00 */
[C---:B------:R-:W-:Y:S02]  /*1a2c0*/  IMAD.WIDE R36, R4.reuse, 0x4, R232 ;  /* 0x0000000404247825 */ /* 0x040fe400078e02e8 */
[----:B------:R-:W2:Y:S02]  /*1a2d0*/  LDC R233, c[0x0][0x230] ;  /* 0x00008c00ffe97b82 */ /* 0x000ea40000000800 */
[----:B-1----:R-:W-:-:S06]  /*1a2e0*/  IMAD.WIDE R44, R4, 0x4, R228 ;  /* 0x00000004042c7825 */ /* 0x002fcc00078e02e4 */
[----:B------:R-:W1:Y:S01]  /*1a2f0*/  LDC R232, c[0x0][0x230] ;  /* 0x00008c00ffe87b82 */ /* 0x000e620000000800 */
[----:B------:R1:W-:Y:S04]  /*1a300*/  STL.64 [R1+0x368], R44 ;  /* 0x0003682c01007387 */ /* 0x0003e80000100a00 */
[----:B------:R-:W2:Y:S04]  /*1a310*/  LDL.LU.64 R228, [R1+0x210] ;  /* 0x0002100001e47983 */ /* 0x000ea80000300a00 */
[----:B------:R2:W-:Y:S04]  /*1a320*/  LDGSTS.E [R246+-0x57ffc], desc[UR16][R44.64], !P1 ;  /* 0xa80040002cf67fae */ /* 0x0005e8000c921850 */
[----:B------:R1:W-:Y:S01]  /*1a330*/  STL.64 [R1+0x360], R36 ;  /* 0x0003602401007387 */ /* 0x0003e20000100a00 */
[----:B------:R-:W-:-:S02]  /*1a340*/  VIADD R115, R46, 0xfffffea8 ;  /* 0xfffffea82e737836 */ /* 0x000fc40000000000 */
[----:B------:R-:W1:Y:S01]  /*1a350*/  LDC R46, c[0x0][0x230] ;  /* 0x00008c00ff2e7b82 */ /* 0x000e620000000800 */
[----:B------:R-:W-:Y:S01]  /*1a360*/  ISETP.GE.U32.AND P1, PT, R251, 0x7ffffe49, PT ;  /* 0x7ffffe49fb00780c */ /* 0x000fe20003f26070 */
[----:B------:R-:W-:Y:S04]  /*1a370*/  LDGSTS.E [R246+-0x57ff8], desc[UR16][R36.64], !P0 ;  /* 0xa800800024f67fae */ /* 0x000fe8000c121850 */
[----:B-1----:R-:W2:Y:S01]  /*1a380*/  LDL.LU.64 R44, [R1+0x208] ;  /* 0x00020800012c7983 */ /* 0x002ea20000300a00 */
[----:B------:R-:W-:Y:S01]  /*1a390*/  ISETP.GE.U32.AND P3, PT, R115, 0x7ffffe69, PT ;  /* 0x7ffffe697300780c */ /* 0x000fe20003f66070 */
[----:B------:R-:W-:Y:S02]  /*1a3a0*/  VIADD R115, R7, 0xfffffe8b ;  /* 0xfffffe8b07737836 */ /* 0x000fe40000000000 */
[----:B------:R-:W1:Y:S03]  /*1a3b0*/  LDC R7, c[0x0][0x230] ;  /* 0x00008c00ff077b82 */ /* 0x000e660000000800 */
[----:B------:R-:W-:Y:S01]  /*1a3c0*/  ISETP.GE.U32.AND P4, PT, R115, 0x7ffffe4c, PT ;  /* 0x7ffffe4c7300780c */ /* 0x000fe20003f86070 */
[----:B------:R-:W-:Y:S01]  /*1a3d0*/  VIADD R115, R6, 0xfffffe89 ;  /* 0xfffffe8906737836 */ /* 0x000fe20000000000 */
[----:B------:R-:W2:Y:S03]  /*1a3e0*/  LDL.LU.64 R36, [R1+0x888] ;  /* 0x0008880001247983 */ /* 0x000ea60000300a00 */
[----:B------:R-:W1:Y:S01]  /*1a3f0*/  LDC R6, c[0x0][0x230] ;  /* 0x00008c00ff067b82 */ /* 0x000e620000000800 */
[----:B------:R-:W-:Y:S01]  /*1a400*/  ISETP.GE.U32.AND P6, PT, R115, 0x7ffffe4a, PT ;  /* 0x7ffffe4a7300780c */ /* 0x000fe20003fc6070 */
[----:B------:R-:W-:-:S04]  /*1a410*/  IMAD.WIDE R8, R4, 0x4, R8 ;  /* 0x0000000404087825 */ /* 0x000fc800078e0208 */
[----:B------:R-:W-:Y:S01]  /*1a420*/  VIADD R115, R47, 0xfffffea7 ;  /* 0xfffffea72f737836 */ /* 0x000fe20000000000 */
[----:B------:R-:W-:Y:S01]  /*1a430*/  IADD3 R251, R46, -0x15a, RZ ;  /* 0xfffffea62efb7810 */ /* 0x000fe20007ffe0ff */
[----:B------:R1:W-:Y:S03]  /*1a440*/  STL.64 [R1+0x358], R8 ;  /* 0x0003580801007387 */ /* 0x0003e60000100a00 */
[----:B------:R-:W-:Y:S01]  /*1a450*/  ISETP.GE.U32.AND P0, PT, R115, 0x7ffffe68, PT ;  /* 0x7ffffe687300780c */ /* 0x000fe20003f06070 */
[----:B------:R2:W-:Y:S01]  /*1a460*/  LDGSTS.E [R246+-0x57ff4], desc[UR16][R8.64], !P3 ;  /* 0xa800c00008f67fae */ /* 0x0005e2000d921850 */
[----:B-1----:R-:W-:Y:S01]  /*1a470*/  VIADD R115, R7, 0xfffffea5 ;  /* 0xfffffea507737836 */ /* 0x002fe20000000000 */
[----:B------:R-:W-:Y:S01]  /*1a480*/  ISETP.GE.U32.AND P3, PT, R251, 0x7ffffe67, PT ;  /* 0x7ffffe67fb00780c */ /* 0x000fe20003f66070 */
[----:B------:R-:W1:Y:S01]  /*1a490*/  LDC R7, c[0x0][0x230] ;  /* 0x00008c00ff077b82 */ /* 0x000e620000000800 */
[----:B------:R-:W2:Y:S01]  /*1a4a0*/  LDL.LU.64 R8, [R1+0x1f8] ;  /* 0x0001f80001087983 */ /* 0x000ea20000300a00 */
[----:B------:R-:W-:-:S06]  /*1a4b0*/  VIADD R251, R6, 0xfffffea4 ;  /* 0xfffffea406fb7836 */ /* 0x000fcc0000000000 */
[----:B------:R-:W1:Y:S01]  /*1a4c0*/  LDC R6, c[0x0][0x230] ;  /* 0x00008c00ff067b82 */ /* 0x000e620000000800 */
[----:B---3--:R-:W-:-:S05]  /*1a4d0*/  IMAD.WIDE R46, R4, 0x4, R48 ;  /* 0x00000004042e7825 */ /* 0x008fca00078e0230 */
[----:B------:R3:W-:Y:S04]  /*1a4e0*/  STL.64 [R1+0x278], R46 ;  /* 0x0002782e01007387 */ /* 0x0007e80000100a00 */
[----:B------:R1:W-:Y:S01]  /*1a4f0*/  LDGSTS.E [R246+-0x54000], desc[UR16][R46.64], !P4 ;  /* 0xac0000002ef67fae */ /* 0x0003e2000e121850 */
[----:B------:R-:W-:Y:S01]  /*1a500*/  ISETP.GE.U32.AND P4, PT, R115, 0x7ffffe66, PT ;  /* 0x7ffffe667300780c */ /* 0x000fe20003f86070 */
[----:B------:R-:W-:Y:S02]  /*1a510*/  VIADD R115, R248, 0xfffffe87 ;  /* 0xfffffe87f8737836 */ /* 0x000fe40000000000 */
[----:B------:R-:W1:Y:S01]  /*1a520*/  LDC R248, c[0x0][0x230] ;  /* 0x00008c00fff87b82 */ /* 0x000e620000000800 */
[----:B---3--:R-:W3:Y:S01]  /*1a530*/  LDL.LU.64 R46, [R1+0x1f0] ;  /* 0x0001f000012e7983 */ /* 0x008ee20000300a00 */
[----:B----4-:R-:W-:-:S05]  /*1a540*/  IMAD.WIDE R52, R4, 0x4, R52 ;  /* 0x0000000404347825 */ /* 0x010fca00078e0234 */
[----:B------:R-:W-:Y:S04]  /*1a550*/  STL.64 [R1+0x238], R52 ;  /* 0x0002383401007387 */ /* 0x000fe80000100a00 */
[----:B------:R-:W4:Y:S04]  /*1a560*/  LDL.LU.64 R48, [R1+0x1e0] ;  /* 0x0001e00001307983 */ /* 0x000f280000300a00 */
[----:B------:R-:W-:Y:S01]  /*1a570*/  LDGSTS.E [R246+-0x53ffc], desc[UR16][R52.64], !P5 ;  /* 0xac00400034f67fae */ /* 0x000fe2000e921850 */
[----:B--2---:R-:W-:-:S05]  /*1a580*/  IMAD.WIDE R50, R4, 0x4, R50 ;  /* 0x0000000404327825 */ /* 0x004fca00078e0232 */
[----:B------:R2:W-:Y:S04]  /*1a590*/  STL.64 [R1+0x230], R50 ;  /* 0x0002303201007387 */ /* 0x0005e80000100a00 */
[----:B------:R4:W-:Y:S01]  /*1a5a0*/  LDGSTS.E [R246+-0x53ff8], desc[UR16][R50.64], !P6 ;  /* 0xac00800032f67fae */ /* 0x0009e2000f121850 */
[----:B------:R-:W-:Y:S01]  /*1a5b0*/  ISETP.GE.U32.AND P5, PT, R251, 0x7ffffe65, PT ;  /* 0x7ffffe65fb00780c */ /* 0x000fe20003fa6070 */
[----:B------:R-:W-:Y:S02]  /*1a5c0*/  IMAD.WIDE R228, R4, 0x4, R228 ;  /* 0x0000000404e47825 */ /* 0x000fe400078e02e4 */
[----:B--2---:R-:W2:Y:S01]  /*1a5d0*/  LDL.LU.64 R50, [R1+0x1d0] ;  /* 0x0001d00001327983 */ /* 0x004ea20000300a00 */
[----:B------:R-:W-:-:S03]  /*1a5e0*/  ISETP.GE.U32.AND P6, PT, R115, 0x7ffffe48, PT ;  /* 0x7ffffe487300780c */ /* 0x000fc60003fc6070 */
[----:B------:R-:W2:Y:S01]  /*1a5f0*/  LDL.LU.64 R52, [R1+0x1c0] ;  /* 0x0001c00001347983 */ /* 0x000ea20000300a00 */
[----:B------:R-:W-:-:S03]  /*1a600*/  IADD3 R251, R233, -0x17a, RZ ;  /* 0xfffffe86e9fb7810 */ /* 0x000fc60007ffe0ff */
[----:B------:R1:W-:Y:S01]  /*1a610*/  STL.64 [R1+0x228], R228 ;  /* 0x000228e401007387 */ /* 0x0003e20000100a00 */
[----:B------:R-:W-:-:S03]  /*1a620*/  IMAD.WIDE R44, R4, 0x4, R44 ;  /* 0x00000004042c7825 */ /* 0x000fc600078e022c */
[----:B------:R2:W-:Y:S04]  /*1a630*/  LDGSTS.E [R246+-0x53ff4], desc[UR16][R228.64], !P1 ;  /* 0xac00c000e4f67fae */ /* 0x0005e8000c921850 */
[----:B------:R-:W-:Y:S01]  /*1a640*/  STL.64 [R1+0x338], R44 ;  /* 0x0003382c01007387 */ /* 0x000fe20000100a00 */
[----:B------:R-:W-:-:S03]  /*1a650*/  VIADD R115, R232, 0xfffffe85 ;  /* 0xfffffe85e8737836 */ /* 0x000fc60000000000 */
[----:B------:R-:W-:Y:S04]  /*1a660*/  LDGSTS.E [R245+-0x58000], desc[UR16][R44.64], !P0 ;  /* 0xa80000002cf57fae */ /* 0x000fe8000c121850 */
[----:B-1----:R-:W2:Y:S04]  /*1a670*/  LDL.LU.64 R228, [R1+0x1b8] ;  /* 0x0001b80001e47983 */ /* 0x002ea80000300a00 */
[----:B------:R-:W2:Y:S04]  /*1a680*/  LDL.LU.64 R232, [R1+0x1a8] ;  /* 0x0001a80001e87983 */ /* 0x000ea80000300a00 */
[----:B------:R1:W-:Y:S01]  /*1a690*/  STL.64 [R1+0x7e8], R246 ;  /* 0x0007e8f601007387 */ /* 0x0003e20000100a00 */
[----:B------:R-:W-:Y:S01]  /*1a6a0*/  ISETP.GE.U32.AND P0, PT, R115, 0x7ffffe46, PT ;  /* 0x7ffffe467300780c */ /* 0x000fe20003f06070 */
[----:B-1----:R-:W1:Y:S01]  /*1a6b0*/  LDC R247, c[0x0][0x230] ;  /* 0x00008c00fff77b82 */ /* 0x002e620000000800 */
[----:B------:R-:W-:-:S02]  /*1a6c0*/  VIADD R115, R7, 0xfffffe84 ;  /* 0xfffffe8407737836 */ /* 0x000fc40000000000 */
[----:B------:R-:W-:Y:S01]  /*1a6d0*/  IMAD.WIDE R8, R4, 0x4, R8 ;  /* 0x0000000404087825 */ /* 0x000fe200078e0208 */
[----:B------:R-:W-:Y:S01]  /*1a6e0*/  ISETP.GE.U32.AND P1, PT, R251, 0x7ffffe47, PT ;  /* 0x7ffffe47fb00780c */ /* 0x000fe20003f26070 */
[----:B------:R-:W2:Y:S03]  /*1a6f0*/  LDL.LU.64 R44, [R1+0x880] ;  /* 0x00088000012c7983 */ /* 0x000ea60000300a00 */
[----:B------:R-:W2:Y:S01]  /*1a700*/  LDC R7, c[0x0][0x230] ;  /* 0x00008c00ff077b82 */ /* 0x000ea20000000800 */
[----:B------:R-:W-:Y:S01]  /*1a710*/  LDGSTS.E [R245+-0x57ffc], desc[UR16][R8.64], !P3 ;  /* 0xa800400008f57fae */ /* 0x000fe2000d921850 */
[----:B------:R-:W-:-:S03]  /*1a720*/  ISETP.GE.U32.AND P3, PT, R115, 0x7ffffe45, PT ;  /* 0x7ffffe457300780c */ /* 0x000fc60003f66070 */
[----:B------:R1:W-:Y:S02]  /*1a730*/  STL.64 [R1+0x328], R8 ;  /* 0x0003280801007387 */ /* 0x0003e40000100a00 */
[----:B-1----:R-:W-:Y:S02]  /*1a740*/  VIADD R251, R247, 0xfffffea3 ;  /* 0xfffffea3f7fb7836 */ /* 0x002fe40000000000 */
[----:B------:R-:W2:Y:S01]  /*1a750*/  LDL.LU.64 R8, [R1+0x878] ;  /* 0x0008780001087983 */ /* 0x000ea20000300a00 */
[----:B---3--:R-:W-:-:S05]  /*1a760*/  IMAD.WIDE R46, R4, 0x4, R46 ;  /* 0x00000004042e7825 */ /* 0x008fca00078e022e */
[----:B------:R1:W-:Y:S04]  /*1a770*/  STL.64 [R1+0x320], R46 ;  /* 0x0003202e01007387 */ /* 0x0003e80000100a00 */
[----:B------:R-:W3:Y:S04]  /*1a780*/  LDL.LU.64 R246, [R1+0xa0] ;  /* 0x0000a00001f67983 */ /* 0x000ee80000300a00 */
[----:B------:R-:W-:Y:S04]  /*1a790*/  LDGSTS.E [R245+-0x57ff8], desc[UR16][R46.64], !P4 ;  /* 0xa80080002ef57fae */ /* 0x000fe8000e121850 */
[----:B-1----:R-:W3:Y:S01]  /*1a7a0*/  LDL.LU.64 R46, [R1+0x870] ;  /* 0x00087000012e7983 */ /* 0x002ee20000300a00 */
[----:B----4-:R-:W-:-:S05]  /*1a7b0*/  IMAD.WIDE R48, R4, 0x4, R48 ;  /* 0x0000000404307825 */ /* 0x010fca00078e0230 */
[----:B------:R1:W-:Y:S04]  /*1a7c0*/  STL.64 [R1+0x300], R48 ;  /* 0x0003003001007387 */ /* 0x0003e80000100a00 */
[----:B------:R-:W-:Y:S04]  /*1a7d0*/  LDGSTS.E [R245+-0x57ff4], desc[UR16][R48.64], !P5 ;  /* 0xa800c00030f57fae */ /* 0x000fe8000e921850 */
[----:B-1----:R-:W4:Y:S01]  /*1a7e0*/  LDL.LU.64 R48, [R1+0x868] ;  /* 0x0008680001307983 */ /* 0x002f220000300a00 */
[----:B--2---:R-:W-:-:S04]  /*1a7f0*/  IMAD.WIDE R50, R4, 0x4, R50 ;  /* 0x0000000404327825 */ /* 0x004fc800078e0232 */
[C---:B------:R-:W-:Y:S01]  /*1a800*/  IMAD.WIDE R52, R4.reuse, 0x4, R52 ;  /* 0x0000000404347825 */ /* 0x040fe200078e0234 */
[----:B------:R1:W-:Y:S04]  /*1a810*/  STL.64 [R1+0x260], R50 ;  /* 0x0002603201007387 */ /* 0x0003e80000100a00 */
[----:B------:R-:W-:Y:S04]  /*1a820*/  LDGSTS.E [R245+-0x54000], desc[UR16][R50.64], !P6 ;  /* 0xac00000032f57fae */ /* 0x000fe8000f121850 */
[----:B------:R-:W-:Y:S04]  /*1a830*/  LDGSTS.E [R245+-0x53ffc], desc[UR16][R52.64], !P1 ;  /* 0xac00400034f57fae */ /* 0x000fe8000c921850 */
[----:B-1----:R-:W2:Y:S01]  /*1a840*/  LDL.LU.64 R50, [R1+0x860] ;  /* 0x0008600001327983 */ /* 0x002ea20000300a00 */
[----:B------:R-:W-:-:S03]  /*1a850*/  IMAD.WIDE R228, R4, 0x4, R228 ;  /* 0x0000000404e47825 */ /* 0x000fc600078e02e4 */
[----:B------:R1:W-:Y:S01]  /*1a860*/  STL.64 [R1+0x250], R52 ;  /* 0x0002503401007387 */ /* 0x0003e20000100a00 */
[----:B------:R-:W-:-:S03]  /*1a870*/  IMAD.WIDE R232, R4, 0x4, R232 ;  /* 0x0000000404e87825 */ /* 0x000fc600078e02e8 */
[----:B------:R-:W-:Y:S04]  /*1a880*/  LDGSTS.E [R245+-0x53ff8], desc[UR16][R228.64], !P0 ;  /* 0xac008000e4f57fae */ /* 0x000fe8000c121850 */
[----:B------:R3:W-:Y:S04]  /*1a890*/  LDGSTS.E [R245+-0x53ff4], desc[UR16][R232.64], !P3 ;  /* 0xac00c000e8f57fae */ /* 0x0007e8000d921850 */
[----:B-1----:R-:W4:Y:S04]  /*1a8a0*/  LDL.LU.64 R52, [R1+0x858] ;  /* 0x0008580001347983 */ /* 0x002f280000300a00 */
[----:B------:R1:W-:Y:S04]  /*1a8b0*/  STL.64 [R1+0x248], R228 ;  /* 0x000248e401007387 */ /* 0x0003e80000100a00 */
[----:B-1----:R-:W2:Y:S04]  /*1a8c0*/  LDL.LU.64 R228, [R1+0x850] ;  /* 0x0008500001e47983 */ /* 0x002ea80000300a00 */
[----:B------:R1:W-:Y:S04]  /*1a8d0*/  STL.64 [R1+0x240], R232 ;  /* 0x000240e801007387 */ /* 0x0003e80000100a00 */
[----:B-1----:R-:W4:Y:S04]  /*1a8e0*/  LDL.LU.64 R232, [R1+0x848] ;  /* 0x0008480001e87983 */ /* 0x002f280000300a00 */
[----:B------:R1:W-:Y:S04]  /*1a8f0*/  STL.64 [R1+0x7f0], R244 ;  /* 0x0007f0f401007387 */ /* 0x0003e80000100a00 */
[----:B-1----:R-:W2:Y:S01]  /*1a900*/  LDL.LU.64 R244, [R1+0x100] ;  /* 0x0001000001f47983 */ /* 0x002ea20000300a00 */
[----:B------:R-:W-:-:S02]  /*1a910*/  IADD3 R115, R6, -0x15e, RZ ;  /* 0xfffffea206737810 */ /* 0x000fc40007ffe0ff */
[----:B------:R-:W-:Y:S01]  /*1a920*/  ISETP.GE.U32.AND P4, PT, R251, 0x7ffffe64, PT ;  /* 0x7ffffe64fb00780c */ /* 0x000fe20003f86070 */
[----:B------:R-:W1:Y:S01]  /*1a930*/  LDC R6, c[0x0][0x230] ;  /* 0x00008c00ff067b82 */ /* 0x000e620000000800 */
[----:B------:R-:W-:-:S07]  /*1a940*/  ISETP.GE.U32.AND P5, PT, R115, 0x7ffffe63, PT ;  /* 0x7ffffe637300780c */ /* 0x000fce0003fa6070 */
[----:B------:R-:W1:Y:S01]  /*1a950*/  LDC R251, c[0x0][0x230] ;  /* 0x00008c00fffb7b82 */ /* 0x000e620000000800 */
[----:B---3--:R-:W-:-:S04]  /*1a960*/  IMAD.WIDE R246, R4, 0x4, R246 ;  /* 0x0000000404f67825 */ /* 0x008fc800078e02f6 */
[----:B--2---:R-:W-:-:S05]  /*1a970*/  IMAD.WIDE R244, R4, 0x4, R244 ;  /* 0x0000000404f47825 */ /* 0x004fca00078e02f4 */
[----:B------:R4:W-:Y:S04]  /*1a980*/  LDGSTS.E [R9+-0x58000], desc[UR16][R244.64], !P4 ;  /* 0xa8000000f4097fae */ /* 0x0009e8000e121850 */
[----:B------:R4:W-:Y:S04]  /*1a990*/  STL.64 [R1+0x2e8], R244 ;  /* 0x0002e8f401007387 */ /* 0x0009e80000100a00 */
[----:B------:R2:W-:Y:S01]  /*1a9a0*/  LDGSTS.E [R9+-0x57ffc], desc[UR16][R246.64], !P5 ;  /* 0xa8004000f6097fae */ /* 0x0005e2000e921850 */
[----:B------:R-:W-:-:S03]  /*1a9b0*/  ISETP.GT.AND P5, PT, R8, 0x1bf, PT ;  /* 0x000001bf0800780c */ /* 0x000fc60003fa4270 */
[----:B------:R2:W-:Y:S04]  /*1a9c0*/  STL.64 [R1+0x2e0], R246 ;  /* 0x0002e0f601007387 */ /* 0x0005e80000100a00 */
[----:B------:R-:W3:Y:S01]  /*1a9d0*/  LDL.LU R8, [R1+0x840] ;  /* 0x0008400001087983 */ /* 0x000ee20000300800 */
[----:B------:R-:W-:Y:S02]  /*1a9e0*/  VIADD R115, R249, 0xfffffea0 ;  /* 0xfffffea0f9737836 */ /* 0x000fe40000000000 */
[----:B------:R-:W2:Y:S03]  /*1a9f0*/  LDC R249, c[0x0][0x230] ;  /* 0x00008c00fff97b82 */ /* 0x000ea60000000800 */
[----:B------:R-:W-:-:S02]  /*1aa00*/  ISETP.GE.U32.AND P1, PT, R115, 0x7ffffe61, PT ;  /* 0x7ffffe617300780c */ /* 0x000fc40003f26070 */
[----:B------:R-:W-:Y:S01]  /*1aa10*/  IADD3 R115, R7, -0x17e, RZ ;  /* 0xfffffe8207737810 */ /* 0x000fe20007ffe0ff */
[----:B-1----:R-:W-:Y:S02]  /*1aa20*/  VIADD R251, R251, 0xfffffea1 ;  /* 0xfffffea1fbfb7836 */ /* 0x002fe40000000000 */
[----:B----4-:R-:W-:Y:S01]  /*1aa30*/  IMAD.WIDE R244, R4, 0x4, R232 ;  /* 0x0000000404f47825 */ /* 0x010fe200078e02e8 */
[----:B------:R-:W-:Y:S01]  /*1aa40*/  ISETP.GE.U32.AND P3, PT, R115, 0x7ffffe43, PT ;  /* 0x7ffffe437300780c */ /* 0x000fe20003f66070 */
[----:B------:R-:W1:Y:S01]  /*1aa50*/  LDC R7, c[0x0][0x230] ;  /* 0x00008c00ff077b82 */ /* 0x000e620000000800 */
[----:B------:R-:W-:-:S07]  /*1aa60*/  ISETP.GE.U32.AND P6, PT, R251, 0x7ffffe62, PT ;  /* 0x7ffffe62fb00780c */ /* 0x000fce0003fc6070 */
[----:B------:R-:W4:Y:S01]  /*1aa70*/  LDC R115, c[0x0][0x230] ;  /* 0x00008c00ff737b82 */ /* 0x000f220000000800 */
[----:B------:R-:W-:Y:S02]  /*1aa80*/  VIADD R251, R248, 0xfffffe83 ;  /* 0xfffffe83f8fb7836 */ /* 0x000fe40000000000 */
[----:B--2---:R-:W-:-:S03]  /*1aa90*/  IMAD.WIDE R246, R4, 0x4, R228 ;  /* 0x0000000404f67825 */ /* 0x004fc600078e02e4 */
[----:B------:R-:W-:Y:S01]  /*1aaa0*/  ISETP.GE.U32.AND P0, PT, R251, 0x7ffffe44, PT ;  /* 0x7ffffe44fb00780c */ /* 0x000fe20003f06070 */
[----:B------:R-:W-:Y:S01]  /*1aab0*/  VIADD R228, R249, 0xfffffe7f ;  /* 0xfffffe7ff9e47836 */ /* 0x000fe20000000000 */
[----:B------:R2:W-:Y:S01]  /*1aac0*/  LDGSTS.E [R9+-0x57ff8], desc[UR16][R244.64], !P6 ;  /* 0xa8008000f4097fae */ /* 0x0005e2000f121850 */
[----:B------:R-:W-:Y:S01]  /*1aad0*/  VIADD R251, R6, 0xfffffe80 ;  /* 0xfffffe8006fb7836 */ /* 0x000fe20000000000 */
[----:B------:R-:W3:Y:S02]  /*1aae0*/  LDC R233, c[0x0][0x230] ;  /* 0x00008c00ffe97b82 */ /* 0x000ee40000000800 */
[----:B------:R2:W-:Y:S04]  /*1aaf0*/  STL.64 [R1+0x3d8], R244 ;  /* 0x0003d8f401007387 */ /* 0x0005e80000100a00 */
[----:B------:R-:W-:Y:S02]  /*1ab00*/  LDGSTS.E [R9+-0x57ff4], desc[UR16][R246.64], !P1 ;  /* 0xa800c000f6097fae */ /* 0x000fe4000c921850 */
[----:B------:R-:W1:Y:S01]  /*1ab10*/  LDC R6, c[0x0][0x230] ;  /* 0x00008c00ff067b82 */ /* 0x000e620000000800 */
[----:B------:R-:W-:Y:S01]  /*1ab20*/  ISETP.GE.U32.AND P1, PT, R228, 0x7ffffe40, PT ;  /* 0x7ffffe40e400780c */ /* 0x000fe20003f26070 */
[----:B------:R-:W-:Y:S01]  /*1ab30*/  IMAD.WIDE R228, R4, 0x4, R50 ;  /* 0x0000000404e47825 */ /* 0x000fe200078e0232 */
[----:B------:R-:W-:-:S03]  /*1ab40*/  ISETP.GE.AND P4, PT, R252, R251, PT ;  /* 0x000000fbfc00720c */ /* 0x000fc60003f86270 */
[----:B--2---:R-:W-:Y:S01]  /*1ab50*/  IMAD.WIDE R244, R4, 0x4, R52 ;  /* 0x0000000404f47825 */ /* 0x004fe200078e0234 */
[----:B------:R-:W-:Y:S01]  /*1ab60*/  STL.64 [R1+0x3c8], R246 ;  /* 0x0003c8f601007387 */ /* 0x000fe20000100a00 */
[----:B------:R-:W2:Y:S02]  /*1ab70*/  LDC R248, c[0x0][0x230] ;  /* 0x00008c00fff87b82 */ /* 0x000ea40000000800 */
[----:B----4-:R-:W-:Y:S01]  /*1ab80*/  VIADD R232, R115, 0xfffffe81 ;  /* 0xfffffe8173e87836 */ /* 0x010fe20000000000 */
[----:B------:R-:W-:Y:S01]  /*1ab90*/  STL.64 [R1+0x3b8], R244 ;  /* 0x0003b8f401007387 */ /* 0x000fe20000100a00 */
[----:B------:R-:W-:-:S03]  /*1aba0*/  SEL R115, RZ, 0x4, P4 ;  /* 0x00000004ff737807 */ /* 0x000fc60002000000 */
[----:B------:R-:W-:Y:S01]  /*1abb0*/  LDGSTS.E [R9+-0x54000], desc[UR16][R244.64], !P0 ;  /* 0xac000000f4097fae */ /* 0x000fe2000c121850 */
[----:B------:R-:W-:Y:S01]  /*1abc0*/  ISETP.GE.U32.AND P4, PT, R251, 0x7ffffe41, PT ;  /* 0x7ffffe41fb00780c */ /* 0x000fe20003f86070 */
[----:B-1----:R-:W-:Y:S01]  /*1abd0*/  VIADD R50, R7, 0xfffffe7d ;  /* 0xfffffe7d07327836 */ /* 0x002fe20000000000 */
[----:B------:R-:W-:Y:S01]  /*1abe0*/  ISETP.GE.U32.AND P6, PT, R232, 0x7ffffe42, PT ;  /* 0x7ffffe42e800780c */ /* 0x000fe20003fc6070 */
[----:B------:R1:W-:Y:S01]  /*1abf0*/  STL.64 [R1+0x3b0], R228 ;  /* 0x0003b0e401007387 */ /* 0x0003e20000100a00 */
[----:B------:R-:W4:Y:S03]  /*1ac00*/  LDC R251, c[0x0][0x230] ;  /* 0x00008c00fffb7b82 */ /* 0x000f260000000800 */
[----:B------:R1:W-:Y:S05]  /*1ac10*/  LDGSTS.E [R9+-0x53ffc], desc[UR16][R228.64], !P3 ;  /* 0xac004000e4097fae */ /* 0x0003ea000d921850 */
[----:B------:R-:W2:Y:S08]  /*1ac20*/  LDC R232, c[0x0][0x230] ;  /* 0x00008c00ffe87b82 */ /* 0x000eb00000000800 */
[----:B-1----:R-:W1:Y:S08]  /*1ac30*/  LDC R228, c[0x0][0x230] ;  /* 0x00008c00ffe47b82 */ /* 0x002e700000000800 */
[----:B------:R-:W1:Y:S01]  /*1ac40*/  LDC R229, c[0x0][0x230] ;  /* 0x00008c00ffe57b82 */ /* 0x000e620000000800 */
[----:B------:R-:W-:-:S02]  /*1ac50*/  VIADD R51, R6, 0xfffffe7c ;  /* 0xfffffe7c06337836 */ /* 0x000fc40000000000 */
[C---:B------:R-:W-:Y:S01]  /*1ac60*/  IMAD.WIDE R48, R4.reuse, 0x4, R48 ;  /* 0x0000000404307825 */ /* 0x040fe200078e0230 */
[----:B------:R4:W-:Y:S03]  /*1ac70*/  STL.64 [R1+0x830], R4 ;  /* 0x0008300401007387 */ /* 0x0009e60000100a00 */
[----:B------:R-:W-:Y:S01]  /*1ac80*/  IMAD.WIDE R6, R4, 0x4, R46 ;  /* 0x0000000404067825 */ /* 0x000fe200078e022e */
[----:B------:R-:W-:Y:S01]  /*1ac90*/  STL.64 [R1+0x390], R48 ;  /* 0x0003903001007387 */ /* 0x000fe20000100a00 */
[----:B------:R-:W-:Y:S01]  /*1aca0*/  SEL R115, R115, RZ, P5 ;  /* 0x000000ff73737207 */ /* 0x000fe20002800000 */
[----:B------:R-:W1:Y:S02]  /*1acb0*/  LDC R252, c[0x0][0x230] ;  /* 0x00008c00fffc7b82 */ /* 0x000e640000000800 */
[----:B------:R-:W-:Y:S04]  /*1acc0*/  LDGSTS.E [R9+-0x53ff8], desc[UR16][R48.64], !P6 ;  /* 0xac00800030097fae */ /* 0x000fe8000f121850 */
[----:B------:R2:W-:Y:S01]  /*1acd0*/  STL.64 [R1+0x388], R6 ;  /* 0x0003880601007387 */ /* 0x0005e20000100a00 */
[----:B----4-:R-:W-:-:S03]  /*1ace0*/  IMAD.WIDE R4, R2, 0x4, R42 ;  /* 0x0000000402047825 */ /* 0x010fc600078e022a */
[----:B------:R4:W-:Y:S01]  /*1acf0*/  LDGSTS.E [R9+-0x53ff4], desc[UR16][R6.64], !P4 ;  /* 0xac00c00006097fae */ /* 0x0009e2000e121850 */
[----:B------:R-:W-:Y:S02]  /*1ad00*/  ISETP.NE.U32.AND P5, PT, R115, RZ, PT ;  /* 0x000000ff7300720c */ /* 0x000fe40003fa5070 */
[----:B--2---:R-:W-:Y:S01]  /*1ad10*/  IADD3 R115, R232, -0x1a2, RZ ;  /* 0xfffffe5ee8737810 */ /* 0x004fe20007ffe0ff */
[----:B------:R-:W-:-:S04]  /*1ad20*/  IMAD.WIDE R244, R2, 0x4, R38 ;  /* 0x0000000402f47825 */ /* 0x000fc800078e0226 */
[----:B------:R-:W-:Y:S01]  /*1ad30*/  IMAD.WIDE R246, R2, 0x4, R30 ;  /* 0x0000000402f67825 */ /* 0x000fe200078e021e */
[----:B------:R-:W-:Y:S01]  /*1ad40*/  IADD3 R52, R248, -0x182, RZ ;  /* 0xfffffe7ef8347810 */ /* 0x000fe20007ffe0ff */
[----:B------:R-:W0:Y:S02]  /*1ad50*/  LDGDEPBAR ;  /* 0x00000000000079af */ /* 0x000e240000000000 */
[----:B----4-:R-:W-:-:S04]  /*1ad60*/  IMAD.WIDE R6, R2, 0x4, R44 ;  /* 0x0000000402067825 */ /* 0x010fc800078e022c */
[----:B------:R-:W-:-:S04]  /*1ad70*/  IMAD.WIDE R248, R2, 0x4, R22 ;  /* 0x0000000402f87825 */ /* 0x000fc800078e0216 */
[----:B-1----:R-:W-:Y:S01]  /*1ad80*/  VIADD R46, R252, 0xfffffe5f ;  /* 0xfffffe5ffc2e7836 */ /* 0x002fe20000000000 */
[----:B------:R-:W-:Y:S01]  /*1ad90*/  ISETP.GE.U32.AND P3, PT, R50, 0x7ffffe3e, PT ;  /* 0x7ffffe3e3200780c */ /* 0x000fe20003f66070 */
[----:B------:R-:W-:Y:S01]  /*1ada0*/  IMAD.WIDE R22, R2, 0x4, R14 ;  /* 0x0000000402167825 */ /* 0x000fe200078e020e */
[----:B------:R-:W-:Y:S01]  /*1adb0*/  ISETP.GE.U32.AND P6, PT, R51, 0x7ffffe3d, PT ;  /* 0x7ffffe3d3300780c */ /* 0x000fe20003fc6070 */
[----:B------:R-:W1:Y:S01]  /*1adc0*/  LDC R252, c[0x0][0x230] ;  /* 0x00008c00fffc7b82 */ /* 0x000e620000000800 */
[----:B------:R-:W-:Y:S02]  /*1add0*/  ISETP.GE.U32.AND P4, PT, R46, 0x7ffffe20, PT ;  /* 0x7ffffe202e00780c */ /* 0x000fe40003f86070 */
[----:B------:R-:W-:Y:S01]  /*1ade0*/  ISETP.GE.U32.AND P0, PT, R52, 0x7ffffe3f, PT ;  /* 0x7ffffe3f3400780c */ /* 0x000fe20003f06070 */
[----:B------:R-:W-:-:S04]  /*1adf0*/  IMAD.WIDE R10, R2, 0x4, R10 ;  /* 0x00000004020a7825 */ /* 0x000fc800078e020a */
[----:B------:R-:W-:-:S04]  /*1ae00*/  IMAD.WIDE R154, R2, 0x4, R154 ;  /* 0x00000004029a7825 */ /* 0x000fc800078e029a */
[----:B------:R-:W-:-:S04]  /*1ae10*/  IMAD.WIDE R156, R2, 0x4, R156 ;  /* 0x00000004029c7825 */ /* 0x000fc800078e029c */
[----:B------:R-:W-:-:S04]  /*1ae20*/  IMAD.WIDE R206, R2, 0x4, R206 ;  /* 0x0000000402ce7825 */ /* 0x000fc800078e02ce */
[----:B------:R-:W-:-:S04]  /*1ae30*/  IMAD.WIDE R158, R2, 0x4, R158 ;  /* 0x00000004029e7825 */ /* 0x000fc800078e029e */
[C---:B------:R-:W-:Y:S01]  /*1ae40*/  IMAD.WIDE R14, R2.reuse, 0x4, R152 ;  /* 0x00000004020e7825 */ /* 0x040fe200078e0298 */
[----:B---3--:R-:W-:Y:S04]  /*1ae50*/  STL.64 [R1+0x7f8], R8 ;  /* 0x0007f80801007387 */ /* 0x008fe80000100a00 */
[----:B------:R-:W-:Y:S04]  /*1ae60*/  STL.64 [R1+0x800], R228 ;  /* 0x000800e401007387 */ /* 0x000fe80000100a00 */
[----:B------:R-:W-:Y:S04]  /*1ae70*/  STL.64 [R1+0x808], R250 ;  /* 0x000808fa01007387 */ /* 0x000fe80000100a00 */
[----:B------:R2:W-:Y:S04]  /*1ae80*/  STL [R1+0x810], R233 ;  /* 0x000810e901007387 */ /* 0x0005e80000100800 */
[----:B------:R3:W-:Y:S04]  /*1ae90*/  STL.64 [R1+0x378], R6 ;  /* 0x0003780601007387 */ /* 0x0007e80000100a00 */
[----:B------:R4:W-:Y:S01]  /*1aea0*/  STL.64 [R1+0x3e8], R4 ;  /* 0x0003e80401007387 */ /* 0x0009e20000100a00 */
[----:B--2---:R-:W-:-:S04]  /*1aeb0*/  IMAD.WIDE R232, R2, 0x4, R40 ;  /* 0x0000000402e87825 */ /* 0x004fc800078e0228 */
[C---:B---3--:R-:W-:Y:S01]  /*1aec0*/  IMAD.WIDE R6, R2.reuse, 0x4, R36 ;  /* 0x0000000402067825 */ /* 0x048fe200078e0224 */
[----:B------:R-:W-:Y:S03]  /*1aed0*/  STL.64 [R1+0x460], R232 ;  /* 0x000460e801007387 */ /* 0x000fe60000100a00 */
[C---:B----4-:R-:W-:Y:S01]  /*1aee0*/  IMAD.WIDE R4, R2.reuse, 0x4, R34 ;  /* 0x0000000402047825 */ /* 0x050fe200078e0222 */
[----:B------:R-:W-:Y:S03]  /*1aef0*/  STL.64 [R1+0x1f8], R6 ;  /* 0x0001f80601007387 */ /* 0x000fe60000100a00 */
[C---:B------:R-:W-:Y:S01]  /*1af00*/  IMAD.WIDE R250, R2.reuse, 0x4, R32 ;  /* 0x0000000402fa7825 */ /* 0x040fe200078e0220 */
[----:B------:R-:W-:Y:S04]  /*1af10*/  STL.64 [R1+0x818], R232 ;  /* 0x000818e801007387 */ /* 0x000fe80000100a00 */
[----:B------:R2:W-:Y:S04]  /*1af20*/  STL.64 [R1+0x3e0], R4 ;  /* 0x0003e00401007387 */ /* 0x0005e80000100a00 */
[----:B------:R-:W-:Y:S04]  /*1af30*/  STL.64 [R1+0x4e8], R244 ;  /* 0x0004e8f401007387 */ /* 0x000fe80000100a00 */
[----:B------:R-:W-:Y:S01]  /*1af40*/  STL.64 [R1+0x820], R244 ;  /* 0x000820f401007387 */ /* 0x000fe20000100a00 */
[----:B--2---:R-:W-:-:S03]  /*1af50*/  IMAD.WIDE R4, R2, 0x4, R28 ;  /* 0x0000000402047825 */ /* 0x004fc600078e021c */
[----:B------:R-:W-:Y:S04]  /*1af60*/  STL.64 [R1+0x440], R250 ;  /* 0x000440fa01007387 */ /* 0x000fe80000100a00 */
[----:B------:R-:W-:Y:S04]  /*1af70*/  STL.64 [R1+0x828], R250 ;  /* 0x000828fa01007387 */ /* 0x000fe80000100a00 */
[----:B------:R2:W-:Y:S01]  /*1af80*/  STL.64 [R1+0x1e0], R4 ;  /* 0x0001e00401007387 */ /* 0x0005e20000100a00 */
[----:B------:R-:W-:-:S03]  /*1af90*/  IMAD.WIDE R228, R2, 0x4, R24 ;  /* 0x0000000402e47825 */ /* 0x000fc600078e0218 */
[----:B------:R-:W-:Y:S01]  /*1afa0*/  STL.64 [R1+0x4d0], R246 ;  /* 0x0004d0f601007387 */ /* 0x000fe20000100a00 */
[----:B--2---:R-:W-:-:S05]  /*1afb0*/  IMAD.WIDE R4, R2, 0x4, R26 ;  /* 0x0000000402047825 */ /* 0x004fca00078e021a */
[----:B------:R2:W-:Y:S01]  /*1afc0*/  STL.64 [R1+0x1f0], R4 ;  /* 0x0001f00401007387 */ /* 0x0005e20000100a00 */
[----:B------:R-:W-:-:S03]  /*1afd0*/  IMAD.WIDE R250, R2, 0x4, R18 ;  /* 0x0000000402fa7825 */ /* 0x000fc600078e0212 */
[----:B------:R-:W-:Y:S04]  /*1afe0*/  STL.64 [R1+0x838], R246 ;  /* 0x000838f601007387 */ /* 0x000fe80000100a00 */
[----:B------:R-:W-:Y:S01]  /*1aff0*/  STL.64 [R1+0x428], R228 ;  /* 0x000428e401007387 */ /* 0x000fe20000100a00 */
[----:B--2---:R-:W-:-:S05]  /*1b000*/  IMAD.WIDE R4, R2, 0x4, R20 ;  /* 0x0000000402047825 */ /* 0x004fca00078e0214 */
[----:B------:R2:W-:Y:S04]  /*1b010*/  STL.64 [R1+0x1b8], R4 ;  /* 0x0001b80401007387 */ /* 0x0005e80000100a00 */
[----:B------:R-:W-:Y:S04]  /*1b020*/  STL.64 [R1+0x4b0], R248 ;  /* 0x0004b0f801007387 */ /* 0x000fe80000100a00 */
[----:B------:R-:W-:Y:S01]  /*1b030*/  STL.64 [R1+0x1d0], R250 ;  /* 0x0001d0fa01007387 */ /* 0x000fe20000100a00 */
[----:B--2---:R-:W-:-:S03]  /*1b040*/  IMAD.WIDE R4, R2, 0x4, R12 ;  /* 0x0000000402047825 */ /* 0x004fc600078e020c */
[----:B------:R-:W2:Y:S04]  /*1b050*/  LDL.LU.64 R32, [R1] ;  /* 0x0000000001207983 */ /* 0x000ea80000300a00 */
[----:B------:R-:W3:Y:S04]  /*1b060*/  LDL.LU.64 R34, [R1+0x8] ;  /* 0x0000080001227983 */ /* 0x000ee80000300a00 */
[----:B------:R4:W-:Y:S04]  /*1b070*/  STL.64 [R1+0x1a0], R4 ;  /* 0x0001a00401007387 */ /* 0x0009e80000100a00 */
[----:B------:R-:W2:Y:S01]  /*1b080*/  LDL.LU.64 R36, [R1+0x10] ;  /* 0x0000100001247983 */ /* 0x000ea20000300a00 */
[----:B------:R-:W-:-:S03]  /*1b090*/  IMAD.WIDE R8, R2, 0x4, R16 ;  /* 0x0000000402087825 */ /* 0x000fc600078e0210 */
[----:B------:R-:W3:Y:S04]  /*1b0a0*/  LDL.LU.64 R38, [R1+0x18] ;  /* 0x0000180001267983 */ /* 0x000ee80000300a00 */
[----:B------:R-:W3:Y:S04]  /*1b0b0*/  LDL.LU.64 R40, [R1+0x20] ;  /* 0x0000200001287983 */ /* 0x000ee80000300a00 */
[----:B------:R-:W3:Y:S01]  /*1b0c0*/  LDL.LU.64 R42, [R1+0x28] ;  /* 0x00002800012a7983 */ /* 0x000ee20000300a00 */
[----:B------:R-:W-:-:S03]  /*1b0d0*/  IMAD.WIDE R244, R2, 0x4, R202 ;  /* 0x0000000402f47825 */ /* 0x000fc600078e02ca */
[----:B------:R-:W3:Y:S04]  /*1b0e0*/  LDL.LU.64 R44, [R1+0x30] ;  /* 0x00003000012c7983 */ /* 0x000ee80000300a00 */
[----:B------:R-:W3:Y:S04]  /*1b0f0*/  LDL.LU.64 R46, [R1+0x38] ;  /* 0x00003800012e7983 */ /* 0x000ee80000300a00 */
[----:B------:R-:W3:Y:S04]  /*1b100*/  LDL.LU.64 R48, [R1+0x40] ;  /* 0x0000400001307983 */ /* 0x000ee80000300a00 */
[----:B------:R-:W3:Y:S04]  /*1b110*/  LDL.LU.64 R50, [R1+0x48] ;  /* 0x0000480001327983 */ /* 0x000ee80000300a00 */
[----:B------:R-:W3:Y:S01]  /*1b120*/  LDL.LU.64 R52, [R1+0x50] ;  /* 0x0000500001347983 */ /* 0x000ee20000300a00 */
[----:B------:R-:W-:-:S03]  /*1b130*/  IMAD.WIDE R246, R2, 0x4, R178 ;  /* 0x0000000402f67825 */ /* 0x000fc600078e02b2 */
[----:B------:R-:W-:Y:S04]  /*1b140*/  STL.64 [R1+0x3f8], R8 ;  /* 0x0003f80801007387 */ /* 0x000fe80000100a00 */
[----:B------:R-:W3:Y:S01]  /*1b150*/  LDL.LU.64 R202, [R1+0x80] ;  /* 0x0000800001ca7983 */ /* 0x000ee20000300a00 */
[----:B------:R-:W-:-:S03]  /*1b160*/  IMAD.WIDE R232, R2, 0x4, R204 ;  /* 0x0000000402e87825 */ /* 0x000fc600078e02cc */
[----:B------:R-:W-:Y:S01]  /*1b170*/  STL.64 [R1+0x490], R22 ;  /* 0x0004901601007387 */ /* 0x000fe20000100a00 */
[----:B------:R-:W-:-:S03]  /*1b180*/  IMAD.WIDE R12, R2, 0x4, R130 ;  /* 0x00000004020c7825 */ /* 0x000fc600078e0282 */
[----:B------:R-:W-:Y:S04]  /*1b190*/  STL.64 [R1+0x1b0], R244 ;  /* 0x0001b0f401007387 */ /* 0x000fe80000100a00 */
[----:B------:R-:W3:Y:S04]  /*1b1a0*/  LDL.LU.64 R178, [R1+0x70] ;  /* 0x0000700001b27983 */ /* 0x000ee80000300a00 */
[----:B------:R-:W-:Y:S01]  /*1b1b0*/  STL.64 [R1+0x1c0], R10 ;  /* 0x0001c00a01007387 */ /* 0x000fe20000100a00 */
[----:B----4-:R-:W-:-:S03]  /*1b1c0*/  IMAD.WIDE R4, R2, 0x4, R180 ;  /* 0x0000000402047825 */ /* 0x010fc600078e02b4 */
[----:B------:R-:W4:Y:S04]  /*1b1d0*/  LDL.LU.64 R204, [R1+0x90] ;  /* 0x0000900001cc7983 */ /* 0x000f280000300a00 */
[----:B------:R-:W4:Y:S04]  /*1b1e0*/  LDL.LU.64 R130, [R1+0x58] ;  /* 0x0000580001827983 */ /* 0x000f280000300a00 */
[----:B------:R1:W-:Y:S01]  /*1b1f0*/  STL.64 [R1+0x100], R246 ;  /* 0x000100f601007387 */ /* 0x0003e20000100a00 */
[----:B------:R-:W-:-:S03]  /*1b200*/  IMAD.WIDE R20, R2, 0x4, R132 ;  /* 0x0000000402147825 */ /* 0x000fc600078e0284 */
[----:B------:R-:W-:Y:S04]  /*1b210*/  STL.64 [R1+0x470], R154 ;  /* 0x0004709a01007387 */ /* 0x000fe80000100a00 */
[----:B------:R-:W-:Y:S04]  /*1b220*/  STL.64 [R1+0xf8], R232 ;  /* 0x0000f8e801007387 */ /* 0x000fe80000100a00 */
[----:B------:R-:W4:Y:S04]  /*1b230*/  LDL.LU.64 R180, [R1+0x78] ;  /* 0x0000780001b47983 */ /* 0x000f280000300a00 */
[----:B------:R-:W-:Y:S04]  /*1b240*/  STL.64 [R1+0x1a8], R12 ;  /* 0x0001a80c01007387 */ /* 0x000fe80000100a00 */
[----:B------:R-:W4:Y:S04]  /*1b250*/  LDL.LU.64 R132, [R1+0x60] ;  /* 0x0000600001847983 */ /* 0x000f280000300a00 */
[----:B------:R1:W-:Y:S01]  /*1b260*/  STL.64 [R1+0xa0], R4 ;  /* 0x0000a00401007387 */ /* 0x0003e20000100a00 */
[----:B------:R-:W-:-:S03]  /*1b270*/  IMAD.WIDE R6, R2, 0x4, R160 ;  /* 0x0000000402067825 */ /* 0x000fc600078e02a0 */
[----:B------:R-:W-:Y:S01]  /*1b280*/  STL.64 [R1+0x450], R156 ;  /* 0x0004509c01007387 */ /* 0x000fe20000100a00 */
[----:B------:R-:W-:-:S03]  /*1b290*/  IMAD.WIDE R26, R2, 0x4, R238 ;  /* 0x00000004021a7825 */ /* 0x000fc600078e02ee */
[----:B------:R4:W-:Y:S01]  /*1b2a0*/  STL.64 [R1+0x98], R206 ;  /* 0x000098ce01007387 */ /* 0x0009e20000100a00 */
[----:B------:R-:W-:-:S03]  /*1b2b0*/  IMAD.WIDE R24, R2, 0x4, R236 ;  /* 0x0000000402187825 */ /* 0x000fc600078e02ec */
[----:B------:R-:W-:Y:S01]  /*1b2c0*/  STL.64 [R1+0x88], R20 ;  /* 0x0000881401007387 */ /* 0x000fe20000100a00 */
[----:B------:R-:W-:-:S03]  /*1b2d0*/  IMAD.WIDE R18, R2, 0x4, R234 ;  /* 0x0000000402127825 */ /* 0x000fc600078e02ea */
[----:B------:R-:W-:Y:S01]  /*1b2e0*/  STL.64 [R1+0x430], R158 ;  /* 0x0004309e01007387 */ /* 0x000fe20000100a00 */
[----:B------:R-:W-:-:S03]  /*1b2f0*/  IMAD.WIDE R16, R2, 0x4, R230 ;  /* 0x0000000402107825 */ /* 0x000fc600078e02e6 */
[----:B------:R-:W4:Y:S04]  /*1b300*/  LDL.LU.64 R160, [R1+0x68] ;  /* 0x0000680001a07983 */ /* 0x000f280000300a00 */
[----:B------:R-:W2:Y:S04]  /*1b310*/  LDL.64 R238, [R1+0x378] ;  /* 0x0003780001ee7983 */ /* 0x000ea80000100a00 */
[----:B------:R-:W3:Y:S04]  /*1b320*/  LDL.64 R236, [R1+0x1f8] ;  /* 0x0001f80001ec7983 */ /* 0x000ee80000100a00 */
[----:B------:R-:W4:Y:S04]  /*1b330*/  LDL.64 R234, [R1+0x1e0] ;  /* 0x0001e00001ea7983 */ /* 0x000f280000100a00 */
[----:B------:R-:W4:Y:S04]  /*1b340*/  LDL.64 R230, [R1+0x1b8] ;  /* 0x0001b80001e67983 */ /* 0x000f280000100a00 */
[----:B------:R-:W4:Y:S01]  /*1b350*/  LDL.64 R152, [R1+0x1a0] ;  /* 0x0001a00001987983 */ /* 0x000f220000100a00 */
[----:B------:R-:W-:-:S04]  /*1b360*/  IMAD.WIDE R182, R2, 0x4, R182 ;  /* 0x0000000402b67825 */ /* 0x000fc800078e02b6 */
[C---:B------:R-:W-:Y:S01]  /*1b370*/  IMAD.WIDE R184, R2.reuse, 0x4, R184 ;  /* 0x0000000402b87825 */ /* 0x040fe200078e02b8 */
[----:B--2---:R-:W-:Y:S04]  /*1b380*/  LDGSTS.E [R114+0x50000], desc[UR16][R238.64], P2 ;  /* 0x50000000ee727fae */ /* 0x004fe80009121850 */
[----:B---3--:R-:W-:Y:S04]  /*1b390*/  LDGSTS.E [R114+0x50400], desc[UR16][R236.64], P2 ;  /* 0x50400000ec727fae */ /* 0x008fe80009121850 */
[----:B----4-:R-:W-:Y:S04]  /*1b3a0*/  LDGSTS.E [R114+0x50800], desc[UR16][R234.64], P2 ;  /* 0x50800000ea727fae */ /* 0x010fe80009121850 */
[----:B------:R-:W-:Y:S04]  /*1b3b0*/  LDGSTS.E [R114+0x50c00], desc[UR16][R230.64], P2 ;  /* 0x50c00000e6727fae */ /* 0x000fe80009121850 */
[----:B------:R-:W-:Y:S04]  /*1b3c0*/  LDGSTS.E [R114+0x51000], desc[UR16][R152.64], P2 ;  /* 0x5100000098727fae */ /* 0x000fe80009121850 */
[----:B------:R-:W-:Y:S04]  /*1b3d0*/  LDGSTS.E [R114+0x51400], desc[UR16][R246.64], P2 ;  /* 0x51400000f6727fae */ /* 0x000fe80009121850 */
[----:B------:R-:W-:Y:S01]  /*1b3e0*/  LDGSTS.E [R114+0x51800], desc[UR16][R4.64], P2 ;  /* 0x5180000004727fae */ /* 0x000fe20009121850 */
[----:B------:R-:W-:-:S03]  /*1b3f0*/  IMAD.WIDE R186, R2, 0x4, R186 ;  /* 0x0000000402ba7825 */ /* 0x000fc600078e02ba */
[----:B------:R-:W-:Y:S04]  /*1b400*/  LDGSTS.E [R114+0x51c00], desc[UR16][R182.64], P2 ;  /* 0x51c00000b6727fae */ /* 0x000fe80009121850 */
[----:B-1----:R-:W2:Y:S04]  /*1b410*/  LDL.LU.64 R246, [R1+0x838] ;  /* 0x0008380001f67983 */ /* 0x002ea80000300a00 */
[----:B------:R-:W3:Y:S04]  /*1b420*/  LDL.64 R234, [R1+0x3e8] ;  /* 0x0003e80001ea7983 */ /* 0x000ee80000100a00 */
[----:B------:R-:W4:Y:S04]  /*1b430*/  LDL.64 R230, [R1+0x3e0] ;  /* 0x0003e00001e67983 */ /* 0x000f280000100a00 */
[----:B------:R-:W2:Y:S04]  /*1b440*/  LDL.64 R152, [R1+0x1f0] ;  /* 0x0001f00001987983 */ /* 0x000ea80000100a00 */
[----:B------:R-:W3:Y:S01]  /*1b450*/  LDL.LU.64 R4, [R1+0x830] ;  /* 0x0008300001047983 */ /* 0x000ee20000300a00 */
        /* <DEDUP_REMOVED lines=43> */
[----:B------:R-:W-:Y:S04]  /*1b710*/  LDGSTS.E [R114+0x57800], desc[UR16][R52.64], P2 ;  /* 0x5780000034727fae */ /* 0x000fe80009121850 */
[----:B------:R-:W-:Y:S04]  /*1b720*/  LDGSTS.E [R114+0x57c00], desc[UR16][R178.64], P2 ;  /* 0x57c00000b2727fae */ /* 0x000fe80009121850 */
[----:B------:R-:W-:Y:S04]  /*1b730*/  STL.64 [R1+0x7d0], R182 ;  /* 0x0007d0b601007387 */ /* 0x000fe80000100a00 */
[----:B------:R-:W-:Y:S04]  /*1b740*/  STL.64 [R1+0x7d8], R184 ;  /* 0x0007d8b801007387 */ /* 0x000fe80000100a00 */
[----:B---3--:R-:W-:Y:S04]  /*1b750*/  LDGSTS.E [R5+0x50100], desc[UR16][R234.64], P2 ;  /* 0x50100000ea057fae */ /* 0x008fe80009121850 */
[----:B----4-:R-:W-:Y:S04]  /*1b760*/  LDGSTS.E [R5+0x50500], desc[UR16][R230.64], P2 ;  /* 0x50500000e6057fae */ /* 0x010fe80009121850 */
[----:B--2---:R1:W-:Y:S04]  /*1b770*/  LDGSTS.E [R5+0x50900], desc[UR16][R152.64], P2 ;  /* 0x5090000098057fae */ /* 0x0043e80009121850 */
[----:B------:R-:W-:Y:S04]  /*1b780*/  LDGSTS.E [R5+0x50d00], desc[UR16][R250.64], P2 ;  /* 0x50d00000fa057fae */ /* 0x000fe80009121850 */
[----:B------:R-:W-:Y:S04]  /*1b790*/  LDGSTS.E [R5+0x51100], desc[UR16][R244.64], P2 ;  /* 0x51100000f4057fae */ /* 0x000fe80009121850 */
[----:B------:R-:W-:Y:S01]  /*1b7a0*/  LDGSTS.E [R5+0x51500], desc[UR16][R232.64], P2 ;  /* 0x51500000e8057fae */ /* 0x000fe20009121850 */
[C---:B------:R-:W-:Y:S01]  /*1b7b0*/  IMAD.WIDE R208, R2.reuse, 0x4, R208 ;  /* 0x0000000402d07825 */ /* 0x040fe200078e02d0 */
[----:B-1----:R-:W1:Y:S02]  /*1b7c0*/  LDC R153, c[0x0][0x230] ;  /* 0x00008c00ff997b82 */ /* 0x002e640000000800 */
[----:B------:R-:W2:Y:S04]  /*1b7d0*/  LDL.LU.64 R250, [R1+0x828] ;  /* 0x0008280001fa7983 */ /* 0x000ea80000300a00 */
[----:B------:R-:W3:Y:S04]  /*1b7e0*/  LDL.LU.64 R244, [R1+0x820] ;  /* 0x0008200001f47983 */ /* 0x000ee80000300a00 */
[----:B------:R-:W4:Y:S01]  /*1b7f0*/  LDL.LU.64 R232, [R1+0x818] ;  /* 0x0008180001e87983 */ /* 0x000f220000300a00 */
        /* <DEDUP_REMOVED lines=8> */
[C---:B------:R-:W-:Y:S01]  /*1b880*/  IMAD.WIDE R218, R2.reuse, 0x4, R218 ;  /* 0x0000000402da7825 */ /* 0x040fe200078e02da */
[----:B-1----:R-:W1:Y:S02]  /*1b890*/  LDC R206, c[0x0][0x230] ;  /* 0x00008c00ffce7b82 */ /* 0x002e640000000800 */
[----:B------:R-:W-:Y:S01]  /*1b8a0*/  LDGSTS.E [R5+0x52900], desc[UR16][R214.64], P2 ;  /* 0x52900000d6057fae */ /* 0x000fe20009121850 */
[----:B------:R-:W-:-:S03]  /*1b8b0*/  IMAD.WIDE R220, R2, 0x4, R220 ;  /* 0x0000000402dc7825 */ /* 0x000fc600078e02dc */
[----:B------:R-:W-:Y:S01]  /*1b8c0*/  LDGSTS.E [R5+0x52d00], desc[UR16][R216.64], P2 ;  /* 0x52d00000d8057fae */ /* 0x000fe20009121850 */
[C---:B------:R-:W-:Y:S01]  /*1b8d0*/  IMAD.WIDE R222, R2.reuse, 0x4, R222 ;  /* 0x0000000402de7825 */ /* 0x040fe200078e02de */
[----:B------:R-:W1:Y:S02]  /*1b8e0*/  LDC R207, c[0x0][0x230] ;  /* 0x00008c00ffcf7b82 */ /* 0x000e640000000800 */
        /* <DEDUP_REMOVED lines=61> */
[----:B------:R1:W-:Y:S03]  /*1bcc0*/  STL.64 [R1+0x7b0], R222 ;  /* 0x0007b0de01007387 */ /* 0x0003e60000100a00 */
[C---:B------:R-:W-:Y:S01]  /*1bcd0*/  IMAD.WIDE R32, R2.reuse, 0x4, R32 ;  /* 0x0000000402207825 */ /* 0x040fe200078e0220 */
[----:B------:R-:W-:Y:S03]  /*1bce0*/  STL.64 [R1+0x7b8], R224 ;  /* 0x0007b8e001007387 */ /* 0x000fe60000100a00 */
[C---:B------:R-:W-:Y:S01]  /*1bcf0*/  IMAD.WIDE R40, R2.reuse, 0x4, R40 ;  /* 0x0000000402287825 */ /* 0x040fe200078e0228 */
[----:B------:R-:W-:Y:S03]  /*1bd00*/  STL.64 [R1+0x7c0], R226 ;  /* 0x0007c0e201007387 */ /* 0x000fe60000100a00 */
[C---:B------:R-:W-:Y:S01]  /*1bd10*/  IMAD.WIDE R48, R2.reuse, 0x4, R48 ;  /* 0x0000000402307825 */ /* 0x040fe200078e0230 */
[----:B------:R-:W-:Y:S01]  /*1bd20*/  STL.64 [R1+0x7c8], R58 ;  /* 0x0007c83a01007387 */ /* 0x000fe20000100a00 */
[----:B-1----:R-:W1:Y:S02]  /*1bd30*/  LDC R222, c[0x0][0x230] ;  /* 0x00008c00ffde7b82 */ /* 0x002e640000000800 */
[----:B------:R-:W-:-:S04]  /*1bd40*/  IMAD.WIDE R132, R2, 0x4, R132 ;  /* 0x0000000402847825 */ /* 0x000fc800078e0284 */
[C---:B------:R-:W-:Y:S01]  /*1bd50*/  IMAD.WIDE R202, R2.reuse, 0x4, R202 ;  /* 0x0000000402ca7825 */ /* 0x040fe200078e02ca */
[----:B----4-:R4:W-:Y:S04]  /*1bd60*/  LDGSTS.E [R3+0x50200], desc[UR16][R232.64], P2 ;  /* 0x50200000e8037fae */ /* 0x0109e80009121850 */
[----:B--2---:R-:W-:Y:S04]  /*1bd70*/  LDGSTS.E [R3+0x50600], desc[UR16][R250.64], P2 ;  /* 0x50600000fa037fae */ /* 0x004fe80009121850 */
[----:B------:R-:W-:Y:S04]  /*1bd80*/  LDGSTS.E [R3+0x50a00], desc[UR16][R228.64], P2 ;  /* 0x50a00000e4037fae */ /* 0x000fe80009121850 */
[----:B------:R-:W-:Y:S01]  /*1bd90*/  LDGSTS.E [R3+0x50e00], desc[UR16][R8.64], P2 ;  /* 0x50e0000008037fae */ /* 0x000fe20009121850 */
[C---:B------:R-:W-:Y:S01]  /*1bda0*/  IMAD.WIDE R162, R2.reuse, 0x4, R162 ;  /* 0x0000000402a27825 */ /* 0x040fe200078e02a2 */
[----:B----4-:R-:W2:Y:S02]  /*1bdb0*/  LDC R232, c[0x0][0x230] ;  /* 0x00008c00ffe87b82 */ /* 0x010ea40000000800 */
        /* <DEDUP_REMOVED lines=24> */
[----:B------:R-:W4:Y:S04]  /*1bf40*/  LDL.LU R233, [R1+0x810] ;  /* 0x0008100001e97983 */ /* 0x000f280000300800 */
[----:B------:R-:W-:Y:S04]  /*1bf50*/  LDGSTS.E [R3+0x57200], desc[UR16][R40.64], P2 ;  /* 0x5720000028037fae */ /* 0x000fe80009121850 */
[----:B------:R-:W2:Y:S04]  /*1bf60*/  LDL.LU.64 R250, [R1+0x808] ;  /* 0x0008080001fa7983 */ /* 0x000ea80000300a00 */
[----:B------:R-:W-:Y:S04]  /*1bf70*/  LDGSTS.E [R3+0x57600], desc[UR16][R48.64], P2 ;  /* 0x5760000030037fae */ /* 0x000fe80009121850 */
[----:B------:R-:W4:Y:S04]  /*1bf80*/  LDL.LU.64 R228, [R1+0x800] ;  /* 0x0008000001e47983 */ /* 0x000f280000300a00 */
[----:B------:R-:W-:Y:S04]  /*1bf90*/  LDGSTS.E [R3+0x57a00], desc[UR16][R132.64], P2 ;  /* 0x57a0000084037fae */ /* 0x000fe80009121850 */
[----:B------:R-:W2:Y:S04]  /*1bfa0*/  LDL.LU.64 R8, [R1+0x7f8] ;  /* 0x0007f80001087983 */ /* 0x000ea80000300a00 */
[----:B------:R-:W-:Y:S04]  /*1bfb0*/  LDGSTS.E [R3+0x57e00], desc[UR16][R202.64], P2 ;  /* 0x57e00000ca037fae */ /* 0x000fe80009121850 */
[----:B------:R1:W-:Y:S04]  /*1bfc0*/  STL.64 [R1+0x770], R134 ;  /* 0x0007708601007387 */ /* 0x0003e80000100a00 */
[----:B---3--:R-:W-:Y:S04]  /*1bfd0*/  LDGSTS.E [R0+0x50300], desc[UR16][R244.64], P2 ;  /* 0x50300000f4007fae */ /* 0x008fe80009121850 */
[----:B------:R-:W-:Y:S04]  /*1bfe0*/  LDGSTS.E [R0+0x50700], desc[UR16][R246.64], P2 ;  /* 0x50700000f6007fae */ /* 0x000fe80009121850 */
[----:B------:R-:W-:Y:S04]  /*1bff0*/  LDGSTS.E [R0+0x50b00], desc[UR16][R248.64], P2 ;  /* 0x50b00000f8007fae */ /* 0x000fe80009121850 */
[----:B------:R-:W3:Y:S04]  /*1c000*/  LDL.LU.64 R244, [R1+0x7f0] ;  /* 0x0007f00001f47983 */ /* 0x000ee80000300a00 */
[----:B------:R-:W3:Y:S04]  /*1c010*/  LDL.LU.64 R246, [R1+0x7e8] ;  /* 0x0007e80001f67983 */ /* 0x000ee80000300a00 */
[----:B------:R-:W3:Y:S04]  /*1c020*/  LDL.LU.64 R248, [R1+0x7e0] ;  /* 0x0007e00001f87983 */ /* 0x000ee80000300a00 */
[----:B------:R-:W-:Y:S04]  /*1c030*/  LDGSTS.E [R0+0x50f00], desc[UR16][R22.64], P2 ;  /* 0x50f0000016007fae */ /* 0x000fe80009121850 */
[----:B------:R1:W-:Y:S04]  /*1c040*/  LDGSTS.E [R0+0x51300], desc[UR16][R154.64], P2 ;  /* 0x513000009a007fae */ /* 0x0003e80009121850 */
[----:B------:R-:W4:Y:S04]  /*1c050*/  LDL.LU.64 R10, [R1+0xa8] ;  /* 0x0000a800010a7983 */ /* 0x000f280000300a00 */
[----:B------:R-:W-:Y:S04]  /*1c060*/  LDGSTS.E [R0+0x51700], desc[UR16][R156.64], P2 ;  /* 0x517000009c007fae */ /* 0x000fe80009121850 */
[----:B------:R-:W2:Y:S01]  /*1c070*/  LDL.LU.64 R12, [R1+0xb0] ;  /* 0x0000b000010c7983 */ /* 0x000ea20000300a00 */
[C---:B------:R-:W-:Y:S01]  /*1c080*/  IMAD.WIDE R164, R2.reuse, 0x4, R164 ;  /* 0x0000000402a47825 */ /* 0x040fe200078e02a4 */
[----:B-1----:R-:W1:Y:S02]  /*1c090*/  LDC R154, c[0x0][0x230] ;  /* 0x00008c00ff9a7b82 */ /* 0x002e640000000800 */
[----:B------:R1:W-:Y:S04]  /*1c0a0*/  LDGSTS.E [R0+0x51b00], desc[UR16][R158.64], P2 ;  /* 0x51b000009e007fae */ /* 0x0003e80009121850 */
[----:B------:R-:W3:Y:S01]  /*1c0b0*/  LDL.LU.64 R156, [R1+0xb8] ;  /* 0x0000b800019c7983 */ /* 0x000ee20000300a00 */
[C---:B------:R-:W-:Y:S01]  /*1c0c0*/  IMAD.WIDE R166, R2.reuse, 0x4, R166 ;  /* 0x0000000402a67825 */ /* 0x040fe200078e02a6 */
[----:B------:R-:W3:Y:S02]  /*1c0d0*/  LDC R155, c[0x0][0x230] ;  /* 0x00008c00ff9b7b82 */ /* 0x000ee40000000800 */
[----:B------:R-:W3:Y:S04]  /*1c0e0*/  LDL.LU.64 R22, [R1+0xc0] ;  /* 0x0000c00001167983 */ /* 0x000ee80000300a00 */
[----:B------:R-:W4:Y:S01]  /*1c0f0*/  LDL.LU.64 R240, [R1+0xc8] ;  /* 0x0000c80001f07983 */ /* 0x000f220000300a00 */
[C---:B------:R-:W-:Y:S01]  /*1c100*/  IMAD.WIDE R168, R2.reuse, 0x4, R168 ;  /* 0x0000000402a87825 */ /* 0x040fe200078e02a8 */
[----:B-1----:R-:W1:Y:S02]  /*1c110*/  LDC R158, c[0x0][0x230] ;  /* 0x00008c00ff9e7b82 */ /* 0x002e640000000800 */
[----:B------:R-:W2:Y:S04]  /*1c120*/  LDL.LU.64 R238, [R1+0xd0] ;  /* 0x0000d00001ee7983 */ /* 0x000ea80000300a00 */
[----:B------:R-:W3:Y:S01]  /*1c130*/  LDL.LU.64 R236, [R1+0xd8] ;  /* 0x0000d80001ec7983 */ /* 0x000ee20000300a00 */
[C---:B------:R-:W-:Y:S01]  /*1c140*/  IMAD.WIDE R170, R2.reuse, 0x4, R170 ;  /* 0x0000000402aa7825 */ /* 0x040fe200078e02aa */
[----:B------:R-:W1:Y:S02]  /*1c150*/  LDC R159, c[0x0][0x230] ;  /* 0x00008c00ff9f7b82 */ /* 0x000e640000000800 */
[----:B------:R-:W3:Y:S04]  /*1c160*/  LDL.LU.64 R234, [R1+0xe0] ;  /* 0x0000e00001ea7983 */ /* 0x000ee80000300a00 */
[----:B------:R-:W3:Y:S04]  /*1c170*/  LDL.LU.64 R184, [R1+0xe8] ;  /* 0x0000e80001b87983 */ /* 0x000ee80000300a00 */
        /* <DEDUP_REMOVED lines=44> */
[----:B------:R-:W0:Y:S01]  /*1c440*/  LDGDEPBAR ;  /* 0x00000000000079af */ /* 0x000e220000000000 */
[----:B----4-:R-:W-:-:S04]  /*1c450*/  IMAD.WIDE R210, R4, 0x4, R240 ;  /* 0x0000000404d27825 */ /* 0x010fc800078e02f0 */
[C---:B--2---:R-:W-:Y:S01]  /*1c460*/  IMAD.WIDE R208, R4.reuse, 0x4, R238 ;  /* 0x0000000404d07825 */ /* 0x044fe200078e02ee */
[----:B------:R-:W-:Y:S03]  /*1c470*/  STL.64 [R1+0x258], R210 ;  /* 0x000258d201007387 */ /* 0x000fe60000100a00 */
[C---:B---3--:R-:W-:Y:S01]  /*1c480*/  IMAD.WIDE R134, R4.reuse, 0x4, R236 ;  /* 0x0000000404867825 */ /* 0x048fe200078e02ec */
[----:B------:R-:W2:Y:S03]  /*1c490*/  LDL.LU.64 R182, [R1+0x108] ;  /* 0x0001080001b67983 */ /* 0x000ea60000300a00 */
[C---:B------:R-:W-:Y:S01]  /*1c4a0*/  IMAD.WIDE R58, R4.reuse, 0x4, R234 ;  /* 0x00000004043a7825 */ /* 0x040fe200078e02ea */
[----:B------:R-:W-:Y:S04]  /*1c4b0*/  STL.64 [R1+0x268], R208 ;  /* 0x000268d001007387 */ /* 0x000fe80000100a00 */
[----:B------:R-:W3:Y:S04]  /*1c4c0*/  LDL.LU.64 R242, [R1+0x110] ;  /* 0x0001100001f27983 */ /* 0x000ee80000300a00 */
[----:B------:R4:W-:Y:S04]  /*1c4d0*/  STL.64 [R1+0x270], R134 ;  /* 0x0002708601007387 */ /* 0x0009e80000100a00 */
[----:B------:R-:W4:Y:S04]  /*1c4e0*/  LDL.LU.64 R240, [R1+0x118] ;  /* 0x0001180001f07983 */ /* 0x000f280000300a00 */
[----:B------:R4:W-:Y:S04]  /*1c4f0*/  STL.64 [R1+0x288], R58 ;  /* 0x0002883a01007387 */ /* 0x0009e80000100a00 */
[----:B------:R-:W4:Y:S04]  /*1c500*/  LDL.LU.64 R238, [R1+0x120] ;  /* 0x0001200001ee7983 */ /* 0x000f280000300a00 */
[----:B------:R-:W4:Y:S04]  /*1c510*/  LDL.LU.64 R236, [R1+0x128] ;  /* 0x0001280001ec7983 */ /* 0x000f280000300a00 */
[----:B------:R-:W4:Y:S01]  /*1c520*/  LDL.LU.64 R234, [R1+0x130] ;  /* 0x0001300001ea7983 */ /* 0x000f220000300a00 */
[C---:B------:R-:W-:Y:S01]  /*1c530*/  IMAD.WIDE R10, R4.reuse, 0x4, R10 ;  /* 0x00000004040a7825 */ /* 0x040fe200078e020a */
[----:B------:R-:W-:Y:S03]  /*1c540*/  BAR.SYNC.DEFER_BLOCKING 0x0 ;  /* 0x0000000000007b1d */ /* 0x000fe60000010000 */
[----:B------:R-:W-:-:S04]  /*1c550*/  IMAD.WIDE R12, R4, 0x4, R12 ;  /* 0x00000004040c7825 */ /* 0x000fc800078e020c */
[----:B------:R-:W-:Y:S02]  /*1c560*/  VIADD R21, R228, 0xfffffe5d ;  /* 0xfffffe5de4157836 */ /* 0x000fe40000000000 */
[----:B------:R-:W-:Y:S01]  /*1c570*/  VIADD R20, R229, 0xfffffe5c ;  /* 0xfffffe5ce5147836 */ /* 0x000fe20000000000 */
[----:B------:R-:W-:Y:S01]  /*1c580*/  ISETP.GE.U32.AND P2, PT, R115, 0x7ffffe1f, PT ;  /* 0x7ffffe1f7300780c */ /* 0x000fe20003f46070 */
[----:B------:R-:W-:Y:S01]  /*1c590*/  IMAD.WIDE R22, R4, 0x4, R22 ;  /* 0x0000000404167825 */ /* 0x000fe200078e0216 */
[----:B------:R-:W-:Y:S01]  /*1c5a0*/  IADD3 R115, R251, -0x186, RZ ;  /* 0xfffffe7afb737810 */ /* 0x000fe20007ffe0ff */
[----:B------:R-:W4:Y:S01]  /*1c5b0*/  LDL.LU.64 R214, [R1+0x138] ;  /* 0x0001380001d67983 */ /* 0x000f220000300a00 */
[----:B------:R-:W4:Y:S01]  /*1c5c0*/  LDC R229, c[0x0][0x230] ;  /* 0x00008c00ffe57b82 */ /* 0x000f220000000800 */
[----:B------:R-:W-:Y:S02]  /*1c5d0*/  VIADD R152, R233, 0xfffffe7b ;  /* 0xfffffe7be9987836 */ /* 0x000fe40000000000 */
[----:B------:R-:W-:-:S05]  /*1c5e0*/  VIADD R153, R153, 0xfffffe79 ;  /* 0xfffffe7999997836 */ /* 0x000fca0000000000 */
[----:B------:R-:W1:Y:S01]  /*1c5f0*/  LDC R228, c[0x0][0x230] ;  /* 0x00008c00ffe47b82 */ /* 0x000e620000000800 */
[----:B------:R-:W-:Y:S01]  /*1c600*/  @!PT LDS RZ, [RZ] ;  /* 0x00000000fffff984 */ /* 0x000fe20000000800 */
[----:B------:R-:W-:Y:S01]  /*1c610*/  @!PT LDS RZ, [RZ] ;  /* 0x00000000fffff984 */ /* 0x000fe20000000800 */
[----:B------:R-:W-:Y:S01]  /*1c620*/  @!PT LDS RZ, [RZ] ;  /* 0x00000000fffff984 */ /* 0x000fe20000000800 */
[----:B------:R-:W-:Y:S01]  /*1c630*/  LDGSTS.E [R244+-0x50000], desc[UR16][R10.64], !P1 ;  /* 0xb00000000af47fae */ /* 0x000fe2000c921850 */
[----:B------:R-:W-:-:S03]  /*1c640*/  ISETP.GE.U32.AND P1, PT, R21, 0x7ffffe1e, PT ;  /* 0x7ffffe1e1500780c */ /* 0x000fc60003f26070 */
[----:B------:R-:W-:Y:S01]  /*1c650*/  LDGSTS.E [R244+-0x4fffc], desc[UR16][R12.64], !P0 ;  /* 0xb00040000cf47fae */ /* 0x000fe2000c121850 */
[----:B------:R-:W-:Y:S01]  /*1c660*/  ISETP.GE.U32.AND P0, PT, R20, 0x7ffffe1d, PT ;  /* 0x7ffffe1d1400780c */ /* 0x000fe20003f06070 */
[----:B------:R-:W-:Y:S01]  /*1c670*/  IMAD.WIDE R20, R4, 0x4, R156 ;  /* 0x0000000404147825 */ /* 0x000fe200078e029c */
[----:B------:R-:W4:Y:S04]  /*1c680*/  LDC R251, c[0x0][0x230] ;  /* 0x00008c00fffb7b82 */ /* 0x000f280000000800 */
[----:B------:R-:W-:Y:S04]  /*1c690*/  LDGSTS.E [R244+-0x4fff8], desc[UR16][R20.64], !P3 ;  /* 0xb000800014f47fae */ /* 0x000fe8000d921850 */
[----:B------:R-:W1:Y:S01]  /*1c6a0*/  LDC R156, c[0x0][0x230] ;  /* 0x00008c00ff9c7b82 */ /* 0x000e620000000800 */
[----:B------:R-:W-:Y:S07]  /*1c6b0*/  LDGSTS.E [R244+-0x4fff4], desc[UR16][R22.64], !P6 ;  /* 0xb000c00016f47fae */ /* 0x000fee000f121850 */
[----:B------:R-:W1:Y:S01]  /*1c6c0*/  LDC R157, c[0x0][0x230] ;  /* 0x00008c00ff9d7b82 */ /* 0x000e620000000800 */
[----:B------:R-:W-:Y:S01]  /*1c6d0*/  ISETP.GE.U32.AND P6, PT, R115, 0x7ffffe3b, PT ;  /* 0x7ffffe3b7300780c */ /* 0x000fe20003fc6070 */
[----:B-1----:R-:W-:Y:S01]  /*1c6e0*/  VIADD R115, R158, 0xfffffe5b ;  /* 0xfffffe5b9e737836 */ /* 0x002fe20000000000 */
[----:B------:R-:W-:Y:S01]  /*1c6f0*/  ISETP.GE.U32.AND P3, PT, R152, 0x7ffffe3c, PT ;  /* 0x7ffffe3c9800780c */ /* 0x000fe20003f66070 */
[----:B------:R-:W-:Y:S01]  /*1c700*/  VIADD R152, R154, 0xfffffe78 ;  /* 0xfffffe789a987836 */ /* 0x000fe20000000000 */
[----:B------:R-:W-:Y:S04]  /*1c710*/  LDGSTS.E [R244+-0x4c000], desc[UR16][R210.64], !P4 ;  /* 0xb4000000d2f47fae */ /* 0x000fe8000e121850 */
[----:B------:R-:W-:Y:S01]  /*1c720*/  LDGSTS.E [R244+-0x4bffc], desc[UR16][R208.64], !P2 ;  /* 0xb4004000d0f47fae */ /* 0x000fe2000d121850 */
[----:B------:R-:W-:-:S02]  /*1c730*/  ISETP.GE.U32.AND P2, PT, R115, 0x7ffffe1c, PT ;  /* 0x7ffffe1c7300780c */ /* 0x000fc40003f46070 */
[----:B------:R-:W-:Y:S01]  /*1c740*/  IADD3 R115, R155, -0x1a6, RZ ;  /* 0xfffffe5a9b737810 */ /* 0x000fe20007ffe0ff */
[----:B------:R-:W-:Y:S01]  /*1c750*/  LDGSTS.E [R244+-0x4bff8], desc[UR16][R134.64], !P1 ;  /* 0xb400800086f47fae */ /* 0x000fe2000c921850 */
[----:B------:R-:W-:-:S03]  /*1c760*/  ISETP.GE.U32.AND P4, PT, R152, 0x7ffffe39, PT ;  /* 0x7ffffe399800780c */ /* 0x000fc60003f86070 */
[----:B------:R1:W-:Y:S01]  /*1c770*/  LDGSTS.E [R244+-0x4bff4], desc[UR16][R58.64], !P0 ;  /* 0xb400c0003af47fae */ /* 0x0003e2000c121850 */
[----:B------:R-:W-:Y:S01]  /*1c780*/  ISETP.GE.U32.AND P0, PT, R153, 0x7ffffe3a, PT ;  /* 0x7ffffe3a9900780c */ /* 0x000fe20003f06070 */
[----:B------:R-:W-:Y:S01]  /*1c790*/  IMAD.WIDE R152, R4, 0x4, R184 ;  /* 0x0000000404987825 */ /* 0x000fe200078e02b8 */
[----:B------:R-:W-:-:S03]  /*1c7a0*/  ISETP.GE.U32.AND P1, PT, R115, 0x7ffffe1b, PT ;  /* 0x7ffffe1b7300780c */ /* 0x000fc60003f26070 */
[----:B------:R-:W-:Y:S01]  /*1c7b0*/  VIADD R156, R156, 0xfffffe59 ;  /* 0xfffffe599c9c7836 */ /* 0x000fe20000000000 */
[----:B------:R-:W-:Y:S01]  /*1c7c0*/  LDGSTS.E [R250+-0x50000], desc[UR16][R152.64], !P3 ;  /* 0xb000000098fa7fae */ /* 0x000fe2000d921850 */
[----:B------:R-:W-:Y:S02]  /*1c7d0*/  IMAD.WIDE R154, R4, 0x4, R230 ;  /* 0x00000004049a7825 */ /* 0x000fe400078e02e6 */
[----:B------:R-:W4:Y:S02]  /*1c7e0*/  LDC R230, c[0x0][0x230] ;  /* 0x00008c00ffe67b82 */ /* 0x000f240000000800 */
[----:B------:R-:W-:Y:S01]  /*1c7f0*/  VIADD R115, R157, 0xfffffe58 ;  /* 0xfffffe589d737836 */ /* 0x000fe20000000000 */
[----:B------:R-:W-:Y:S01]  /*1c800*/  ISETP.GE.U32.AND P3, PT, R156, 0x7ffffe1a, PT ;  /* 0x7ffffe1a9c00780c */ /* 0x000fe20003f66070 */
[----:B------:R-:W-:Y:S03]  /*1c810*/  LDGSTS.E [R250+-0x4fffc], desc[UR16][R154.64], !P6 ;  /* 0xb00040009afa7fae */ /* 0x000fe6000f121850 */
[----:B------:R-:W-:Y:S01]  /*1c820*/  ISETP.GE.U32.AND P6, PT, R115, 0x7ffffe19, PT ;  /* 0x7ffffe197300780c */ /* 0x000fe20003fc6070 */
[----:B------:R-:W4:Y:S01]  /*1c830*/  LDC R231, c[0x0][0x230] ;  /* 0x00008c00ffe77b82 */ /* 0x000f220000000800 */
[----:B------:R-:W-:Y:S01]  /*1c840*/  IADD3 R115, R159, -0x18a, RZ ;  /* 0xfffffe769f737810 */ /* 0x000fe20007ffe0ff */
[----:B------:R-:W-:-:S02]  /*1c850*/  VIADD R206, R206, 0xfffffe77 ;  /* 0xfffffe77cece7836 */ /* 0x000fc40000000000 */
[----:B------:R-:W-:Y:S02]  /*1c860*/  VIADD R207, R207, 0xfffffe74 ;  /* 0xfffffe74cfcf7836 */ /* 0x000fe40000000000 */
[----:B------:R-:W-:Y:S02]  /*1c870*/  VIADD R228, R228, 0xfffffe75 ;  /* 0xfffffe75e4e47836 */ /* 0x000fe40000000000 */
[----:B-1----:R-:W1:Y:S01]  /*1c880*/  LDC R244, c[0x0][0x230] ;  /* 0x00008c00fff47b82 */ /* 0x002e620000000800 */
[----:B--2---:R-:W-:-:S05]  /*1c890*/  IMAD.WIDE R156, R4, 0x4, R182 ;  /* 0x00000004049c7825 */ /* 0x004fca00078e02b6 */
[----:B------:R-:W-:Y:S01]  /*1c8a0*/  LDGSTS.E [R250+-0x4fff8], desc[UR16][R156.64], !P0 ;  /* 0xb00080009cfa7fae */ /* 0x000fe2000c121850 */
[----:B---3--:R-:W-:-:S05]  /*1c8b0*/  IMAD.WIDE R158, R4, 0x4, R242 ;  /* 0x00000004049e7825 */ /* 0x008fca00078e02f2 */
[----:B------:R-:W-:Y:S01]  /*1c8c0*/  LDGSTS.E [R250+-0x4fff4], desc[UR16][R158.64], !P4 ;  /* 0xb000c0009efa7fae */ /* 0x000fe2000e121850 */
[----:B----4-:R-:W-:-:S03]  /*1c8d0*/  IMAD.WIDE R184, R4, 0x4, R240 ;  /* 0x0000000404b87825 */ /* 0x010fc600078e02f0 */
[----:B------:R-:W2:Y:S01]  /*1c8e0*/  LDL.LU.64 R240, [R1+0x140] ;  /* 0x0001400001f07983 */ /* 0x000ea20000300a00 */
[----:B------:R-:W-:-:S03]  /*1c8f0*/  IMAD.WIDE R182, R4, 0x4, R238 ;  /* 0x0000000404b67825 */ /* 0x000fc600078e02ee */
[----:B------:R3:W-:Y:S01]  /*1c900*/  STL.64 [R1+0x290], R184 ;  /* 0x000290b801007387 */ /* 0x0007e20000100a00 */
[----:B------:R-:W-:-:S03]  /*1c910*/  IMAD.WIDE R134, R4, 0x4, R236 ;  /* 0x0000000404867825 */ /* 0x000fc600078e02ec */
[----:B------:R4:W-:Y:S01]  /*1c920*/  STL.64 [R1+0x298], R182 ;  /* 0x000298b601007387 */ /* 0x0009e20000100a00 */
[----:B------:R-:W-:-:S03]  /*1c930*/  IMAD.WIDE R58, R4, 0x4, R234 ;  /* 0x00000004043a7825 */ /* 0x000fc600078e02ea */
[----:B------:R1:W-:Y:S01]  /*1c940*/  STL.64 [R1+0x2a8], R134 ;  /* 0x0002a88601007387 */ /* 0x0003e20000100a00 */
[----:B------:R-:W-:Y:S01]  /*1c950*/  ISETP.GE.U32.AND P0, PT, R228, 0x7ffffe36, PT ;  /* 0x7ffffe36e400780c */ /* 0x000fe20003f06070 */
[----:B------:R-:W1:Y:S02]  /*1c960*/  LDC R239, c[0x0][0x230] ;  /* 0x00008c00ffef7b82 */ /* 0x000e640000000800 */
[----:B------:R-:W-:Y:S04]  /*1c970*/  LDGSTS.E [R250+-0x4c000], desc[UR16][R184.64], !P2 ;  /* 0xb4000000b8fa7fae */ /* 0x000fe8000d121850 */
[----:B------:R1:W-:Y:S02]  /*1c980*/  STL.64 [R1+0x2b8], R58 ;  /* 0x0002b83a01007387 */ /* 0x0003e40000100a00 */
[----:B------:R-:W1:Y:S02]  /*1c990*/  LDC R234, c[0x0][0x230] ;  /* 0x00008c00ffea7b82 */ /* 0x000e640000000800 */
[----:B------:R-:W-:Y:S04]  /*1c9a0*/  LDGSTS.E [R250+-0x4bffc], desc[UR16][R182.64], !P1 ;  /* 0xb4004000b6fa7fae */ /* 0x000fe8000c921850 */
[----:B---3--:R-:W3:Y:S02]  /*1c9b0*/  LDL.LU.64 R184, [R1+0x148] ;  /* 0x0001480001b87983 */ /* 0x008ee40000300a00 */
[----:B------:R-:W3:Y:S02]  /*1c9c0*/  LDC R235, c[0x0][0x230] ;  /* 0x00008c00ffeb7b82 */ /* 0x000ee40000000800 */
[----:B------:R-:W3:Y:S04]  /*1c9d0*/  LDL.LU.64 R242, [R1+0x150] ;  /* 0x0001500001f27983 */ /* 0x000ee80000300a00 */
[----:B------:R-:W3:Y:S02]  /*1c9e0*/  LDL.LU.64 R208, [R1+0x158] ;  /* 0x0001580001d07983 */ /* 0x000ee40000300a00 */
[----:B------:R-:W3:Y:S02]  /*1c9f0*/  LDC R236, c[0x0][0x230] ;  /* 0x00008c00ffec7b82 */ /* 0x000ee40000000800 */
[----:B----4-:R-:W4:Y:S04]  /*1ca00*/  LDL.LU.64 R182, [R1+0x160] ;  /* 0x0001600001b67983 */ /* 0x010f280000300a00 */
[----:B------:R-:W4:Y:S02]  /*1ca10*/  LDL.LU.64 R212, [R1+0x168] ;  /* 0x0001680001d47983 */ /* 0x000f240000300a00 */
[----:B------:R-:W4:Y:S02]  /*1ca20*/  LDC R237, c[0x0][0x230] ;  /* 0x00008c00ffed7b82 */ /* 0x000f240000000800 */
[----:B------:R-:W4:Y:S01]  /*1ca30*/  LDL.LU.64 R210, [R1+0x170] ;  /* 0x0001700001d27983 */ /* 0x000f220000300a00 */
[----:B------:R-:W-:Y:S01]  /*1ca40*/  ISETP.GE.U32.AND P2, PT, R206, 0x7ffffe38, PT ;  /* 0x7ffffe38ce00780c */ /* 0x000fe20003f46070 */
[----:B------:R-:W-:-:S02]  /*1ca50*/  VIADD R206, R229, 0xfffffe57 ;  /* 0xfffffe57e5ce7836 */ /* 0x000fc40000000000 */
[----:B------:R-:W-:Y:S01]  /*1ca60*/  LDGSTS.E [R250+-0x4bff8], desc[UR16][R134.64], !P3 ;  /* 0xb400800086fa7fae */ /* 0x000fe2000d921850 */
[----:B------:R-:W-:Y:S01]  /*1ca70*/  ISETP.GE.U32.AND P1, PT, R115, 0x7ffffe37, PT ;  /* 0x7ffffe377300780c */ /* 0x000fe20003f26070 */
[----:B------:R-:W4:Y:S01]  /*1ca80*/  LDC R238, c[0x0][0x230] ;  /* 0x00008c00ffee7b82 */ /* 0x000f220000000800 */
[----:B------:R-:W-:Y:S01]  /*1ca90*/  ISETP.GE.U32.AND P4, PT, R206, 0x7ffffe18, PT ;  /* 0x7ffffe18ce00780c */ /* 0x000fe20003f86070 */
[----:B------:R1:W-:Y:S01]  /*1caa0*/  LDGSTS.E [R250+-0x4bff4], desc[UR16][R58.64], !P6 ;  /* 0xb400c0003afa7fae */ /* 0x0003e2000f121850 */
[----:B------:R-:W-:Y:S01]  /*1cab0*/  ISETP.GE.U32.AND P6, PT, R207, 0x7ffffe35, PT ;  /* 0x7ffffe35cf00780c */ /* 0x000fe20003fc6070 */
[----:B------:R-:W-:Y:S01]  /*1cac0*/  IMAD.WIDE R206, R4, 0x4, R214 ;  /* 0x0000000404ce7825 */ /* 0x000fe200078e02d6 */
[----:B------:R-:W-:Y:S01]  /*1cad0*/  IADD3 R115, R230, -0x1aa, RZ ;  /* 0xfffffe56e6737810 */ /* 0x000fe20007ffe0ff */
[----:B------:R-:W4:Y:S02]  /*1cae0*/  LDL.LU.64 R218, [R1+0x178] ;  /* 0x0001780001da7983 */ /* 0x000f240000300a00 */
[----:B------:R-:W-:Y:S01]  /*1caf0*/  VIADD R230, R231, 0xfffffe55 ;  /* 0xfffffe55e7e67836 */ /* 0x000fe20000000000 */
[----:B------:R-:W-:Y:S01]  /*1cb00*/  ISETP.GE.U32.AND P3, PT, R115, 0x7ffffe17, PT ;  /* 0x7ffffe177300780c */ /* 0x000fe20003f66070 */
[----:B------:R-:W-:Y:S01]  /*1cb10*/  LDGSTS.E [R249+-0x50000], desc[UR16][R206.64], !P2 ;  /* 0xb0000000cef97fae */ /* 0x000fe2000d121850 */
[----:B------:R-:W-:-:S02]  /*1cb20*/  VIADD R115, R232, 0xfffffe54 ;  /* 0xfffffe54e8737836 */ /* 0x000fc40000000000 */
[----:B------:R-:W-:Y:S01]  /*1cb30*/  ISETP.GE.U32.AND P2, PT, R230, 0x7ffffe16, PT ;  /* 0x7ffffe16e600780c */ /* 0x000fe20003f46070 */
[----:B-1----:R-:W-:Y:S01]  /*1cb40*/  VIADD R234, R234, 0xfffffe73 ;  /* 0xfffffe73eaea7836 */ /* 0x002fe20000000000 */
[----:B------:R-:W1:Y:S01]  /*1cb50*/  LDC R250, c[0x0][0x230] ;  /* 0x00008c00fffa7b82 */ /* 0x000e620000000800 */
[----:B--2---:R-:W-:-:S07]  /*1cb60*/  IMAD.WIDE R228, R4, 0x4, R240 ;  /* 0x0000000404e47825 */ /* 0x004fce00078e02f0 */
[----:B------:R-:W2:Y:S01]  /*1cb70*/  LDC R240, c[0x0][0x230] ;  /* 0x00008c00fff07b82 */ /* 0x000ea20000000800 */
[----:B------:R-:W-:Y:S01]  /*1cb80*/  LDGSTS.E [R249+-0x4fffc], desc[UR16][R228.64], !P1 ;  /* 0xb0004000e4f97fae */ /* 0x000fe2000c921850 */
[----:B---3--:R-:W-:-:S06]  /*1cb90*/  IMAD.WIDE R230, R4, 0x4, R184 ;  /* 0x0000000404e67825 */ /* 0x008fcc00078e02b8 */
[----:B------:R-:W3:Y:S01]  /*1cba0*/  LDC R241, c[0x0][0x230] ;  /* 0x00008c00fff17b82 */ /* 0x000ee20000000800 */
[----:B------:R-:W3:Y:S01]  /*1cbb0*/  LDL.LU.64 R184, [R1+0x180] ;  /* 0x0001800001b87983 */ /* 0x000ee20000300a00 */
[----:B------:R-:W-:-:S03]  /*1cbc0*/  IMAD.WIDE R208, R4, 0x4, R208 ;  /* 0x0000000404d07825 */ /* 0x000fc600078e02d0 */
[----:B------:R-:W-:Y:S01]  /*1cbd0*/  LDGSTS.E [R249+-0x4fff8], desc[UR16][R230.64], !P0 ;  /* 0xb0008000e6f97fae */ /* 0x000fe2000c121850 */
[----:B----4-:R-:W-:-:S03]  /*1cbe0*/  IMAD.WIDE R182, R4, 0x4, R182 ;  /* 0x0000000404b67825 */ /* 0x010fc600078e02b6 */
[----:B------:R4:W-:Y:S01]  /*1cbf0*/  STL.64 [R1+0x2c8], R208 ;  /* 0x0002c8d001007387 */ /* 0x0009e20000100a00 */
[----:B------:R-:W-:-:S03]  /*1cc00*/  IMAD.WIDE R134, R4, 0x4, R212 ;  /* 0x0000000404867825 */ /* 0x000fc600078e02d4 */
[----:B------:R1:W-:Y:S01]  /*1cc10*/  STL.64 [R1+0x2d0], R182 ;  /* 0x0002d0b601007387 */ /* 0x0003e20000100a00 */
[----:B------:R-:W-:-:S03]  /*1cc20*/  IMAD.WIDE R58, R4, 0x4, R210 ;  /* 0x00000004043a7825 */ /* 0x000fc600078e02d2 */
[----:B------:R-:W-:Y:S01]  /*1cc30*/  STL.64 [R1+0x2d8], R134 ;  /* 0x0002d88601007387 */ /* 0x000fe20000100a00 */
[----:B------:R-:W-:-:S03]  /*1cc40*/  IMAD.WIDE R232, R4, 0x4, R242 ;  /* 0x0000000404e87825 */ /* 0x000fc600078e02f2 */
[----:B------:R2:W-:Y:S01]  /*1cc50*/  STL.64 [R1+0x2f0], R58 ;  /* 0x0002f03a01007387 */ /* 0x0005e20000100a00 */
[----:B------:R-:W-:Y:S01]  /*1cc60*/  ISETP.GE.U32.AND P1, PT, R115, 0x7ffffe15, PT ;  /* 0x7ffffe157300780c */ /* 0x000fe20003f26070 */
[----:B------:R-:W2:Y:S02]  /*1cc70*/  LDC R243, c[0x0][0x230] ;  /* 0x00008c00fff37b82 */ /* 0x000ea40000000800 */
[----:B------:R-:W3:Y:S04]  /*1cc80*/  LDL.LU.64 R216, [R1+0x188] ;  /* 0x0001880001d87983 */ /* 0x000ee80000300a00 */
[----:B------:R-:W-:Y:S01]  /*1cc90*/  LDGSTS.E [R249+-0x4fff4], desc[UR16][R232.64], !P6 ;  /* 0xb000c000e8f97fae */ /* 0x000fe2000f121850 */
[----:B------:R-:W-:Y:S01]  /*1cca0*/  ISETP.GE.U32.AND P0, PT, R234, 0x7ffffe34, PT ;  /* 0x7ffffe34ea00780c */ /* 0x000fe20003f06070 */
[----:B------:R-:W-:Y:S01]  /*1ccb0*/  VIADD R235, R235, 0xfffffe71 ;  /* 0xfffffe71ebeb7836 */ /* 0x000fe20000000000 */
[----:B------:R-:W3:Y:S01]  /*1ccc0*/  LDC R242, c[0x0][0x230] ;  /* 0x00008c00fff27b82 */ /* 0x000ee20000000800 */
[----:B------:R-:W3:Y:S04]  /*1ccd0*/  LDL.LU.64 R214, [R1+0x190] ;  /* 0x0001900001d67983 */ /* 0x000ee80000300a00 */
[----:B------:R-:W-:Y:S04]  /*1cce0*/  LDGSTS.E [R249+-0x4c000], desc[UR16][R208.64], !P4 ;  /* 0xb4000000d0f97fae */ /* 0x000fe8000e121850 */
[----:B------:R-:W3:Y:S04]  /*1ccf0*/  LDL.LU.64 R210, [R1+0x198] ;  /* 0x0001980001d27983 */ /* 0x000ee80000300a00 */
[----:B------:R-:W-:Y:S04]  /*1cd00*/  LDGSTS.E [R249+-0x4bffc], desc[UR16][R182.64], !P3 ;  /* 0xb4004000b6f97fae */ /* 0x000fe8000d921850 */
[----:B----4-:R-:W4:Y:S01]  /*1cd10*/  LDL.LU.64 R208, [R1+0x1c8] ;  /* 0x0001c80001d07983 */ /* 0x010f220000300a00 */
[----:B------:R-:W-:-:S02]  /*1cd20*/  IADD3 R115, R239, -0x18e, RZ ;  /* 0xfffffe72ef737810 */ /* 0x000fc40007ffe0ff */
[----:B------:R-:W2:Y:S01]  /*1cd30*/  LDC R239, c[0x0][0x230] ;  /* 0x00008c00ffef7b82 */ /* 0x000ea20000000800 */
[----:B------:R-:W-:Y:S01]  /*1cd40*/  VIADD R234, R236, 0xfffffe70 ;  /* 0xfffffe70ecea7836 */ /* 0x000fe20000000000 */
[----:B------:R-:W-:Y:S04]  /*1cd50*/  LDGSTS.E [R249+-0x4bff8], desc[UR16][R134.64], !P2 ;  /* 0xb400800086f97fae */ /* 0x000fe8000d121850 */
[----:B-1----:R-:W4:Y:S04]  /*1cd60*/  LDL.LU.64 R182, [R1+0x1d8] ;  /* 0x0001d80001b67983 */ /* 0x002f280000300a00 */
[----:B------:R-:W4:Y:S01]  /*1cd70*/  LDL.LU.64 R212, [R1+0x1e8] ;  /* 0x0001e80001d47983 */ /* 0x000f220000300a00 */
[----:B------:R-:W-:Y:S01]  /*1cd80*/  ISETP.GE.U32.AND P6, PT, R115, 0x7ffffe33, PT ;  /* 0x7ffffe337300780c */ /* 0x000fe20003fc6070 */
[----:B--2---:R-:W-:Y:S01]  /*1cd90*/  VIADD R115, R240, 0xfffffe53 ;  /* 0xfffffe53f0737836 */ /* 0x004fe20000000000 */
[----:B------:R-:W-:Y:S01]  /*1cda0*/  ISETP.GE.U32.AND P4, PT, R234, 0x7ffffe31, PT ;  /* 0x7ffffe31ea00780c */ /* 0x000fe20003f86070 */
[----:B------:R1:W-:Y:S03]  /*1cdb0*/  LDGSTS.E [R249+-0x4bff4], desc[UR16][R58.64], !P1 ;  /* 0xb400c0003af97fae */ /* 0x0003e6000c921850 */
[----:B------:R-:W-:-:S02]  /*1cdc0*/  ISETP.GE.U32.AND P3, PT, R115, 0x7ffffe14, PT ;  /* 0x7ffffe147300780c */ /* 0x000fc40003f66070 */
[----:B------:R-:W-:Y:S02]  /*1cdd0*/  IADD3 R115, R237, -0x1ae, RZ ;  /* 0xfffffe52ed737810 */ /* 0x000fe40007ffe0ff */
[----:B------:R-:W-:Y:S01]  /*1cde0*/  ISETP.GE.U32.AND P1, PT, R235, 0x7ffffe32, PT ;  /* 0x7ffffe32eb00780c */ /* 0x000fe20003f26070 */
[----:B------:R-:W-:Y:S01]  /*1cdf0*/  IMAD.WIDE R234, R4, 0x4, R218 ;  /* 0x0000000404ea7825 */ /* 0x000fe200078e02da */
[----:B------:R-:W-:-:S03]  /*1ce00*/  ISETP.GE.U32.AND P2, PT, R115, 0x7ffffe13, PT ;  /* 0x7ffffe137300780c */ /* 0x000fc60003f46070 */
[----:B------:R-:W-:Y:S01]  /*1ce10*/  VIADD R238, R238, 0xfffffe51 ;  /* 0xfffffe51eeee7836 */ /* 0x000fe20000000000 */
[----:B------:R-:W-:Y:S01]  /*1ce20*/  LDGSTS.E [R248+-0x50000], desc[UR16][R234.64], !P0 ;  /* 0xb0000000eaf87fae */ /* 0x000fe2000c121850 */
[----:B------:R-:W-:Y:S01]  /*1ce30*/  VIADD R115, R239, 0xfffffe50 ;  /* 0xfffffe50ef737836 */ /* 0x000fe20000000000 */
[----:B-1----:R-:W1:Y:S02]  /*1ce40*/  LDC R249, c[0x0][0x230] ;  /* 0x00008c00fff97b82 */ /* 0x002e640000000800 */
[----:B------:R-:W-:Y:S01]  /*1ce50*/  ISETP.GE.U32.AND P0, PT, R238, 0x7ffffe12, PT ;  /* 0x7ffffe12ee00780c */ /* 0x000fe20003f06070 */
[----:B------:R-:W-:-:S05]  /*1ce60*/  VIADD R243, R243, 0xfffffe6f ;  /* 0xfffffe6ff3f37836 */ /* 0x000fca0000000000 */
[----:B------:R-:W2:Y:S08]  /*1ce70*/  LDC R58, c[0x0][0x230] ;  /* 0x00008c00ff3a7b82 */ /* 0x000eb00000000800 */
[----:B------:R-:W2:Y:S01]  /*1ce80*/  LDC R59, c[0x0][0x230] ;  /* 0x00008c00ff3b7b82 */ /* 0x000ea20000000800 */
[----:B---3--:R-:W-:Y:S02]  /*1ce90*/  IMAD.WIDE R236, R4, 0x4, R184 ;  /* 0x0000000404ec7825 */ /* 0x008fe400078e02b8 */
[----:B------:R-:W3:Y:S04]  /*1cea0*/  LDL.LU.64 R184, [R1+0x200] ;  /* 0x0002000001b87983 */ /* 0x000ee80000300a00 */
[----:B------:R-:W3:Y:S04]  /*1ceb0*/  LDL.LU.64 R220, [R1+0x220] ;  /* 0x0002200001dc7983 */ /* 0x000ee80000300a00 */
[----:B------:R-:W-:Y:S01]  /*1cec0*/  LDGSTS.E [R248+-0x4fffc], desc[UR16][R236.64], !P6 ;  /* 0xb0004000ecf87fae */ /* 0x000fe2000f121850 */
[----:B------:R-:W-:Y:S01]  /*1ced0*/  ISETP.GE.U32.AND P6, PT, R115, 0x7ffffe11, PT ;  /* 0x7ffffe117300780c */ /* 0x000fe20003fc6070 */
[----:B------:R-:W-:-:S02]  /*1cee0*/  VIADD R115, R241, 0xfffffe6d ;  /* 0xfffffe6df1737836 */ /* 0x000fc40000000000 */
[----:B------:R-:W-:-:S05]  /*1cef0*/  IMAD.WIDE R238, R4, 0x4, R216 ;  /* 0x0000000404ee7825 */ /* 0x000fca00078e02d8 */
[----:B------:R-:W-:Y:S01]  /*1cf00*/  LDGSTS.E [R248+-0x4fff8], desc[UR16][R238.64], !P1 ;  /* 0xb0008000eef87fae */ /* 0x000fe2000c921850 */
[----:B------:R-:W-:-:S05]  /*1cf10*/  IMAD.WIDE R240, R4, 0x4, R214 ;  /* 0x0000000404f07825 */ /* 0x000fca00078e02d6 */
[----:B------:R-:W-:Y:S01]  /*1cf20*/  LDGSTS.E [R248+-0x4fff4], desc[UR16][R240.64], !P4 ;  /* 0xb000c000f0f87fae */ /* 0x000fe2000e121850 */
[----:B------:R-:W-:-:S04]  /*1cf30*/  IMAD.WIDE R210, R4, 0x4, R210 ;  /* 0x0000000404d27825 */ /* 0x000fc800078e02d2 */
[C---:B----4-:R-:W-:Y:S01]  /*1cf40*/  IMAD.WIDE R208, R4.reuse, 0x4, R208 ;  /* 0x0000000404d07825 */ /* 0x050fe200078e02d0 */
[----:B------:R4:W-:Y:S04]  /*1cf50*/  STL.64 [R1+0x2f8], R210 ;  /* 0x0002f8d201007387 */ /* 0x0009e80000100a00 */
[----:B------:R1:W-:Y:S01]  /*1cf60*/  STL.64 [R1+0x308], R208 ;  /* 0x000308d001007387 */ /* 0x0003e20000100a00 */
[----:B------:R-:W-:-:S03]  /*1cf70*/  IMAD.WIDE R182, R4, 0x4, R182 ;  /* 0x0000000404b67825 */ /* 0x000fc600078e02b6 */
[----:B------:R-:W3:Y:S01]  /*1cf80*/  LDL.LU.64 R218, [R1+0x340] ;  /* 0x0003400001da7983 */ /* 0x000ee20000300a00 */
[----:B------:R-:W-:-:S03]  /*1cf90*/  IMAD.WIDE R134, R4, 0x4, R212 ;  /* 0x0000000404867825 */ /* 0x000fc600078e02d4 */
[----:B------:R2:W-:Y:S04]  /*1cfa0*/  STL.64 [R1+0x310], R182 ;  /* 0x000310b601007387 */ /* 0x0005e80000100a00 */
[----:B------:R2:W-:Y:S04]  /*1cfb0*/  STL.64 [R1+0x318], R134 ;  /* 0x0003188601007387 */ /* 0x0005e80000100a00 */
[----:B------:R-:W3:Y:S04]  /*1cfc0*/  LDL.LU.64 R216, [R1+0x330] ;  /* 0x0003300001d87983 */ /* 0x000ee80000300a00 */
[----:B------:R-:W3:Y:S04]  /*1cfd0*/  LDL.64 R214, [R1+0x2c0] ;  /* 0x0002c00001d67983 */ /* 0x000ee80000100a00 */
[----:B------:R-:W-:Y:S04]  /*1cfe0*/  LDGSTS.E [R248+-0x4c000], desc[UR16][R210.64], !P3 ;  /* 0xb4000000d2f87fae */ /* 0x000fe8000d921850 */
[----:B------:R-:W3:Y:S04]  /*1cff0*/  LDL.LU.64 R212, [R1+0x2b0] ;  /* 0x0002b00001d47983 */ /* 0x000ee80000300a00 */
[----:B------:R-:W-:Y:S04]  /*1d000*/  LDGSTS.E [R248+-0x4bffc], desc[UR16][R208.64], !P2 ;  /* 0xb4004000d0f87fae */ /* 0x000fe8000d121850 */
[----:B----4-:R-:W4:Y:S04]  /*1d010*/  LDL.64 R210, [R1+0x2a0] ;  /* 0x0002a00001d27983 */ /* 0x010f280000100a00 */
[----:B------:R2:W-:Y:S04]  /*1d020*/  LDGSTS.E [R248+-0x4bff8], desc[UR16][R182.64], !P0 ;  /* 0xb4008000b6f87fae */ /* 0x0005e8000c121850 */
[----:B-1----:R-:W4:Y:S01]  /*1d030*/  LDL.64 R208, [R1+0x280] ;  /* 0x0002800001d07983 */ /* 0x002f220000100a00 */
[----:B------:R-:W-:-:S02]  /*1d040*/  ISETP.GE.U32.AND P3, PT, R243, 0x7ffffe30, PT ;  /* 0x7ffffe30f300780c */ /* 0x000fc40003f66070 */
[----:B------:R-:W-:Y:S01]  /*1d050*/  IADD3 R242, R242, -0x192, RZ ;  /* 0xfffffe6ef2f27810 */ /* 0x000fe20007ffe0ff */
[----:B------:R1:W-:Y:S01]  /*1d060*/  LDGSTS.E [R248+-0x4bff4], desc[UR16][R134.64], !P6 ;  /* 0xb400c00086f87fae */ /* 0x0003e2000f121850 */
[----:B--2---:R-:W2:Y:S01]  /*1d070*/  LDC R182, c[0x0][0x230] ;  /* 0x00008c00ffb67b82 */ /* 0x004ea20000000800 */
[----:B------:R-:W-:Y:S01]  /*1d080*/  ISETP.GE.U32.AND P6, PT, R115, 0x7ffffe2e, PT ;  /* 0x7ffffe2e7300780c */ /* 0x000fe20003fc6070 */
[----:B------:R-:W-:Y:S01]  /*1d090*/  VIADD R115, R244, 0xfffffe6c ;  /* 0xfffffe6cf4737836 */ /* 0x000fe20000000000 */
[----:B------:R-:W-:-:S04]  /*1d0a0*/  ISETP.GE.U32.AND P4, PT, R242, 0x7ffffe2f, PT ;  /* 0x7ffffe2ff200780c */ /* 0x000fc80003f86070 */
[----:B------:R-:W-:Y:S01]  /*1d0b0*/  ISETP.GE.U32.AND P0, PT, R115, 0x7ffffe2d, PT ;  /* 0x7ffffe2d7300780c */ /* 0x000fe20003f06070 */
[----:B-1----:R-:W-:Y:S01]  /*1d0c0*/  VIADD R248, R249, 0xfffffe4f ;  /* 0xfffffe4ff9f87836 */ /* 0x002fe20000000000 */
[----:B------:R-:W1:Y:S01]  /*1d0d0*/  LDC R135, c[0x0][0x230] ;  /* 0x00008c00ff877b82 */ /* 0x000e620000000800 */
[----:B------:R-:W-:Y:S01]  /*1d0e0*/  VIADD R115, R251, 0xfffffe4d ;  /* 0xfffffe4dfb737836 */ /* 0x000fe20000000000 */
[----:B------:R-:W-:Y:S02]  /*1d0f0*/  IADD3 R244, R250, -0x1b2, RZ ;  /* 0xfffffe4efaf47810 */ /* 0x000fe40007ffe0ff */
[----:B------:R-:W-:Y:S02]  /*1d100*/  ISETP.GE.U32.AND P1, PT, R248, 0x7ffffe10, PT ;  /* 0x7ffffe10f800780c */ /* 0x000fe40003f26070 */
[----:B------:R-:W-:Y:S01]  /*1d110*/  ISETP.GE.U32.AND P2, PT, R244, 0x7ffffe0f, PT ;  /* 0x7ffffe0ff400780c */ /* 0x000fe20003f46070 */
[----:B------:R-:W-:Y:S01]  /*1d120*/  VIADD R244, R59, 0xfffffe4c ;  /* 0xfffffe4c3bf47836 */ /* 0x000fe20000000000 */
[----:B------:R-:W1:Y:S08]  /*1d130*/  LDC R134, c[0x0][0x230] ;  /* 0x00008c00ff867b82 */ /* 0x000e700000000800 */
[----:B------:R-:W1:Y:S01]  /*1d140*/  LDC R59, c[0x0][0x230] ;  /* 0x00008c00ff3b7b82 */ /* 0x000e620000000800 */
[----:B---3--:R-:W-:-:S07]  /*1d150*/  IMAD.WIDE R242, R4, 0x4, R184 ;  /* 0x0000000404f27825 */ /* 0x008fce00078e02b8 */
[----:B------:R-:W3:Y:S01]  /*1d160*/  LDC R184, c[0x0][0x230] ;  /* 0x00008c00ffb87b82 */ /* 0x000ee20000000800 */
[----:B------:R-:W-:Y:S01]  /*1d170*/  IMAD.WIDE R248, R4, 0x4, R220 ;  /* 0x0000000404f87825 */ /* 0x000fe200078e02dc */
[----:B------:R-:W-:Y:S01]  /*1d180*/  LDGSTS.E [R247+-0x50000], desc[UR16][R242.64], !P3 ;  /* 0xb0000000f2f77fae */ /* 0x000fe2000d921850 */
[----:B------:R-:W-:Y:S02]  /*1d190*/  ISETP.GE.U32.AND P3, PT, R115, 0x7ffffe0e, PT ;  /* 0x7ffffe0e7300780c */ /* 0x000fe40003f66070 */
[----:B------:R-:W-:Y:S01]  /*1d1a0*/  VIADD R115, R58, 0xfffffe6b ;  /* 0xfffffe6b3a737836 */ /* 0x000fe20000000000 */
[----:B------:R-:W-:Y:S01]  /*1d1b0*/  LDGSTS.E [R247+-0x4fffc], desc[UR16][R248.64], !P4 ;  /* 0xb0004000f8f77fae */ /* 0x000fe2000e121850 */
[----:B------:R-:W-:Y:S01]  /*1d1c0*/  ISETP.GE.U32.AND P4, PT, R244, 0x7ffffe0d, PT ;  /* 0x7ffffe0df400780c */ /* 0x000fe20003f86070 */
[----:B------:R-:W1:Y:S01]  /*1d1d0*/  LDC R58, c[0x0][0x230] ;  /* 0x00008c00ff3a7b82 */ /* 0x000e620000000800 */
[----:B------:R-:W-:Y:S02]  /*1d1e0*/  IMAD.WIDE R250, R4, 0x4, R218 ;  /* 0x0000000404fa7825 */ /* 0x000fe400078e02da */
[----:B------:R-:W3:Y:S04]  /*1d1f0*/  LDL.LU.64 R218, [R1+0x370] ;  /* 0x0003700001da7983 */ /* 0x000ee80000300a00 */
[----:B------:R-:W-:Y:S01]  /*1d200*/  LDGSTS.E [R247+-0x4fff8], desc[UR16][R250.64], !P6 ;  /* 0xb0008000faf77fae */ /* 0x000fe2000f121850 */
[----:B------:R-:W-:Y:S01]  /*1d210*/  ISETP.GE.U32.AND P6, PT, R115, 0x7ffffe2c, PT ;  /* 0x7ffffe2c7300780c */ /* 0x000fe20003fc6070 */
[----:B--2---:R-:W-:-:S02]  /*1d220*/  VIADD R115, R182, 0xfffffe69 ;  /* 0xfffffe69b6737836 */ /* 0x004fc40000000000 */
[----:B------:R-:W2:Y:S01]  /*1d230*/  LDL.64 R182, [R1+0x368] ;  /* 0x0003680001b67983 */ /* 0x000ea20000100a00 */
[----:B------:R-:W-:-:S04]  /*1d240*/  IMAD.WIDE R216, R4, 0x4, R216 ;  /* 0x0000000404d87825 */ /* 0x000fc800078e02d8 */
[C---:B------:R-:W-:Y:S01]  /*1d250*/  IMAD.WIDE R214, R4.reuse, 0x4, R214 ;  /* 0x0000000404d67825 */ /* 0x040fe200078e02d6 */
[----:B------:R1:W-:Y:S03]  /*1d260*/  STL.64 [R1+0x200], R216 ;  /* 0x000200d801007387 */ /* 0x0003e60000100a00 */
[C---:B------:R-:W-:Y:S01]  /*1d270*/  IMAD.WIDE R212, R4.reuse, 0x4, R212 ;  /* 0x0000000404d47825 */ /* 0x040fe200078e02d4 */
[----:B------:R1:W-:Y:S03]  /*1d280*/  STL.64 [R1+0x330], R214 ;  /* 0x000330d601007387 */ /* 0x0003e60000100a00 */
[C---:B----4-:R-:W-:Y:S01]  /*1d290*/  IMAD.WIDE R210, R4.reuse, 0x4, R210 ;  /* 0x0000000404d27825 */ /* 0x050fe200078e02d2 */
[----:B------:R4:W-:Y:S03]  /*1d2a0*/  STL.64 [R1+0x340], R212 ;  /* 0x000340d401007387 */ /* 0x0009e60000100a00 */
[----:B------:R-:W-:Y:S01]  /*1d2b0*/  IMAD.WIDE R208, R4, 0x4, R208 ;  /* 0x0000000404d07825 */ /* 0x000fe200078e02d0 */
[----:B------:R4:W-:Y:S04]  /*1d2c0*/  STL.64 [R1+0x348], R210 ;  /* 0x000348d201007387 */ /* 0x0009e80000100a00 */
[----:B------:R-:W-:Y:S04]  /*1d2d0*/  LDGSTS.E [R247+-0x4fff4], desc[UR16][R216.64], !P0 ;  /* 0xb000c000d8f77fae */ /* 0x000fe8000c121850 */
[----:B------:R4:W-:Y:S04]  /*1d2e0*/  STL.64 [R1+0x350], R208 ;  /* 0x000350d001007387 */ /* 0x0009e80000100a00 */
[----:B------:R-:W-:Y:S04]  /*1d2f0*/  LDGSTS.E [R247+-0x4c000], desc[UR16][R214.64], !P1 ;  /* 0xb4000000d6f77fae */ /* 0x000fe8000c921850 */
[----:B-1----:R-:W2:Y:S01]  /*1d300*/  LDL.LU.64 R216, [R1+0x360] ;  /* 0x0003600001d87983 */ /* 0x002ea20000300a00 */
[----:B------:R-:W-:-:S03]  /*1d310*/  ISETP.GE.U32.AND P0, PT, R115, 0x7ffffe2a, PT ;  /* 0x7ffffe2a7300780c */ /* 0x000fc60003f06070 */
[----:B------:R-:W-:Y:S04]  /*1d320*/  LDGSTS.E [R247+-0x4bffc], desc[UR16][R212.64], !P2 ;  /* 0xb4004000d4f77fae */ /* 0x000fe8000d121850 */
[----:B------:R-:W2:Y:S01]  /*1d330*/  LDL.64 R214, [R1+0x358] ;  /* 0x0003580001d67983 */ /* 0x000ea20000100a00 */
[----:B---3--:R-:W-:-:S03]  /*1d340*/  VIADD R115, R184, 0xfffffe68 ;  /* 0xfffffe68b8737836 */ /* 0x008fc60000000000 */
[----:B------:R-:W-:Y:S04]  /*1d350*/  LDGSTS.E [R247+-0x4bff8], desc[UR16][R210.64], !P3 ;  /* 0xb4008000d2f77fae */ /* 0x000fe8000d921850 */
[----:B----4-:R-:W3:Y:S04]  /*1d360*/  LDL.64 R212, [R1+0x278] ;  /* 0x0002780001d47983 */ /* 0x010ee80000100a00 */
[----:B------:R1:W-:Y:S04]  /*1d370*/  LDGSTS.E [R247+-0x4bff4], desc[UR16][R208.64], !P4 ;  /* 0xb400c000d0f77fae */ /* 0x0003e8000e121850 */
[----:B------:R-:W4:Y:S04]  /*1d380*/  LDL.LU.64 R210, [R1+0x238] ;  /* 0x0002380001d27983 */ /* 0x000f280000300a00 */
[----:B------:R-:W4:Y:S04]  /*1d390*/  LDL.LU.64 R208, [R1+0x230] ;  /* 0x0002300001d07983 */ /* 0x000f280000300a00 */
[----:B------:R-:W4:Y:S01]  /*1d3a0*/  LDL.LU.64 R184, [R1+0x228] ;  /* 0x0002280001b87983 */ /* 0x000f220000300a00 */
[----:B------:R-:W-:Y:S01]  /*1d3b0*/  IADD3 R244, R252, -0x196, RZ ;  /* 0xfffffe6afcf47810 */ /* 0x000fe20007ffe0ff */
[----:B-1----:R-:W-:Y:S01]  /*1d3c0*/  VIADD R247, R135, 0xfffffe4b ;  /* 0xfffffe4b87f77836 */ /* 0x002fe20000000000 */
[----:B------:R-:W-:Y:S01]  /*1d3d0*/  ISETP.GE.U32.AND P3, PT, R115, 0x7ffffe29, PT ;  /* 0x7ffffe297300780c */ /* 0x000fe20003f66070 */
[----:B------:R-:W1:Y:S01]  /*1d3e0*/  LDC R252, c[0x0][0x230] ;  /* 0x00008c00fffc7b82 */ /* 0x000e620000000800 */
[----:B------:R-:W-:-:S02]  /*1d3f0*/  ISETP.GE.U32.AND P4, PT, R244, 0x7ffffe2b, PT ;  /* 0x7ffffe2bf400780c */ /* 0x000fc40003f86070 */
[----:B------:R-:W-:Y:S01]  /*1d400*/  IADD3 R244, R134, -0x1b6, RZ ;  /* 0xfffffe4a86f47810 */ /* 0x000fe20007ffe0ff */
[----:B------:R-:W-:Y:S01]  /*1d410*/  VIADD R115, R59, 0xfffffe49 ;  /* 0xfffffe493b737836 */ /* 0x000fe20000000000 */
[----:B------:R-:W-:Y:S02]  /*1d420*/  ISETP.GE.U32.AND P2, PT, R247, 0x7ffffe0c, PT ;  /* 0x7ffffe0cf700780c */ /* 0x000fe40003f46070 */
[----:B------:R-:W-:Y:S01]  /*1d430*/  ISETP.GE.U32.AND P1, PT, R244, 0x7ffffe0b, PT ;  /* 0x7ffffe0bf400780c */ /* 0x000fe20003f26070 */
[----:B------:R-:W1:Y:S08]  /*1d440*/  LDC R247, c[0x0][0x230] ;  /* 0x00008c00fff77b82 */ /* 0x000e700000000800 */
[----:B------:R-:W1:Y:S08]  /*1d450*/  LDC R244, c[0x0][0x230] ;  /* 0x00008c00fff47b82 */ /* 0x000e700000000800 */
[----:B------:R-:W1:Y:S01]  /*1d460*/  LDC R59, c[0x0][0x230] ;  /* 0x00008c00ff3b7b82 */ /* 0x000e620000000800 */
[----:B------:R-:W-:-:S05]  /*1d470*/  IMAD.WIDE R134, R4, 0x4, R218 ;  /* 0x0000000404867825 */ /* 0x000fca00078e02da */
[----:B------:R2:W-:Y:S04]  /*1d480*/  STL.64 [R1+0x208], R134 ;  /* 0x0002088601007387 */ /* 0x0005e80000100a00 */
[----:B------:R2:W-:Y:S01]  /*1d490*/  LDGSTS.E [R246+-0x50000], desc[UR16][R134.64], !P6 ;  /* 0xb000000086f67fae */ /* 0x0005e2000f121850 */
[----:B------:R-:W-:Y:S01]  /*1d4a0*/  ISETP.GE.U32.AND P6, PT, R115, 0x7ffffe0a, PT ;  /* 0x7ffffe0a7300780c */ /* 0x000fe20003fc6070 */
[----:B------:R-:W-:Y:S02]  /*1d4b0*/  VIADD R115, R58, 0xfffffe48 ;  /* 0xfffffe483a737836 */ /* 0x000fe40000000000 */
[----:B------:R-:W1:Y:S01]  /*1d4c0*/  LDC R58, c[0x0][0x230] ;  /* 0x00008c00ff3a7b82 */ /* 0x000e620000000800 */
[----:B--2---:R-:W-:-:S07]  /*1d4d0*/  IMAD.WIDE R134, R4, 0x4, R182 ;  /* 0x0000000404867825 */ /* 0x004fce00078e02b6 */
[----:B------:R-:W2:Y:S01]  /*1d4e0*/  LDC R182, c[0x0][0x230] ;  /* 0x00008c00ffb67b82 */ /* 0x000ea20000000800 */
[----:B------:R1:W-:Y:S01]  /*1d4f0*/  LDGSTS.E [R246+-0x4fffc], desc[UR16][R134.64], !P4 ;  /* 0xb000400086f67fae */ /* 0x0003e2000e121850 */
[----:B------:R-:W-:-:S03]  /*1d500*/  ISETP.GE.U32.AND P4, PT, R115, 0x7ffffe09, PT ;  /* 0x7ffffe097300780c */ /* 0x000fc60003f86070 */
[----:B------:R1:W-:Y:S03]  /*1d510*/  STL.64 [R1+0x210], R134 ;  /* 0x0002108601007387 */ /* 0x0003e60000100a00 */
[----:B------:R-:W2:Y:S01]  /*1d520*/  LDC R183, c[0x0][0x230] ;  /* 0x00008c00ffb77b82 */ /* 0x000ea20000000800 */
[----:B------:R-:W-:-:S07]  /*1d530*/  IMAD.WIDE R218, R4, 0x4, R216 ;  /* 0x0000000404da7825 */ /* 0x000fce00078e02d8 */
[----:B-1----:R-:W1:Y:S01]  /*1d540*/  LDC R135, c[0x0][0x230] ;  /* 0x00008c00ff877b82 */ /* 0x002e620000000800 */
[----:B------:R-:W-:Y:S01]  /*1d550*/  STL.64 [R1+0x218], R218 ;  /* 0x000218da01007387 */ /* 0x000fe20000100a00 */
[----:B------:R-:W-:-:S03]  /*1d560*/  IMAD.WIDE R216, R4, 0x4, R214 ;  /* 0x0000000404d87825 */ /* 0x000fc600078e02d6 */
[----:B------:R-:W2:Y:S03]  /*1d570*/  LDL.LU.64 R220, [R1+0x338] ;  /* 0x0003380001dc7983 */ /* 0x000ea60000300a00 */
[----:B------:R-:W1:Y:S01]  /*1d580*/  LDC R134, c[0x0][0x230] ;  /* 0x00008c00ff867b82 */ /* 0x000e620000000800 */
[----:B------:R-:W-:Y:S01]  /*1d590*/  LDGSTS.E [R246+-0x4fff8], desc[UR16][R218.64], !P0 ;  /* 0xb0008000daf67fae */ /* 0x000fe2000c121850 */
[----:B---3--:R-:W-:-:S03]  /*1d5a0*/  IMAD.WIDE R214, R4, 0x4, R212 ;  /* 0x0000000404d67825 */ /* 0x008fc600078e02d4 */
[----:B------:R-:W-:Y:S04]  /*1d5b0*/  STL.64 [R1+0x220], R216 ;  /* 0x000220d801007387 */ /* 0x000fe80000100a00 */
[----:B------:R-:W-:Y:S01]  /*1d5c0*/  STL.64 [R1+0x360], R214 ;  /* 0x000360d601007387 */ /* 0x000fe20000100a00 */
[----:B----4-:R-:W-:-:S03]  /*1d5d0*/  IMAD.WIDE R212, R4, 0x4, R210 ;  /* 0x0000000404d47825 */ /* 0x010fc600078e02d2 */
[----:B------:R-:W-:Y:S04]  /*1d5e0*/  LDGSTS.E [R246+-0x4fff4], desc[UR16][R216.64], !P3 ;  /* 0xb000c000d8f67fae */ /* 0x000fe8000d921850 */
[----:B------:R-:W-:Y:S01]  /*1d5f0*/  LDGSTS.E [R246+-0x4c000], desc[UR16][R214.64], !P2 ;  /* 0xb4000000d6f67fae */ /* 0x000fe2000d121850 */
[----:B------:R-:W-:-:S03]  /*1d600*/  IMAD.WIDE R210, R4, 0x4, R208 ;  /* 0x0000000404d27825 */ /* 0x000fc600078e02d0 */
[----:B------:R-:W-:Y:S01]  /*1d610*/  LDGSTS.E [R246+-0x4bffc], desc[UR16][R212.64], !P1 ;  /* 0xb4004000d4f67fae */ /* 0x000fe2000c921850 */
[----:B------:R-:W-:-:S03]  /*1d620*/  IMAD.WIDE R184, R4, 0x4, R184 ;  /* 0x0000000404b87825 */ /* 0x000fc600078e02b8 */
[----:B------:R-:W3:Y:S04]  /*1d630*/  LDL.64 R208, [R1+0x328] ;  /* 0x0003280001d07983 */ /* 0x000ee80000100a00 */
[----:B------:R-:W-:Y:S04]  /*1d640*/  STL.64 [R1+0x370], R212 ;  /* 0x000370d401007387 */ /* 0x000fe80000100a00 */
[----:B------:R-:W-:Y:S04]  /*1d650*/  STL.64 [R1+0x380], R210 ;  /* 0x000380d201007387 */ /* 0x000fe80000100a00 */
[----:B------:R-:W-:Y:S04]  /*1d660*/  LDGSTS.E [R246+-0x4bff8], desc[UR16][R210.64], !P6 ;  /* 0xb4008000d2f67fae */ /* 0x000fe8000f121850 */
[----:B------:R4:W-:Y:S04]  /*1d670*/  STL.64 [R1+0x398], R184 ;  /* 0x000398b801007387 */ /* 0x0009e80000100a00 */
[----:B------:R1:W-:Y:S04]  /*1d680*/  LDGSTS.E [R246+-0x4bff4], desc[UR16][R184.64], !P4 ;  /* 0xb400c000b8f67fae */ /* 0x0003e8000e121850 */
[----:B----4-:R-:W4:Y:S04]  /*1d690*/  LDL.LU.64 R184, [R1+0x320] ;  /* 0x0003200001b87983 */ /* 0x010f280000300a00 */
[----:B------:R-:W4:Y:S04]  /*1d6a0*/  LDL.64 R210, [R1+0x300] ;  /* 0x0003000001d27983 */ /* 0x000f280000100a00 */
[----:B------:R-:W4:Y:S04]  /*1d6b0*/  LDL.64 R218, [R1+0x260] ;  /* 0x0002600001da7983 */ /* 0x000f280000100a00 */
[----:B------:R-:W4:Y:S04]  /*1d6c0*/  LDL.LU.64 R216, [R1+0x250] ;  /* 0x0002500001d87983 */ /* 0x000f280000300a00 */
[----:B------:R-:W4:Y:S04]  /*1d6d0*/  LDL.LU.64 R214, [R1+0x248] ;  /* 0x0002480001d67983 */ /* 0x000f280000300a00 */
[----:B------:R-:W4:Y:S01]  /*1d6e0*/  LDL.LU.64 R212, [R1+0x240] ;  /* 0x0002400001d47983 */ /* 0x000f220000300a00 */
[----:B------:R-:W-:Y:S01]  /*1d6f0*/  VIADD R115, R252, 0xfffffe67 ;  /* 0xfffffe67fc737836 */ /* 0x000fe20000000000 */
[----:B------:R-:W-:Y:S01]  /*1d700*/  IADD3 R247, R247, -0x19a, RZ ;  /* 0xfffffe66f7f77810 */ /* 0x000fe20007ffe0ff */
[----:B-1----:R-:W-:Y:S01]  /*1d710*/  VIADD R246, R244, 0xfffffe65 ;  /* 0xfffffe65f4f67836 */ /* 0x002fe20000000000 */
[----:B------:R-:W1:Y:S02]  /*1d720*/  LDC R252, c[0x0][0x230] ;  /* 0x00008c00fffc7b82 */ /* 0x000e640000000800 */
[----:B------:R-:W-:Y:S01]  /*1d730*/  ISETP.GE.U32.AND P2, PT, R115, 0x7ffffe28, PT ;  /* 0x7ffffe287300780c */ /* 0x000fe20003f46070 */
[----:B------:R-:W-:-:S05]  /*1d740*/  VIADD R115, R58, 0xfffffe47 ;  /* 0xfffffe473a737836 */ /* 0x000fca0000000000 */
[----:B------:R-:W1:Y:S01]  /*1d750*/  LDC R58, c[0x0][0x230] ;  /* 0x00008c00ff3a7b82 */ /* 0x000e620000000800 */
[----:B--2---:R-:W-:Y:S01]  /*1d760*/  VIADD R244, R182, 0xfffffe64 ;  /* 0xfffffe64b6f47836 */ /* 0x004fe20000000000 */
[----:B------:R-:W-:Y:S02]  /*1d770*/  ISETP.GE.U32.AND P1, PT, R247, 0x7ffffe27, PT ;  /* 0x7ffffe27f700780c */ /* 0x000fe40003f26070 */
[----:B------:R-:W-:-:S04]  /*1d780*/  ISETP.GE.U32.AND P0, PT, R246, 0x7ffffe26, PT ;  /* 0x7ffffe26f600780c */ /* 0x000fc80003f06070 */
[----:B------:R-:W2:Y:S01]  /*1d790*/  LDC R182, c[0x0][0x230] ;  /* 0x00008c00ffb67b82 */ /* 0x000ea20000000800 */
[----:B------:R-:W-:Y:S01]  /*1d7a0*/  ISETP.GE.U32.AND P6, PT, R244, 0x7ffffe25, PT ;  /* 0x7ffffe25f400780c */ /* 0x000fe20003fc6070 */
[----:B------:R-:W-:Y:S01]  /*1d7b0*/  VIADD R244, R183, 0xfffffe45 ;  /* 0xfffffe45b7f47836 */ /* 0x000fe20000000000 */
[----:B------:R-:W-:Y:S02]  /*1d7c0*/  ISETP.GE.U32.AND P4, PT, R115, 0x7ffffe08, PT ;  /* 0x7ffffe087300780c */ /* 0x000fe40003f86070 */
[----:B------:R-:W-:-:S04]  /*1d7d0*/  IADD3 R115, R222, -0x1ba, RZ ;  /* 0xfffffe46de737810 */ /* 0x000fc80007ffe0ff */
[----:B------:R-:W-:Y:S01]  /*1d7e0*/  ISETP.GE.U32.AND P3, PT, R115, 0x7ffffe07, PT ;  /* 0x7ffffe077300780c */ /* 0x000fe20003f66070 */
[----:B------:R-:W-:Y:S02]  /*1d7f0*/  VIADD R115, R135, 0xfffffe44 ;  /* 0xfffffe4487737836 */ /* 0x000fe40000000000 */
[----:B------:R-:W-:-:S05]  /*1d800*/  IMAD.WIDE R246, R4, 0x4, R220 ;  /* 0x0000000404f67825 */ /* 0x000fca00078e02dc */
[----:B------:R-:W-:Y:S01]  /*1d810*/  LDGSTS.E [R245+-0x50000], desc[UR16][R246.64], !P2 ;  /* 0xb0000000f6f57fae */ /* 0x000fe2000d121850 */
[----:B------:R-:W-:Y:S01]  /*1d820*/  ISETP.GE.U32.AND P2, PT, R244, 0x7ffffe06, PT ;  /* 0x7ffffe06f400780c */ /* 0x000fe20003f46070 */
[----:B------:R-:W-:Y:S02]  /*1d830*/  VIADD R244, R134, 0xfffffe63 ;  /* 0xfffffe6386f47836 */ /* 0x000fe40000000000 */
[----:B---3--:R-:W-:-:S05]  /*1d840*/  IMAD.WIDE R208, R4, 0x4, R208 ;  /* 0x0000000404d07825 */ /* 0x008fca00078e02d0 */
[----:B------:R3:W-:Y:S04]  /*1d850*/  STL.64 [R1+0x228], R208 ;  /* 0x000228d001007387 */ /* 0x0007e80000100a00 */
[----:B------:R3:W-:Y:S01]  /*1d860*/  LDGSTS.E [R245+-0x4fffc], desc[UR16][R208.64], !P1 ;  /* 0xb0004000d0f57fae */ /* 0x0007e2000c921850 */
[----:B------:R-:W-:Y:S02]  /*1d870*/  ISETP.GE.U32.AND P1, PT, R115, 0x7ffffe05, PT ;  /* 0x7ffffe057300780c */ /* 0x000fe40003f26070 */
[----:B------:R-:W-:Y:S01]  /*1d880*/  IADD3 R115, R59, -0x19e, RZ ;  /* 0xfffffe623b737810 */ /* 0x000fe20007ffe0ff */
[----:B---3--:R-:W3:Y:S08]  /*1d890*/  LDC R209, c[0x0][0x230] ;  /* 0x00008c00ffd17b82 */ /* 0x008ef00000000800 */
[----:B------:R-:W3:Y:S01]  /*1d8a0*/  LDC R208, c[0x0][0x230] ;  /* 0x00008c00ffd07b82 */ /* 0x000ee20000000800 */
[----:B----4-:R-:W-:-:S04]  /*1d8b0*/  IMAD.WIDE R184, R4, 0x4, R184 ;  /* 0x0000000404b87825 */ /* 0x010fc800078e02b8 */
[----:B------:R-:W-:Y:S01]  /*1d8c0*/  IMAD.WIDE R134, R4, 0x4, R210 ;  /* 0x0000000404867825 */ /* 0x000fe200078e02d2 */
[----:B------:R4:W-:Y:S04]  /*1d8d0*/  STL.64 [R1+0x230], R184 ;  /* 0x000230b801007387 */ /* 0x0009e80000100a00 */
[----:B------:R-:W-:Y:S01]  /*1d8e0*/  LDGSTS.E [R245+-0x4fff8], desc[UR16][R184.64], !P0 ;  /* 0xb0008000b8f57fae */ /* 0x000fe2000c121850 */
[----:B------:R-:W-:Y:S01]  /*1d8f0*/  ISETP.GE.U32.AND P0, PT, R244, 0x7ffffe24, PT ;  /* 0x7ffffe24f400780c */ /* 0x000fe20003f06070 */
[----:B-1----:R-:W-:Y:S02]  /*1d900*/  VIADD R244, R58, 0xfffffe60 ;  /* 0xfffffe603af47836 */ /* 0x002fe40000000000 */
[----:B------:R1:W-:Y:S01]  /*1d910*/  STL.64 [R1+0x238], R134 ;  /* 0x0002388601007387 */ /* 0x0003e20000100a00 */
[----:B------:R-:W-:-:S03]  /*1d920*/  IMAD.WIDE R58, R4, 0x4, R216 ;  /* 0x00000004043a7825 */ /* 0x000fc600078e02d8 */
[----:B------:R1:W-:Y:S01]  /*1d930*/  LDGSTS.E [R245+-0x4fff4], desc[UR16][R134.64], !P6 ;  /* 0xb000c00086f57fae */ /* 0x0003e2000f121850 */
[C---:B------:R-:W-:Y:S01]  /*1d940*/  IMAD.WIDE R214, R4.reuse, 0x4, R214 ;  /* 0x0000000404d67825 */ /* 0x040fe200078e02d6 */
[----:B------:R-:W-:Y:S02]  /*1d950*/  ISETP.GE.U32.AND P6, PT, R115, 0x7ffffe23, PT ;  /* 0x7ffffe237300780c */ /* 0x000fe40003fc6070 */
[----:B------:R-:W3:Y:S01]  /*1d960*/  LDL.64 R210, [R1+0x2e8] ;  /* 0x0002e80001d27983 */ /* 0x000ee20000100a00 */
[----:B------:R-:W-:-:S03]  /*1d970*/  IMAD.WIDE R212, R4, 0x4, R212 ;  /* 0x0000000404d47825 */ /* 0x000fc600078e02d4 */
[----:B----4-:R-:W4:Y:S01]  /*1d980*/  LDL.64 R184, [R1+0x2e0] ;  /* 0x0002e00001b87983 */ /* 0x010f220000100a00 */
[----:B-1----:R-:W-:-:S04]  /*1d990*/  IMAD.WIDE R134, R4, 0x4, R218 ;  /* 0x0000000404867825 */ /* 0x002fc800078e02da */
[----:B--2---:R-:W-:Y:S01]  /*1d9a0*/  VIADD R115, R182, 0xfffffe43 ;  /* 0xfffffe43b6737836 */ /* 0x004fe20000000000 */
[----:B------:R1:W-:Y:S04]  /*1d9b0*/  STL.64 [R1+0x3a0], R134 ;  /* 0x0003a08601007387 */ /* 0x0003e80000100a00 */
[----:B------:R2:W-:Y:S04]  /*1d9c0*/  STL.64 [R1+0x3a8], R58 ;  /* 0x0003a83a01007387 */ /* 0x0005e80000100a00 */
[----:B------:R-:W4:Y:S04]  /*1d9d0*/  LDL.LU.64 R182, [R1+0x3d8] ;  /* 0x0003d80001b67983 */ /* 0x000f280000300a00 */
[----:B------:R3:W-:Y:S04]  /*1d9e0*/  STL.64 [R1+0x3c0], R214 ;  /* 0x0003c0d601007387 */ /* 0x0007e80000100a00 */
[----:B------:R-:W4:Y:S04]  /*1d9f0*/  LDL.64 R226, [R1+0x3c8] ;  /* 0x0003c80001e27983 */ /* 0x000f280000100a00 */
[----:B------:R3:W-:Y:S04]  /*1da00*/  STL.64 [R1+0x3d0], R212 ;  /* 0x0003d0d401007387 */ /* 0x0007e80000100a00 */
[----:B------:R-:W4:Y:S01]  /*1da10*/  LDL.LU.64 R224, [R1+0x3b8] ;  /* 0x0003b80001e07983 */ /* 0x000f220000300a00 */
[----:B------:R-:W-:-:S03]  /*1da20*/  VIADD R252, R252, 0xfffffe61 ;  /* 0xfffffe61fcfc7836 */ /* 0x000fc60000000000 */
[----:B------:R-:W-:Y:S04]  /*1da30*/  LDGSTS.E [R245+-0x4c000], desc[UR16][R134.64], !P4 ;  /* 0xb400000086f57fae */ /* 0x000fe8000e121850 */
[----:B------:R-:W-:Y:S01]  /*1da40*/  LDGSTS.E [R245+-0x4bffc], desc[UR16][R58.64], !P3 ;  /* 0xb40040003af57fae */ /* 0x000fe2000d921850 */
[----:B------:R-:W-:-:S03]  /*1da50*/  ISETP.GE.U32.AND P4, PT, R244, 0x7ffffe21, PT ;  /* 0x7ffffe21f400780c */ /* 0x000fc60003f86070 */
[----:B------:R-:W-:Y:S04]  /*1da60*/  LDGSTS.E [R245+-0x4bff8], desc[UR16][R214.64], !P2 ;  /* 0xb4008000d6f57fae */ /* 0x000fe8000d121850 */
[----:B------:R-:W4:Y:S04]  /*1da70*/  LDL.LU.64 R222, [R1+0x3b0] ;  /* 0x0003b00001de7983 */ /* 0x000f280000300a00 */
[----:B------:R3:W-:Y:S01]  /*1da80*/  LDGSTS.E [R245+-0x4bff4], desc[UR16][R212.64], !P1 ;  /* 0xb400c000d4f57fae */ /* 0x0007e2000c921850 */
[----:B------:R-:W-:-:S03]  /*1da90*/  ISETP.GE.U32.AND P1, PT, R252, 0x7ffffe22, PT ;  /* 0x7ffffe22fc00780c */ /* 0x000fc60003f26070 */
[----:B-1----:R-:W4:Y:S04]  /*1daa0*/  LDL.64 R134, [R1+0x390] ;  /* 0x0003900001867983 */ /* 0x002f280000100a00 */
[----:B--2---:R-:W2:Y:S04]  /*1dab0*/  LDL.64 R58, [R1+0x388] ;  /* 0x00038800013a7983 */ /* 0x004ea80000100a00 */
[----:B------:R-:W2:Y:S01]  /*1dac0*/  LDL.LU.64 R220, [R1+0x378] ;  /* 0x0003780001dc7983 */ /* 0x000ea20000300a00 */
[----:B------:R-:W-:-:S03]  /*1dad0*/  ISETP.GE.U32.AND P3, PT, R115, 0x7ffffe04, PT ;  /* 0x7ffffe047300780c */ /* 0x000fc60003f66070 */
[----:B------:R-:W2:Y:S01]  /*1dae0*/  LDL.LU.64 R218, [R1+0x1f8] ;  /* 0x0001f80001da7983 */ /* 0x000ea20000300a00 */
[----:B---3--:R-:W-:-:S03]  /*1daf0*/  IADD3 R252, R209, -0x1be, RZ ;  /* 0xfffffe42d1fc7810 */ /* 0x008fc60007ffe0ff */
[----:B------:R-:W3:Y:S01]  /*1db00*/  LDL.LU.64 R216, [R1+0x1e0] ;  /* 0x0001e00001d87983 */ /* 0x000ee20000300a00 */
[----:B------:R-:W-:-:S03]  /*1db10*/  VIADD R115, R208, 0xfffffe41 ;  /* 0xfffffe41d0737836 */ /* 0x000fc60000000000 */
[----:B------:R-:W3:Y:S04]  /*1db20*/  LDL.LU.64 R214, [R1+0x1b8] ;  /* 0x0001b80001d67983 */ /* 0x000ee80000300a00 */
[----:B------:R-:W3:Y:S01]  /*1db30*/  LDL.LU.64 R212, [R1+0x1a0] ;  /* 0x0001a00001d47983 */ /* 0x000ee20000300a00 */
[----:B------:R-:W-:-:S03]  /*1db40*/  IMAD.WIDE R244, R4, 0x4, R210 ;  /* 0x0000000404f47825 */ /* 0x000fc600078e02d2 */
[----:B------:R-:W3:Y:S01]  /*1db50*/  LDL.LU.64 R210, [R1+0x100] ;  /* 0x0001000001d27983 */ /* 0x000ee20000300a00 */
[----:B----4-:R-:W-:-:S03]  /*1db60*/  IMAD.WIDE R184, R4, 0x4, R184 ;  /* 0x0000000404b87825 */ /* 0x010fc600078e02b8 */
[----:B------:R-:W4:Y:S04]  /*1db70*/  LDL.LU.64 R208, [R1+0xa0] ;  /* 0x0000a00001d07983 */ /* 0x000f280000300a00 */
[----:B------:R-:W-:Y:S04]  /*1db80*/  LDGSTS.E [R9+-0x50000], desc[UR16][R244.64], !P0 ;  /* 0xb0000000f4097fae */ /* 0x000fe8000c121850 */
[----:B------:R1:W-:Y:S04]  /*1db90*/  STL.64 [R1+0x240], R184 ;  /* 0x000240b801007387 */ /* 0x0003e80000100a00 */
[----:B------:R-:W-:Y:S01]  /*1dba0*/  LDGSTS.E [R9+-0x4fffc], desc[UR16][R184.64], !P6 ;  /* 0xb0004000b8097fae */ /* 0x000fe2000f121850 */
[----:B------:R-:W-:-:S05]  /*1dbb0*/  IMAD.WIDE R182, R4, 0x4, R182 ;  /* 0x0000000404b67825 */ /* 0x000fca00078e02b6 */
[----:B------:R-:W-:Y:S01]  /*1dbc0*/  LDGSTS.E [R9+-0x4fff8], desc[UR16][R182.64], !P1 ;  /* 0xb0008000b6097fae */ /* 0x000fe2000c921850 */
[----:B------:R-:W-:-:S03]  /*1dbd0*/  IMAD.WIDE R226, R4, 0x4, R226 ;  /* 0x0000000404e27825 */ /* 0x000fc600078e02e2 */
[----:B-1----:R-:W4:Y:S04]  /*1dbe0*/  LDL.LU.64 R184, [R1+0x7d8] ;  /* 0x0007d80001b87983 */ /* 0x002f280000300a00 */
[----:B------:R-:W-:Y:S01]  /*1dbf0*/  STL [R1], RZ ;  /* 0x000000ff01007387 */ /* 0x000fe20000100800 */
[----:B------:R-:W-:-:S03]  /*1dc00*/  IMAD.WIDE R224, R4, 0x4, R224 ;  /* 0x0000000404e07825 */ /* 0x000fc600078e02e0 */
[----:B------:R1:W-:Y:S04]  /*1dc10*/  STL.64 [R1+0x248], R182 ;  /* 0x000248b601007387 */ /* 0x0003e80000100a00 */
[----:B------:R2:W-:Y:S04]  /*1dc20*/  STL.64 [R1+0x250], R226 ;  /* 0x000250e201007387 */ /* 0x0005e80000100a00 */
[----:B------:R3:W-:Y:S04]  /*1dc30*/  STL.64 [R1+0x3d8], R224 ;  /* 0x0003d8e001007387 */ /* 0x0007e80000100a00 */
[----:B-1----:R-:W4:Y:S01]  /*1dc40*/  LDL.LU.64 R182, [R1+0x7d0] ;  /* 0x0007d00001b67983 */ /* 0x002f220000300a00 */
[----:B------:R-:W-:-:S02]  /*1dc50*/  ISETP.GE.U32.AND P2, PT, R252, 0x7ffffe03, PT ;  /* 0x7ffffe03fc00780c */ /* 0x000fc40003f46070 */
[----:B------:R-:W1:Y:S01]  /*1dc60*/  LDC R252, c[0x0][0x230] ;  /* 0x00008c00fffc7b82 */ /* 0x000e620000000800 */
[----:B------:R-:W-:Y:S01]  /*1dc70*/  ISETP.GE.U32.AND P0, PT, R115, 0x7ffffe02, PT ;  /* 0x7ffffe027300780c */ /* 0x000fe20003f06070 */
[C---:B------:R-:W-:Y:S01]  /*1dc80*/  IMAD.WIDE R222, R4.reuse, 0x4, R222 ;  /* 0x0000000404de7825 */ /* 0x040fe200078e02de */
[----:B------:R2:W-:Y:S04]  /*1dc90*/  LDGSTS.E [R9+-0x4fff4], desc[UR16][R226.64], !P4 ;  /* 0xb000c000e2097fae */ /* 0x0005e8000e121850 */
[----:B------:R3:W-:Y:S01]  /*1dca0*/  LDGSTS.E [R9+-0x4c000], desc[UR16][R224.64], !P3 ;  /* 0xb4000000e0097fae */ /* 0x0007e2000d921850 */
[----:B------:R-:W-:-:S04]  /*1dcb0*/  IMAD.WIDE R134, R4, 0x4, R134 ;  /* 0x0000000404867825 */ /* 0x000fc800078e0286 */
[----:B-1----:R-:W-:Y:S02]  /*1dcc0*/  VIADD R252, R252, 0xfffffe40 ;  /* 0xfffffe40fcfc7836 */ /* 0x002fe40000000000 */
[----:B--2---:R-:W-:Y:S01]  /*1dcd0*/  IMAD.WIDE R58, R4, 0x4, R58 ;  /* 0x00000004043a7825 */ /* 0x004fe200078e023a */
[----:B------:R1:W-:Y:S02]  /*1dce0*/  STL.64 [R1+0x3f0], R222 ;  /* 0x0003f0de01007387 */ /* 0x0003e40000100a00 */
[----:B------:R-:W-:Y:S02]  /*1dcf0*/  ISETP.GE.U32.AND P6, PT, R252, 0x7ffffe01, PT ;  /* 0x7ffffe01fc00780c */ /* 0x000fe40003fc6070 */
[----:B------:R1:W-:Y:S01]  /*1dd00*/  LDGSTS.E [R9+-0x4bffc], desc[UR16][R222.64], !P2 ;  /* 0xb4004000de097fae */ /* 0x0003e2000d121850 */
[----:B------:R-:W-:-:S03]  /*1dd10*/  IMAD.WIDE R226, R2, 0x4, R218 ;  /* 0x0000000402e27825 */ /* 0x000fc600078e02da */
[----:B------:R-:W-:Y:S04]  /*1dd20*/  STL.64 [R1+0x400], R134 ;  /* 0x0004008601007387 */ /* 0x000fe80000100a00 */
[----:B------:R-:W-:Y:S01]  /*1dd30*/  LDGSTS.E [R9+-0x4bff8], desc[UR16][R134.64], !P0 ;  /* 0xb400800086097fae */ /* 0x000fe2000c121850 */
[----:B---3--:R-:W-:-:S03]  /*1dd40*/  IMAD.WIDE R224, R2, 0x4, R216 ;  /* 0x0000000402e07825 */ /* 0x008fc600078e02d8 */
[----:B------:R2:W-:Y:S04]  /*1dd50*/  STL.64 [R1+0x410], R58 ;  /* 0x0004103a01007387 */ /* 0x0005e80000100a00 */
[----:B------:R2:W-:Y:S01]  /*1dd60*/  LDGSTS.E [R9+-0x4bff4], desc[UR16][R58.64], !P6 ;  /* 0xb400c0003a097fae */ /* 0x0005e2000f121850 */
[----:B-1----:R-:W-:-:S03]  /*1dd70*/  IMAD.WIDE R222, R2, 0x4, R214 ;  /* 0x0000000402de7825 */ /* 0x002fc600078e02d6 */
[----:B------:R-:W-:Y:S01]  /*1dd80*/  STL [R1+0x4], RZ ;  /* 0x000004ff01007387 */ /* 0x000fe20000100800 */
[----:B------:R-:W-:-:S03]  /*1dd90*/  IMAD.WIDE R186, R2, 0x4, R186 ;  /* 0x0000000402ba7825 */ /* 0x000fc600078e02ba */
[----:B------:R-:W0:Y:S01]  /*1dda0*/  LDGDEPBAR ;  /* 0x00000000000079af */ /* 0x000e220000000000 */
[----:B--2---:R-:W-:-:S04]  /*1ddb0*/  IMAD.WIDE R58, R2, 0x4, R220 ;  /* 0x00000004023a7825 */ /* 0x004fc800078e02dc */
[C---:B------:R-:W-:Y:S01]  /*1ddc0*/  IMAD.WIDE R220, R2.reuse, 0x4, R212 ;  /* 0x0000000402dc7825 */ /* 0x040fe200078e02d4 */
[----:B------:R1:W-:Y:S04]  /*1ddd0*/  STL.64 [R1+0x420], R58 ;  /* 0x0004203a01007387 */ /* 0x0003e80000100a00 */
[----:B------:R2:W-:Y:S04]  /*1dde0*/  STL.64 [R1+0x448], R226 ;  /* 0x000448e201007387 */ /* 0x0005e80000100a00 */
[----:B------:R3:W-:Y:S01]  /*1ddf0*/  STL.64 [R1+0x468], R224 ;  /* 0x000468e001007387 */ /* 0x0007e20000100a00 */
[----:B------:R-:W-:-:S03]  /*1de00*/  IMAD.WIDE R212, R2, 0x4, R190 ;  /* 0x0000000402d47825 */ /* 0x000fc600078e02be */
[----:B------:R3:W-:Y:S04]  /*1de10*/  STL.64 [R1+0x488], R222 ;  /* 0x000488de01007387 */ /* 0x0007e80000100a00 */
[----:B------:R3:W-:Y:S01]  /*1de20*/  STL.64 [R1+0x4a8], R220 ;  /* 0x0004a8dc01007387 */ /* 0x0007e20000100a00 */
        /* <DEDUP_REMOVED lines=23> */
[C---:B----4-:R-:W-:Y:S01]  /*1dfa0*/  IMAD.WIDE R216, R2.reuse, 0x4, R208 ;  /* 0x0000000402d87825 */ /* 0x050fe200078e02d0 */
[----:B------:R4:W-:Y:S03]  /*1dfb0*/  STL.64 [R1+0x4c8], R218 ;  /* 0x0004c8da01007387 */ /* 0x0009e60000100a00 */
[C---:B------:R-:W-:Y:S01]  /*1dfc0*/  IMAD.WIDE R210, R2.reuse, 0x4, R192 ;  /* 0x0000000402d27825 */ /* 0x040fe200078e02c0 */
[----:B------:R4:W-:Y:S03]  /*1dfd0*/  STL.64 [R1+0x4f0], R216 ;  /* 0x0004f0d801007387 */ /* 0x0009e60000100a00 */
[C---:B------:R-:W-:Y:S01]  /*1dfe0*/  IMAD.WIDE R208, R2.reuse, 0x4, R194 ;  /* 0x0000000402d07825 */ /* 0x040fe200078e02c2 */
[----:B------:R-:W-:Y:S04]  /*1dff0*/  LDGSTS.E [R114+0x61400], desc[UR16][R218.64], P5 ;  /* 0x61400000da727fae */ /* 0x000fe8000a921850 */
[----:B------:R-:W-:Y:S01]  /*1e000*/  LDGSTS.E [R114+0x61800], desc[UR16][R216.64], P5 ;  /* 0x61800000d8727fae */ /* 0x000fe2000a921850 */
[----:B------:R-:W-:-:S04]  /*1e010*/  IMAD.WIDE R214, R2, 0x4, R184 ;  /* 0x0000000402d67825 */ /* 0x000fc800078e02b8 */
[----:B------:R-:W-:-:S04]  /*1e020*/  IMAD.WIDE R184, R2, 0x4, R188 ;  /* 0x0000000402b87825 */ /* 0x000fc800078e02bc */
[----:B------:R-:W-:-:S05]  /*1e030*/  IMAD.WIDE R134, R2, 0x4, R182 ;  /* 0x0000000402867825 */ /* 0x000fca00078e02b6 */
[----:B------:R4:W-:Y:S04]  /*1e040*/  STL.64 [R1+0x510], R134 ;  /* 0x0005108601007387 */ /* 0x0009e80000100a00 */
[----:B------:R4:W-:Y:S04]  /*1e050*/  STL.64 [R1+0x538], R214 ;  /* 0x000538d601007387 */ /* 0x0009e80000100a00 */
[----:B------:R4:W-:Y:S04]  /*1e060*/  STL.64 [R1+0x558], R186 ;  /* 0x000558ba01007387 */ /* 0x0009e80000100a00 */
[----:B------:R4:W-:Y:S04]  /*1e070*/  STL.64 [R1+0x578], R184 ;  /* 0x000578b801007387 */ /* 0x0009e80000100a00 */
        /* <DEDUP_REMOVED lines=10> */
[----:B------:R-:W-:Y:S04]  /*1e120*/  STL.64 [R1+0x6c0], R88 ;  /* 0x0006c05801007387 */ /* 0x000fe80000100a00 */
[----:B------:R-:W-:Y:S04]  /*1e130*/  STL.64 [R1+0x6d8], R96 ;  /* 0x0006d86001007387 */ /* 0x000fe80000100a00 */
[----:B------:R-:W-:Y:S04]  /*1e140*/  STL.64 [R1+0x6f0], R104 ;  /* 0x0006f06801007387 */ /* 0x000fe80000100a00 */
[----:B------:R-:W-:Y:S04]  /*1e150*/  STL.64 [R1+0x700], R112 ;  /* 0x0007007001007387 */ /* 0x000fe80000100a00 */
[----:B------:R-:W-:Y:S04]  /*1e160*/  STL.64 [R1+0x710], R122 ;  /* 0x0007107a01007387 */ /* 0x000fe80000100a00 */
[----:B------:R-:W-:Y:S04]  /*1e170*/  STL.64 [R1+0x720], R16 ;  /* 0x0007201001007387 */ /* 0x000fe80000100a00 */
[----:B------:R-:W-:Y:S04]  /*1e180*/  STL.64 [R1+0x738], R36 ;  /* 0x0007382401007387 */ /* 0x000fe80000100a00 */
[----:B------:R-:W-:Y:S04]  /*1e190*/  STL.64 [R1+0x740], R44 ;  /* 0x0007402c01007387 */ /* 0x000fe80000100a00 */
[----:B------:R4:W-:Y:S04]  /*1e1a0*/  STL.64 [R1+0x748], R52 ;  /* 0x0007483401007387 */ /* 0x0009e80000100a00 */
[----:B-1----:R-:W4:Y:S04]  /*1e1b0*/  LDL.LU.64 R58, [R1+0x7c8] ;  /* 0x0007c800013a7983 */ /* 0x002f280000300a00 */
[----:B--2---:R-:W2:Y:S04]  /*1e1c0*/  LDL.LU.64 R226, [R1+0x7c0] ;  /* 0x0007c00001e27983 */ /* 0x004ea80000300a00 */
[----:B------:R1:W-:Y:S04]  /*1e1d0*/  STL.64 [R1+0x750], R178 ;  /* 0x000750b201007387 */ /* 0x0003e80000100a00 */
[----:B---3--:R-:W3:Y:S04]  /*1e1e0*/  LDL.LU.64 R224, [R1+0x7b8] ;  /* 0x0007b80001e07983 */ /* 0x008ee80000300a00 */
[----:B------:R-:W3:Y:S04]  /*1e1f0*/  LDL.LU.64 R222, [R1+0x7b0] ;  /* 0x0007b00001de7983 */ /* 0x000ee80000300a00 */
[----:B------:R-:W3:Y:S04]  /*1e200*/  LDL.LU.64 R220, [R1+0x7a8] ;  /* 0x0007a80001dc7983 */ /* 0x000ee80000300a00 */
[----:B----4-:R-:W4:Y:S04]  /*1e210*/  LDL.LU.64 R218, [R1+0x7a0] ;  /* 0x0007a00001da7983 */ /* 0x010f280000300a00 */
[----:B------:R-:W4:Y:S04]  /*1e220*/  LDL.LU.64 R216, [R1+0x798] ;  /* 0x0007980001d87983 */ /* 0x000f280000300a00 */
[----:B------:R-:W-:Y:S04]  /*1e230*/  LDGSTS.E [R114+0x61c00], desc[UR16][R134.64], P5 ;  /* 0x61c0000086727fae */ /* 0x000fe8000a921850 */
[----:B------:R-:W-:Y:S04]  /*1e240*/  LDGSTS.E [R114+0x62000], desc[UR16][R214.64], P5 ;  /* 0x62000000d6727fae */ /* 0x000fe8000a921850 */
[----:B------:R-:W-:Y:S04]  /*1e250*/  LDGSTS.E [R114+0x62400], desc[UR16][R186.64], P5 ;  /* 0x62400000ba727fae */ /* 0x000fe8000a921850 */
        /* <DEDUP_REMOVED lines=10> */
[----:B------:R-:W4:Y:S04]  /*1e300*/  LDL.LU.64 R184, [R1+0x98] ;  /* 0x0000980001b87983 */ /* 0x000f280000300a00 */
[----:B------:R-:W1:Y:S04]  /*1e310*/  LDL.LU.64 R212, [R1+0x788] ;  /* 0x0007880001d47983 */ /* 0x000e680000300a00 */
[----:B------:R-:W4:Y:S04]  /*1e320*/  LDL.LU.64 R210, [R1+0x780] ;  /* 0x0007800001d27983 */ /* 0x000f280000300a00 */
[----:B------:R-:W-:Y:S04]  /*1e330*/  LDGSTS.E [R114+0x63400], desc[UR16][R208.64], P5 ;  /* 0x63400000d0727fae */ /* 0x000fe8000a921850 */
[----:B------:R-:W-:Y:S04]  /*1e340*/  LDGSTS.E [R114+0x63800], desc[UR16][R196.64], P5 ;  /* 0x63800000c4727fae */ /* 0x000fe8000a921850 */
[----:B------:R-:W-:Y:S04]  /*1e350*/  LDGSTS.E [R114+0x63c00], desc[UR16][R198.64], P5 ;  /* 0x63c00000c6727fae */ /* 0x000fe8000a921850 */
[----:B------:R-:W4:Y:S04]  /*1e360*/  LDL.LU.64 R208, [R1+0x778] ;  /* 0x0007780001d07983 */ /* 0x000f280000300a00 */
[----:B------:R-:W-:Y:S04]  /*1e370*/  LDGSTS.E [R114+0x64000], desc[UR16][R200.64], P5 ;  /* 0x64000000c8727fae */ /* 0x000fe8000a921850 */
[----:B------:R-:W-:Y:S04]  /*1e380*/  LDGSTS.E [R114+0x64400], desc[UR16][R56.64], P5 ;  /* 0x6440000038727fae */ /* 0x000fe8000a921850 */
[----:B------:R-:W-:Y:S01]  /*1e390*/  LDGSTS.E [R114+0x64800], desc[UR16][R64.64], P5 ;  /* 0x6480000040727fae */ /* 0x000fe2000a921850 */
[----:B------:R-:W-:-:S03]  /*1e3a0*/  IMAD.WIDE R182, R2, 0x4, R28 ;  /* 0x0000000402b67825 */ /* 0x000fc600078e021c */
[----:B------:R-:W-:Y:S04]  /*1e3b0*/  LDGSTS.E [R114+0x64c00], desc[UR16][R72.64], P5 ;  /* 0x64c0000048727fae */ /* 0x000fe8000a921850 */
[----:B------:R2:W-:Y:S04]  /*1e3c0*/  LDGSTS.E [R114+0x65000], desc[UR16][R80.64], P5 ;  /* 0x6500000050727fae */ /* 0x0005e8000a921850 */
        /* <DEDUP_REMOVED lines=10> */
[----:B------:R4:W-:Y:S01]  /*1e470*/  LDGSTS.E [R114+0x67c00], desc[UR16][R178.64], P5 ;  /* 0x67c00000b2727fae */ /* 0x0009e2000a921850 */
        /* <DEDUP_REMOVED lines=17> */
[----:B------:R-:W-:-:S04]  /*1e590*/  IMAD.WIDE R104, R2, 0x4, R220 ;  /* 0x0000000402687825 */ /* 0x000fc800078e02dc */
[----:B----4-:R-:W-:-:S04]  /*1e5a0*/  IMAD.WIDE R112, R2, 0x4, R218 ;  /* 0x0000000402707825 */ /* 0x010fc800078e02da */
[----:B------:R-:W-:-:S04]  /*1e5b0*/  IMAD.WIDE R114, R2, 0x4, R216 ;  /* 0x0000000402727825 */ /* 0x000fc800078e02d8 */
[----:B------:R-:W-:-:S04]  /*1e5c0*/  IMAD.WIDE R134, R2, 0x4, R134 ;  /* 0x0000000402867825 */ /* 0x000fc800078e0286 */
[C---:B------:R-:W-:Y:S01]  /*1e5d0*/  IMAD.WIDE R198, R2.reuse, 0x4, R194 ;  /* 0x0000000402c67825 */ /* 0x040fe200078e02c2 */
[----:B------:R2:W-:Y:S03]  /*1e5e0*/  STL.64 [R1+0x338], R134 ;  /* 0x0003388601007387 */ /* 0x0005e60000100a00 */
[C---:B------:R-:W-:Y:S01]  /*1e5f0*/  IMAD.WIDE R196, R2.reuse, 0x4, R192 ;  /* 0x0000000402c47825 */ /* 0x040fe200078e02c0 */
[----:B------:R-:W-:Y:S03]  /*1e600*/  STL.64 [R1+0x378], R198 ;  /* 0x000378c601007387 */ /* 0x000fe60000100a00 */
[C---:B------:R-:W-:Y:S01]  /*1e610*/  IMAD.WIDE R194, R2.reuse, 0x4, R190 ;  /* 0x0000000402c27825 */ /* 0x040fe200078e02be */
[----:B------:R3:W-:Y:S03]  /*1e620*/  STL.64 [R1+0x3b0], R196 ;  /* 0x0003b0c401007387 */ /* 0x0007e60000100a00 */
[C---:B------:R-:W-:Y:S01]  /*1e630*/  IMAD.WIDE R122, R2.reuse, 0x4, R214 ;  /* 0x00000004027a7825 */ /* 0x040fe200078e02d6 */
[----:B------:R-:W-:Y:S03]  /*1e640*/  LDGSTS.E [R5+0x60100], desc[UR16][R134.64], P5 ;  /* 0x6010000086057fae */ /* 0x000fe6000a921850 */
[C---:B------:R-:W-:Y:S01]  /*1e650*/  IMAD.WIDE R192, R2.reuse, 0x4, R188 ;  /* 0x0000000402c07825 */ /* 0x040fe200078e02bc */
[----:B------:R4:W-:Y:S03]  /*1e660*/  STL.64 [R1+0x3e8], R194 ;  /* 0x0003e8c201007387 */ /* 0x0009e60000100a00 */
[C---:B------:R-:W-:Y:S01]  /*1e670*/  IMAD.WIDE R190, R2.reuse, 0x4, R186 ;  /* 0x0000000402be7825 */ /* 0x040fe200078e02ba */
[----:B------:R4:W-:Y:S04]  /*1e680*/  STL.64 [R1+0x418], R192 ;  /* 0x000418c001007387 */ /* 0x0009e80000100a00 */
[----:B------:R4:W-:Y:S04]  /*1e690*/  STL.64 [R1+0x438], R190 ;  /* 0x000438be01007387 */ /* 0x0009e80000100a00 */
[----:B------:R-:W-:Y:S04]  /*1e6a0*/  LDGSTS.E [R5+0x60500], desc[UR16][R198.64], P5 ;  /* 0x60500000c6057fae */ /* 0x000fe8000a921850 */
[----:B------:R-:W-:Y:S01]  /*1e6b0*/  LDGSTS.E [R5+0x60900], desc[UR16][R196.64], P5 ;  /* 0x60900000c4057fae */ /* 0x000fe2000a921850 */
[----:B------:R-:W-:-:S03]  /*1e6c0*/  IMAD.WIDE R188, R2, 0x4, R184 ;  /* 0x0000000402bc7825 */ /* 0x000fc600078e02b8 */
[----:B------:R-:W-:Y:S01]  /*1e6d0*/  LDGSTS.E [R5+0x60d00], desc[UR16][R194.64], P5 ;  /* 0x60d00000c2057fae */ /* 0x000fe2000a921850 */
[----:B-1----:R-:W-:-:S03]  /*1e6e0*/  IMAD.WIDE R178, R2, 0x4, R212 ;  /* 0x0000000402b27825 */ /* 0x002fc600078e02d4 */
[----:B------:R1:W-:Y:S01]  /*1e6f0*/  STL.64 [R1+0x458], R188 ;  /* 0x000458bc01007387 */ /* 0x0003e20000100a00 */
[----:B------:R-:W-:-:S03]  /*1e700*/  IMAD.WIDE R184, R2, 0x4, R210 ;  /* 0x0000000402b87825 */ /* 0x000fc600078e02d2 */
[----:B------:R-:W-:Y:S04]  /*1e710*/  LDGSTS.E [R5+0x61100], desc[UR16][R192.64], P5 ;  /* 0x61100000c0057fae */ /* 0x000fe8000a921850 */
[----:B------:R-:W-:Y:S04]  /*1e720*/  LDGSTS.E [R5+0x61500], desc[UR16][R190.64], P5 ;  /* 0x61500000be057fae */ /* 0x000fe8000a921850 */
[----:B------:R-:W-:Y:S01]  /*1e730*/  LDGSTS.E [R5+0x61900], desc[UR16][R188.64], P5 ;  /* 0x61900000bc057fae */ /* 0x000fe2000a921850 */
[----:B------:R-:W-:-:S05]  /*1e740*/  IMAD.WIDE R186, R2, 0x4, R208 ;  /* 0x0000000402ba7825 */ /* 0x000fca00078e02d0 */
        /* <DEDUP_REMOVED lines=12> */
[----:B------:R1:W-:Y:S04]  /*1e810*/  STL.64 [R1+0x628], R80 ;  /* 0x0006285001007387 */ /* 0x0003e80000100a00 */
[----:B------:R1:W-:Y:S04]  /*1e820*/  STL.64 [R1+0x648], R72 ;  /* 0x0006484801007387 */ /* 0x0003e80000100a00 */
[----:B------:R1:W-:Y:S04]  /*1e830*/  STL.64 [R1+0x668], R64 ;  /* 0x0006684001007387 */ /* 0x0003e80000100a00 */
[----:B------:R-:W-:Y:S04]  /*1e840*/  STL.64 [R1+0x688], R56 ;  /* 0x0006883801007387 */ /* 0x000fe80000100a00 */
[----:B------:R1:W-:Y:S04]  /*1e850*/  STL.64 [R1+0x6a0], R52 ;  /* 0x0006a03401007387 */ /* 0x0003e80000100a00 */
[----:B------:R1:W-:Y:S04]  /*1e860*/  STL.64 [R1+0x6b8], R44 ;  /* 0x0006b82c01007387 */ /* 0x0003e80000100a00 */
[----:B------:R-:W-:Y:S04]  /*1e870*/  STL.64 [R1+0x6d0], R18 ;  /* 0x0006d01201007387 */ /* 0x000fe80000100a00 */
[----:B------:R-:W-:Y:S04]  /*1e880*/  STL.64 [R1+0x6e8], R30 ;  /* 0x0006e81e01007387 */ /* 0x000fe80000100a00 */
[----:B------:R1:W-:Y:S04]  /*1e890*/  STL.64 [R1+0x6f8], R38 ;  /* 0x0006f82601007387 */ /* 0x0003e80000100a00 */
[----:B--2---:R-:W2:Y:S04]  /*1e8a0*/  LDL.LU.64 R134, [R1+0x770] ;  /* 0x0007700001867983 */ /* 0x004ea80000300a00 */
[----:B------:R1:W-:Y:S04]  /*1e8b0*/  STL.64 [R1+0x708], R36 ;  /* 0x0007082401007387 */ /* 0x0003e80000100a00 */
[----:B------:R1:W-:Y:S04]  /*1e8c0*/  STL.64 [R1+0x718], R28 ;  /* 0x0007181c01007387 */ /* 0x0003e80000100a00 */
[----:B------:R-:W-:Y:S04]  /*1e8d0*/  STL.64 [R1+0x728], R16 ;  /* 0x0007281001007387 */ /* 0x000fe80000100a00 */
[----:B---3--:R-:W3:Y:S04]  /*1e8e0*/  LDL.LU.64 R196, [R1+0x460] ;  /* 0x0004600001c47983 */ /* 0x008ee80000300a00 */
[----:B----4-:R-:W4:Y:S04]  /*1e8f0*/  LDL.64 R194, [R1+0x440] ;  /* 0x0004400001c27983 */ /* 0x010f280000100a00 */
[----:B------:R-:W-:Y:S04]  /*1e900*/  LDGSTS.E [R5+0x61d00], desc[UR16][R186.64], P5 ;  /* 0x61d00000ba057fae */ /* 0x000fe8000a921850 */
[----:B------:R-:W2:Y:S04]  /*1e910*/  LDL.64 R192, [R1+0x428] ;  /* 0x0004280001c07983 */ /* 0x000ea80000100a00 */
[----:B------:R-:W2:Y:S04]  /*1e920*/  LDL.64 R190, [R1+0x3f8] ;  /* 0x0003f80001be7983 */ /* 0x000ea80000100a00 */
[----:B------:R-:W-:Y:S04]  /*1e930*/  LDGSTS.E [R5+0x62100], desc[UR16][R184.64], P5 ;  /* 0x62100000b8057fae */ /* 0x000fe8000a921850 */
[----:B-1----:R-:W2:Y:S01]  /*1e940*/  LDL.LU.64 R188, [R1+0x1c0] ;  /* 0x0001c00001bc7983 */ /* 0x002ea20000300a00 */
[----:B------:R-:W-:-:S03]  /*1e950*/  IMAD.WIDE R200, R2, 0x4, R224 ;  /* 0x0000000402c87825 */ /* 0x000fc600078e02e0 */
[----:B------:R-:W-:Y:S04]  /*1e960*/  LDGSTS.E [R5+0x62500], desc[UR16][R178.64], P5 ;  /* 0x62500000b2057fae */ /* 0x000fe8000a921850 */
[----:B------:R-:W2:Y:S04]  /*1e970*/  LDL.LU.64 R184, [R1+0x1a8] ;  /* 0x0001a80001b87983 */ /* 0x000ea80000300a00 */
[----:B------:R-:W2:Y:S04]  /*1e980*/  LDL.LU.64 R186, [R1+0x88] ;  /* 0x0000880001ba7983 */ /* 0x000ea80000300a00 */
        /* <DEDUP_REMOVED lines=9> */
[----:B------:R-:W-:Y:S04]  /*1ea20*/  LDGSTS.E [R5+0x64d00], desc[UR16][R74.64], P5 ;  /* 0x64d000004a057fae */ /* 0x000fe8000a921850 */
[----:B------:R1:W-:Y:S04]  /*1ea30*/  LDGSTS.E [R5+0x65100], desc[UR16][R80.64], P5 ;  /* 0x6510000050057fae */ /* 0x0003e8000a921850 */
[----:B------:R1:W-:Y:S02]  /*1ea40*/  LDGSTS.E [R5+0x65500], desc[UR16][R72.64], P5 ;  /* 0x6550000048057fae */ /* 0x0003e4000a921850 */
[----:B-1----:R-:W-:-:S02]  /*1ea50*/  IMAD.WIDE R88, R2, 0x4, R140 ;  /* 0x0000000402587825 */ /* 0x002fc400078e028c */
[----:B------:R1:W-:Y:S02]  /*1ea60*/  LDGSTS.E [R5+0x65900], desc[UR16][R64.64], P5 ;  /* 0x6590000040057fae */ /* 0x0003e4000a921850 */
[C---:B------:R-:W-:Y:S02]  /*1ea70*/  IMAD.WIDE R82, R2.reuse, 0x4, R142 ;  /* 0x0000000402527825 */ /* 0x040fe400078e028e */
[----:B------:R-:W-:Y:S02]  /*1ea80*/  LDGSTS.E [R5+0x65d00], desc[UR16][R56.64], P5 ;  /* 0x65d0000038057fae */ /* 0x000fe4000a921850 */
[C---:B------:R-:W-:Y:S02]  /*1ea90*/  IMAD.WIDE R80, R2.reuse, 0x4, R144 ;  /* 0x0000000402507825 */ /* 0x040fe400078e0290 */
[----:B------:R1:W-:Y:S02]  /*1eaa0*/  LDGSTS.E [R5+0x66100], desc[UR16][R52.64], P5 ;  /* 0x6610000034057fae */ /* 0x0003e4000a921850 */
[----:B------:R-:W-:-:S02]  /*1eab0*/  IMAD.WIDE R74, R2, 0x4, R146 ;  /* 0x00000004024a7825 */ /* 0x000fc400078e0292 */
[----:B------:R1:W-:Y:S02]  /*1eac0*/  LDGSTS.E [R5+0x66500], desc[UR16][R44.64], P5 ;  /* 0x665000002c057fae */ /* 0x0003e4000a921850 */
[C---:B------:R-:W-:Y:S02]  /*1ead0*/  IMAD.WIDE R72, R2.reuse, 0x4, R150 ;  /* 0x0000000402487825 */ /* 0x040fe400078e0296 */
[----:B------:R-:W-:Y:S02]  /*1eae0*/  LDGSTS.E [R5+0x66900], desc[UR16][R18.64], P5 ;  /* 0x6690000012057fae */ /* 0x000fe4000a921850 */
[C---:B------:R-:W-:Y:S02]  /*1eaf0*/  IMAD.WIDE R14, R2.reuse, 0x4, R14 ;  /* 0x00000004020e7825 */ /* 0x040fe400078e020e */
[----:B------:R-:W-:Y:S02]  /*1eb00*/  LDGSTS.E [R5+0x66d00], desc[UR16][R30.64], P5 ;  /* 0x66d000001e057fae */ /* 0x000fe4000a921850 */
[----:B------:R-:W-:-:S02]  /*1eb10*/  IMAD.WIDE R60, R2, 0x4, R60 ;  /* 0x00000004023c7825 */ /* 0x000fc400078e023c */
[----:B------:R1:W-:Y:S02]  /*1eb20*/  LDGSTS.E [R5+0x67100], desc[UR16][R38.64], P5 ;  /* 0x6710000026057fae */ /* 0x0003e4000a921850 */
[C---:B------:R-:W-:Y:S02]  /*1eb30*/  IMAD.WIDE R66, R2.reuse, 0x4, R68 ;  /* 0x0000000402427825 */ /* 0x040fe400078e0244 */
[----:B------:R1:W-:Y:S02]  /*1eb40*/  LDGSTS.E [R5+0x67500], desc[UR16][R36.64], P5 ;  /* 0x6750000024057fae */ /* 0x0003e4000a921850 */
[C---:B-1----:R-:W-:Y:S02]  /*1eb50*/  IMAD.WIDE R64, R2.reuse, 0x4, R76 ;  /* 0x0000000402407825 */ /* 0x042fe400078e024c */
[----:B------:R1:W-:Y:S02]  /*1eb60*/  LDGSTS.E [R5+0x67900], desc[UR16][R28.64], P5 ;  /* 0x679000001c057fae */ /* 0x0003e4000a921850 */
[----:B------:R-:W-:-:S02]  /*1eb70*/  IMAD.WIDE R58, R2, 0x4, R84 ;  /* 0x00000004023a7825 */ /* 0x000fc400078e0254 */
[----:B------:R2:W-:Y:S02]  /*1eb80*/  LDGSTS.E [R5+0x67d00], desc[UR16][R16.64], P5 ;  /* 0x67d0000010057fae */ /* 0x0005e4000a921850 */
        /* <DEDUP_REMOVED lines=8> */
[----:B-1----:R-:W-:-:S04]  /*1ec10*/  IMAD.WIDE R28, R2, 0x4, R132 ;  /* 0x00000004021c7825 */ /* 0x002fc800078e0284 */
[----:B------:R-:W-:-:S04]  /*1ec20*/  IMAD.WIDE R18, R2, 0x4, R202 ;  /* 0x0000000402127825 */ /* 0x000fc800078e02ca */
[----:B----4-:R-:W-:-:S05]  /*1ec30*/  IMAD.WIDE R56, R2, 0x4, R194 ;  /* 0x0000000402387825 */ /* 0x010fca00078e02c2 */
[----:B------:R1:W-:Y:S04]  /*1ec40*/  STL.64 [R1+0x2b0], R56 ;  /* 0x0002b03801007387 */ /* 0x0003e80000100a00 */
[----:B------:R-:W-:Y:S04]  /*1ec50*/  STL.64 [R1+0x460], R88 ;  /* 0x0004605801007387 */ /* 0x000fe80000100a00 */
[----:B------:R-:W-:Y:S04]  /*1ec60*/  STL.64 [R1+0x480], R82 ;  /* 0x0004805201007387 */ /* 0x000fe80000100a00 */
[----:B------:R-:W-:Y:S04]  /*1ec70*/  STL.64 [R1+0x4a0], R80 ;  /* 0x0004a05001007387 */ /* 0x000fe80000100a00 */
[----:B------:R-:W-:Y:S04]  /*1ec80*/  STL.64 [R1+0x4b8], R74 ;  /* 0x0004b84a01007387 */ /* 0x000fe80000100a00 */
[----:B------:R4:W-:Y:S04]  /*1ec90*/  STL.64 [R1+0x4f8], R72 ;  /* 0x0004f84801007387 */ /* 0x0009e80000100a00 */
[----:B------:R-:W-:Y:S04]  /*1eca0*/  STL.64 [R1+0x518], R14 ;  /* 0x0005180e01007387 */ /* 0x000fe80000100a00 */
[----:B------:R-:W-:Y:S04]  /*1ecb0*/  STL.64 [R1+0x540], R60 ;  /* 0x0005403c01007387 */ /* 0x000fe80000100a00 */
[----:B------:R4:W-:Y:S04]  /*1ecc0*/  STL.64 [R1+0x560], R66 ;  /* 0x0005604201007387 */ /* 0x0009e80000100a00 */
[----:B------:R4:W-:Y:S01]  /*1ecd0*/  STL.64 [R1+0x580], R64 ;  /* 0x0005804001007387 */ /* 0x0009e20000100a00 */
[----:B---3--:R-:W-:-:S03]  /*1ece0*/  IMAD.WIDE R180, R2, 0x4, R196 ;  /* 0x0000000402b47825 */ /* 0x008fc600078e02c4 */
[----:B------:R3:W-:Y:S04]  /*1ecf0*/  STL.64 [R1+0x5a0], R58 ;  /* 0x0005a03a01007387 */ /* 0x0007e80000100a00 */
[----:B------:R3:W-:Y:S04]  /*1ed00*/  STL.64 [R1+0x5e0], R52 ;  /* 0x0005e03401007387 */ /* 0x0007e80000100a00 */
[----:B------:R3:W-:Y:S04]  /*1ed10*/  STL.64 [R1+0x600], R46 ;  /* 0x0006002e01007387 */ /* 0x0007e80000100a00 */
[----:B------:R3:W-:Y:S04]  /*1ed20*/  STL.64 [R1+0x620], R44 ;  /* 0x0006202c01007387 */ /* 0x0007e80000100a00 */
[----:B------:R3:W-:Y:S04]  /*1ed30*/  STL.64 [R1+0x640], R38 ;  /* 0x0006402601007387 */ /* 0x0007e80000100a00 */
[----:B------:R-:W-:Y:S04]  /*1ed40*/  STL.64 [R1+0x660], R24 ;  /* 0x0006601801007387 */ /* 0x000fe80000100a00 */
[----:B------:R-:W-:Y:S04]  /*1ed50*/  STL.64 [R1+0x680], R32 ;  /* 0x0006802001007387 */ /* 0x000fe80000100a00 */
[----:B------:R3:W-:Y:S01]  /*1ed60*/  STL.64 [R1+0x698], R36 ;  /* 0x0006982401007387 */ /* 0x0007e20000100a00 */
[----:B--2---:R-:W-:-:S03]  /*1ed70*/  IMAD.WIDE R212, R2, 0x4, R186 ;  /* 0x0000000402d47825 */ /* 0x004fc600078e02ba */
[----:B------:R-:W-:Y:S04]  /*1ed80*/  LDGSTS.E [R3+0x60200], desc[UR16][R180.64], P5 ;  /* 0x60200000b4037fae */ /* 0x000fe8000a921850 */
[----:B------:R2:W-:Y:S04]  /*1ed90*/  STL.64 [R1+0x6b0], R30 ;  /* 0x0006b01e01007387 */ /* 0x0005e80000100a00 */
[----:B------:R-:W-:Y:S04]  /*1eda0*/  LDGSTS.E [R3+0x60600], desc[UR16][R56.64], P5 ;  /* 0x6060000038037fae */ /* 0x000fe8000a921850 */
[----:B------:R2:W-:Y:S01]  /*1edb0*/  STL.64 [R1+0x6c8], R28 ;  /* 0x0006c81c01007387 */ /* 0x0005e20000100a00 */
[----:B------:R-:W-:-:S03]  /*1edc0*/  IMAD.WIDE R178, R2, 0x4, R192 ;  /* 0x0000000402b27825 */ /* 0x000fc600078e02c0 */
[----:B-1----:R-:W2:Y:S04]  /*1edd0*/  LDL.LU.64 R56, [R1+0x4e8] ;  /* 0x0004e80001387983 */ /* 0x002ea80000300a00 */
[----:B------:R1:W-:Y:S01]  /*1ede0*/  STL.64 [R1+0x6e0], R18 ;  /* 0x0006e01201007387 */ /* 0x0003e20000100a00 */
[----:B------:R-:W-:-:S03]  /*1edf0*/  IMAD.WIDE R210, R2, 0x4, R190 ;  /* 0x0000000402d27825 */ /* 0x000fc600078e02be */
[----:B------:R-:W2:Y:S01]  /*1ee00*/  LDL.LU.64 R186, [R1+0x4d0] ;  /* 0x0004d00001ba7983 */ /* 0x000ea20000300a00 */
[----:B------:R-:W-:-:S03]  /*1ee10*/  IMAD.WIDE R192, R2, 0x4, R188 ;  /* 0x0000000402c07825 */ /* 0x000fc600078e02bc */
[----:B------:R-:W2:Y:S04]  /*1ee20*/  LDL.LU.64 R198, [R1+0x4b0] ;  /* 0x0004b00001c67983 */ /* 0x000ea80000300a00 */
[----:B------:R-:W2:Y:S04]  /*1ee30*/  LDL.64 R196, [R1+0x490] ;  /* 0x0004900001c47983 */ /* 0x000ea80000100a00 */
[----:B------:R-:W2:Y:S04]  /*1ee40*/  LDL.LU.64 R194, [R1+0x470] ;  /* 0x0004700001c27983 */ /* 0x000ea80000300a00 */
[----:B------:R-:W2:Y:S04]  /*1ee50*/  LDL.64 R190, [R1+0x450] ;  /* 0x0004500001be7983 */ /* 0x000ea80000100a00 */
[----:B------:R-:W2:Y:S01]  /*1ee60*/  LDL.LU.64 R188, [R1+0x430] ;  /* 0x0004300001bc7983 */ /* 0x000ea20000300a00 */
        /* <DEDUP_REMOVED lines=19> */
[----:B------:R4:W-:Y:S04]  /*1efa0*/  LDGSTS.E [R3+0x63e00], desc[UR16][R72.64], P5 ;  /* 0x63e0000048037fae */ /* 0x0009e8000a921850 */
[----:B------:R-:W-:Y:S04]  /*1efb0*/  LDGSTS.E [R3+0x64200], desc[UR16][R14.64], P5 ;  /* 0x642000000e037fae */ /* 0x000fe8000a921850 */
[----:B------:R-:W-:Y:S04]  /*1efc0*/  LDGSTS.E [R3+0x64600], desc[UR16][R60.64], P5 ;  /* 0x646000003c037fae */ /* 0x000fe8000a921850 */
[----:B------:R3:W-:Y:S04]  /*1efd0*/  LDGSTS.E [R3+0x64a00], desc[UR16][R66.64], P5 ;  /* 0x64a0000042037fae */ /* 0x0007e8000a921850 */
[----:B------:R1:W-:Y:S04]  /*1efe0*/  LDGSTS.E [R3+0x64e00], desc[UR16][R64.64], P5 ;  /* 0x64e0000040037fae */ /* 0x0003e8000a921850 */
[----:B------:R1:W-:Y:S04]  /*1eff0*/  LDGSTS.E [R3+0x65200], desc[UR16][R58.64], P5 ;  /* 0x652000003a037fae */ /* 0x0003e8000a921850 */
[----:B------:R-:W-:Y:S04]  /*1f000*/  LDGSTS.E [R3+0x65600], desc[UR16][R208.64], P5 ;  /* 0x65600000d0037fae */ /* 0x000fe8000a921850 */
[----:B------:R1:W-:Y:S01]  /*1f010*/  LDGSTS.E [R3+0x65a00], desc[UR16][R52.64], P5 ;  /* 0x65a0000034037fae */ /* 0x0003e2000a921850 */
[----:B----4-:R-:W-:-:S03]  /*1f020*/  IMAD.WIDE R72, R2, 0x4, R164 ;  /* 0x0000000402487825 */ /* 0x010fc600078e02a4 */
[----:B------:R4:W-:Y:S01]  /*1f030*/  LDGSTS.E [R3+0x65e00], desc[UR16][R46.64], P5 ;  /* 0x65e000002e037fae */ /* 0x0009e2000a921850 */
[----:B------:R-:W-:-:S03]  /*1f040*/  IMAD.WIDE R68, R2, 0x4, R166 ;  /* 0x0000000402447825 */ /* 0x000fc600078e02a6 */
[----:B------:R4:W-:Y:S01]  /*1f050*/  LDGSTS.E [R3+0x66200], desc[UR16][R44.64], P5 ;  /* 0x662000002c037fae */ /* 0x0009e2000a921850 */
[----:B------:R-:W-:-:S03]  /*1f060*/  IMAD.WIDE R226, R2, 0x4, R6 ;  /* 0x0000000402e27825 */ /* 0x000fc600078e0206 */
[----:B------:R4:W-:Y:S01]  /*1f070*/  LDGSTS.E [R3+0x66600], desc[UR16][R38.64], P5 ;  /* 0x6660000026037fae */ /* 0x0009e2000a921850 */
[----:B---3--:R-:W-:-:S03]  /*1f080*/  IMAD.WIDE R66, R2, 0x4, R168 ;  /* 0x0000000402427825 */ /* 0x008fc600078e02a8 */
[----:B------:R-:W-:Y:S01]  /*1f090*/  LDGSTS.E [R3+0x66a00], desc[UR16][R24.64], P5 ;  /* 0x66a0000018037fae */ /* 0x000fe2000a921850 */
[----:B-1----:R-:W-:-:S03]  /*1f0a0*/  IMAD.WIDE R64, R2, 0x4, R170 ;  /* 0x0000000402407825 */ /* 0x002fc600078e02aa */
[----:B------:R-:W-:Y:S01]  /*1f0b0*/  LDGSTS.E [R3+0x66e00], desc[UR16][R32.64], P5 ;  /* 0x66e0000020037fae */ /* 0x000fe2000a921850 */
[----:B------:R-:W-:-:S03]  /*1f0c0*/  IMAD.WIDE R60, R2, 0x4, R174 ;  /* 0x00000004023c7825 */ /* 0x000fc600078e02ae */
[----:B------:R1:W-:Y:S01]  /*1f0d0*/  LDGSTS.E [R3+0x67200], desc[UR16][R36.64], P5 ;  /* 0x6720000024037fae */ /* 0x0003e2000a921850 */
[----:B------:R-:W-:-:S03]  /*1f0e0*/  IMAD.WIDE R54, R2, 0x4, R54 ;  /* 0x0000000402367825 */ /* 0x000fc600078e0236 */
[----:B------:R2:W-:Y:S01]  /*1f0f0*/  LDGSTS.E [R3+0x67600], desc[UR16][R30.64], P5 ;  /* 0x676000001e037fae */ /* 0x0005e2000a921850 */
[----:B------:R-:W-:-:S03]  /*1f100*/  IMAD.WIDE R58, R2, 0x4, R62 ;  /* 0x00000004023a7825 */ /* 0x000fc600078e023e */
[----:B------:R-:W5:Y:S04]  /*1f110*/  LDL.LU.64 R6, [R1+0x768] ;  /* 0x0007680001067983 */ /* 0x000f680000300a00 */
[----:B------:R3:W-:Y:S01]  /*1f120*/  LDGSTS.E [R3+0x67a00], desc[UR16][R28.64], P5 ;  /* 0x67a000001c037fae */ /* 0x0007e2000a921850 */
[----:B------:R-:W-:-:S03]  /*1f130*/  IMAD.WIDE R52, R2, 0x4, R78 ;  /* 0x0000000402347825 */ /* 0x000fc600078e024e */
[----:B------:R3:W-:Y:S01]  /*1f140*/  LDGSTS.E [R3+0x67e00], desc[UR16][R18.64], P5 ;  /* 0x67e0000012037fae */ /* 0x0007e2000a921850 */
[----:B------:R-:W-:-:S04]  /*1f150*/  IMAD.WIDE R48, R2, 0x4, R86 ;  /* 0x0000000402307825 */ /* 0x000fc800078e0256 */
[----:B----4-:R-:W-:-:S04]  /*1f160*/  IMAD.WIDE R46, R2, 0x4, R94 ;  /* 0x00000004022e7825 */ /* 0x010fc800078e025e */
[----:B------:R-:W-:-:S04]  /*1f170*/  IMAD.WIDE R44, R2, 0x4, R102 ;  /* 0x00000004022c7825 */ /* 0x000fc800078e0266 */
[----:B------:R-:W-:-:S04]  /*1f180*/  IMAD.WIDE R40, R2, 0x4, R110 ;  /* 0x0000000402287825 */ /* 0x000fc800078e026e */
[----:B------:R-:W-:-:S04]  /*1f190*/  IMAD.WIDE R38, R2, 0x4, R120 ;  /* 0x0000000402267825 */ /* 0x000fc800078e0278 */
[----:B-1----:R-:W-:-:S04]  /*1f1a0*/  IMAD.WIDE R36, R2, 0x4, R128 ;  /* 0x0000000402247825 */ /* 0x002fc800078e0280 */
[----:B------:R-:W-:-:S04]  /*1f1b0*/  IMAD.WIDE R26, R2, 0x4, R26 ;  /* 0x00000004021a7825 */ /* 0x000fc800078e021a */
[----:B------:R-:W-:-:S04]  /*1f1c0*/  IMAD.WIDE R34, R2, 0x4, R34 ;  /* 0x0000000402227825 */ /* 0x000fc800078e0222 */
[----:B------:R-:W-:-:S04]  /*1f1d0*/  IMAD.WIDE R32, R2, 0x4, R42 ;  /* 0x0000000402207825 */ /* 0x000fc800078e022a */
[----:B--2---:R-:W-:-:S04]  /*1f1e0*/  IMAD.WIDE R30, R2, 0x4, R50 ;  /* 0x00000004021e7825 */ /* 0x004fc800078e0232 */
[----:B---3--:R-:W-:-:S04]  /*1f1f0*/  IMAD.WIDE R28, R2, 0x4, R160 ;  /* 0x00000004021c7825 */ /* 0x008fc800078e02a0 */
[----:B------:R-:W-:-:S04]  /*1f200*/  IMAD.WIDE R24, R2, 0x4, R204 ;  /* 0x0000000402187825 */ /* 0x000fc800078e02cc */
[----:B------:R-:W-:-:S04]  /*1f210*/  IMAD.WIDE R18, R2, 0x4, R56 ;  /* 0x0000000402127825 */ /* 0x000fc800078e0238 */
[C---:B------:R-:W-:Y:S01]  /*1f220*/  IMAD.WIDE R56, R2.reuse, 0x4, R70 ;  /* 0x0000000402387825 */ /* 0x040fe200078e0246 */
[----:B------:R-:W-:Y:S03]  /*1f230*/  LDGSTS.E [R0+0x60300], desc[UR16][R18.64], P5 ;  /* 0x6030000012007fae */ /* 0x000fe6000a921850 */
[----:B------:R-:W-:-:S05]  /*1f240*/  IMAD.WIDE R74, R2, 0x4, R188 ;  /* 0x00000004024a7825 */ /* 0x000fca00078e02bc */
        /* <DEDUP_REMOVED lines=20> */
[----:B------:R3:W-:Y:S04]  /*1f390*/  STL.64 [R1+0x650], R28 ;  /* 0x0006501c01007387 */ /* 0x0007e80000100a00 */
[----:B------:R4:W-:Y:S04]  /*1f3a0*/  STL.64 [R1+0x670], R24 ;  /* 0x0006701801007387 */ /* 0x0009e80000100a00 */
[----:B------:R1:W-:Y:S04]  /*1f3b0*/  STL [R1+0x8], RZ ;  /* 0x000008ff01007387 */ /* 0x0003e80000100800 */
        /* <DEDUP_REMOVED lines=125> */
[----:B------:R-:W4:Y:S01]  /*1fb90*/  LDL R9, [R1+0x760] ;  /* 0x0007600001097983 */ /* 0x000f220000100800 */
[----:B------:R-:W-:-:S04]  /*1fba0*/  IMAD.WIDE R76, R2, 0x4, R198 ;  /* 0x00000004024c7825 */ /* 0x000fc800078e02c6 */
[----:B------:R-:W-:Y:S01]  /*1fbb0*/  IMAD.WIDE R186, R2, 0x4, R186 ;  /* 0x0000000402ba7825 */ /* 0x000fe200078e02ba */
[----:B------:R-:W-:-:S03]  /*1fbc0*/  MOV R205, R77 ;  /* 0x0000004d00cd7202 */ /* 0x000fc60000000f00 */
[----:B------:R-:W-:Y:S01]  /*1fbd0*/  IMAD.MOV.U32 R204, RZ, RZ, R76 ;  /* 0x000000ffffcc7224 */ /* 0x000fe200078e004c */
        /* <DEDUP_REMOVED lines=34> */
[----:B------:R2:W-:Y:S04]  /*1fe00*/  LDGSTS.E [R0+0x67700], desc[UR16][R30.64], P5 ;  /* 0x677000001e007fae */ /* 0x0005e8000a921850 */
[----:B------:R3:W-:Y:S04]  /*1fe10*/  LDGSTS.E [R0+0x67b00], desc[UR16][R28.64], P5 ;  /* 0x67b000001c007fae */ /* 0x0007e8000a921850 */
[----:B------:R4:W-:Y:S01]  /*1fe20*/  LDGSTS.E [R0+0x67f00], desc[UR16][R24.64], P5 ;  /* 0x67f0000018007fae */ /* 0x0009e2000a921850 */
[----:B-1----:R-:W-:-:S03]  /*1fe30*/  CS2R R26, SRZ ;  /* 0x00000000001a7805 */ /* 0x002fc6000001ff00 */
[----:B------:R-:W0:Y:S01]  /*1fe40*/  LDGDEPBAR ;  /* 0x00000000000079af */ /* 0x000e220000000000 */
[----:B--2---:R-:W-:Y:S02]  /*1fe50*/  CS2R R30, SRZ ;  /* 0x00000000001e7805 */ /* 0x004fe4000001ff00 */
[----:B------:R-:W-:Y:S02]  /*1fe60*/  CS2R R32, SRZ ;  /* 0x0000000000207805 */ /* 0x000fe4000001ff00 */
[----:B------:R-:W-:Y:S02]  /*1fe70*/  CS2R R34, SRZ ;  /* 0x0000000000227805 */ /* 0x000fe4000001ff00 */
[----:B---3--:R-:W-:Y:S02]  /*1fe80*/  CS2R R28, SRZ ;  /* 0x00000000001c7805 */ /* 0x008fe4000001ff00 */
[----:B------:R-:W-:Y:S02]  /*1fe90*/  CS2R R36, SRZ ;  /* 0x0000000000247805 */ /* 0x000fe4000001ff00 */
[----:B------:R-:W-:-:S02]  /*1fea0*/  CS2R R38, SRZ ;  /* 0x0000000000267805 */ /* 0x000fc4000001ff00 */
[----:B------:R-:W-:Y:S02]  /*1feb0*/  CS2R R40, SRZ ;  /* 0x0000000000287805 */ /* 0x000fe4000001ff00 */
[----:B----4-:R-:W-:Y:S02]  /*1fec0*/  CS2R R24, SRZ ;  /* 0x0000000000187805 */ /* 0x010fe4000001ff00 */
[----:B------:R-:W-:Y:S02]  /*1fed0*/  CS2R R42, SRZ ;  /* 0x00000000002a7805 */ /* 0x000fe4000001ff00 */
[----:B------:R-:W-:Y:S02]  /*1fee0*/  CS2R R44, SRZ ;  /* 0x00000000002c7805 */ /* 0x000fe4000001ff00 */
[----:B------:R-:W-:Y:S02]  /*1fef0*/  CS2R R46, SRZ ;  /* 0x00000000002e7805 */ /* 0x000fe4000001ff00 */
[----:B------:R-:W-:-:S02]  /*1ff00*/  CS2R R48, SRZ ;  /* 0x0000000000307805 */ /* 0x000fc4000001ff00 */
[----:B------:R-:W-:Y:S02]  /*1ff10*/  CS2R R50, SRZ ;  /* 0x0000000000327805 */ /* 0x000fe4000001ff00 */
[----:B------:R-:W-:Y:S02]  /*1ff20*/  CS2R R52, SRZ ;  /* 0x0000000000347805 */ /* 0x000fe4000001ff00 */
        /* <DEDUP_REMOVED lines=49> */
[----:B------:R-:W-:-:S13]  /*20240*/  ISETP.GE.AND P0, PT, R9, 0x40, PT ;  /* 0x000000400900780c */ /* 0x000fda0003f06270 */
[----:B------:R-:W-:Y:S05]  /*20250*/  @!P0 BRA `(.L_x_0) ;  /* 0x000000d4000c8947 */ /* 0x000fea0003800000 */
[----:B------:R-:W-:Y:S01]  /*20260*/  IMAD.MOV.U32 R222, RZ, RZ, R182 ;  /* 0x000000ffffde7224 */ /* 0x000fe200078e00b6 */
[----:B------:R-:W-:Y:S01]  /*20270*/  MOV R223, R183 ;  /* 0x000000b700df7202 */ /* 0x000fe20000000f00 */
[----:B------:R-:W-:Y:S01]  /*20280*/  IMAD.MOV.U32 R150, RZ, RZ, R186 ;  /* 0x000000ffff967224 */ /* 0x000fe200078e00ba */
[----:B------:R-:W2:Y:S01]  /*20290*/  LDL.LU.64 R182, [R1+0x200] ;  /* 0x0002000001b67983 */ /* 0x000ea20000300a00 */
[----:B------:R-:W-:Y:S01]  /*202a0*/  IMAD.MOV.U32 R151, RZ, RZ, R187 ;  /* 0x000000ffff977224 */ /* 0x000fe200078e00bb */
[----:B------:R-:W-:Y:S01]  /*202b0*/  MOV R149, R181 ;  /* 0x000000b500957202 */ /* 0x000fe20000000f00 */
[----:B------:R-:W-:Y:S01]  /*202c0*/  IMAD.MOV.U32 R139, RZ, RZ, R15 ;  /* 0x000000ffff8b7224 */ /* 0x000fe200078e000f */
[----:B------:R-:W3:Y:S01]  /*202d0*/  LDL.LU.64 R136, [R1+0x208] ;  /* 0x0002080001887983 */ /* 0x000ee20000300a00 */
[----:B------:R-:W-:Y:S01]  /*202e0*/  IMAD.MOV.U32 R138, RZ, RZ, R14 ;  /* 0x000000ffff8a7224 */ /* 0x000fe200078e000e */
[----:B------:R-:W-:Y:S01]  /*202f0*/  MOV R141, R17 ;  /* 0x00000011008d7202 */ /* 0x000fe20000000f00 */
[----:B------:R-:W-:Y:S01]  /*20300*/  IMAD.MOV.U32 R148, RZ, RZ, R180 ;  /* 0x000000ffff947224 */ /* 0x000fe200078e00b4 */
[----:B------:R-:W4:Y:S01]  /*20310*/  LDL.LU.64 R186, [R1+0x210] ;  /* 0x0002100001ba7983 */ /* 0x000f220000300a00 */
[----:B------:R-:W-:Y:S01]  /*20320*/  IMAD.MOV.U32 R144, RZ, RZ, R178 ;  /* 0x000000ffff907224 */ /* 0x000fe200078e00b2 */
[----:B------:R-:W-:Y:S01]  /*20330*/  MOV R147, R177 ;  /* 0x000000b100937202 */ /* 0x000fe20000000f00 */
[----:B------:R-:W-:Y:S01]  /*20340*/  IMAD.MOV.U32 R145, RZ, RZ, R179 ;  /* 0x000000ffff917224 */ /* 0x000fe200078e00b3 */
[----:B------:R-:W4:Y:S01]  /*20350*/  LDL.LU.64 R188, [R1+0x218] ;  /* 0x0002180001bc7983 */ /* 0x000f220000300a00 */
[----:B------:R-:W-:-:S02]  /*20360*/  IMAD.MOV.U32 R134, RZ, RZ, R138 ;  /* 0x000000ffff867224 */ /* 0x000fc400078e008a */
[----:B------:R-:W-:Y:S01]  /*20370*/  IMAD.MOV.U32 R143, RZ, RZ, R19 ;  /* 0x000000ffff8f7224 */ /* 0x000fe200078e0013 */
[----:B------:R-:W4:Y:S01]  /*20380*/  LDL.LU.64 R190, [R1+0x220] ;  /* 0x0002200001be7983 */ /* 0x000f220000300a00 */
[----:B------:R-:W-:Y:S01]  /*20390*/  MOV R135, R139 ;  /* 0x0000008b00877202 */ /* 0x000fe20000000f00 */
[----:B------:R-:W-:Y:S02]  /*203a0*/  IMAD.MOV.U32 R140, RZ, RZ, R16 ;  /* 0x000000ffff8c7224 */ /* 0x000fe400078e0010 */
[----:B------:R-:W4:Y:S01]  /*203b0*/  LDL.LU.64 R194, [R1+0x228] ;  /* 0x0002280001c27983 */ /* 0x000f220000300a00 */
        /* <DEDUP_REMOVED lines=9> */
[----:B------:R-:W-:Y:S02]  /*20450*/  IMAD.MOV.U32 R148, RZ, RZ, R212 ;  /* 0x000000ffff947224 */ /* 0x000fe400078e00d4 */
[----:B------:R-:W-:Y:S01]  /*20460*/  IMAD.MOV.U32 R144, RZ, RZ, R214 ;  /* 0x000000ffff907224 */ /* 0x000fe200078e00d6 */
[----:B------:R-:W4:Y:S01]  /*20470*/  LDL.LU.64 R212, [R1+0x240] ;  /* 0x0002400001d47983 */ /* 0x000f220000300a00 */
[----:B------:R-:W-:-:S03]  /*20480*/  IMAD.MOV.U32 R145, RZ, RZ, R215 ;  /* 0x000000ffff917224 */ /* 0x000fc600078e00d7 */
[----:B------:R-:W4:Y:S04]  /*20490*/  LDL.LU.64 R214, [R1+0x248] ;  /* 0x0002480001d67983 */ /* 0x000f280000300a00 */
[----:B------:R-:W4:Y:S04]  /*204a0*/  LDL.LU.64 R116, [R1+0x250] ;  /* 0x0002500001747983 */ /* 0x000f280000300a00 */
[----:B------:R-:W4:Y:S01]  /*204b0*/  LDL.LU.64 R118, [R1+0x258] ;  /* 0x0002580001767983 */ /* 0x000f220000300a00 */
[----:B------:R-:W-:Y:S01]  /*204c0*/  IMAD.MOV.U32 R130, RZ, RZ, R142 ;  /* 0x000000ffff827224 */ /* 0x000fe200078e008e */
[----:B------:R-:W-:Y:S01]  /*204d0*/  MOV R131, R143 ;  /* 0x0000008f00837202 */ /* 0x000fe20000000f00 */
        /* <DEDUP_REMOVED lines=12> */
[----:B------:R-:W-:-:S02]  /*205a0*/  IMAD.MOV.U32 R130, RZ, RZ, R144 ;  /* 0x000000ffff827224 */ /* 0x000fc400078e0090 */
[----:B------:R-:W-:Y:S02]  /*205b0*/  IMAD.MOV.U32 R131, RZ, RZ, R145 ;  /* 0x000000ffff837224 */ /* 0x000fe400078e0091 */
[----:B------:R-:W-:Y:S02]  /*205c0*/  IMAD.MOV.U32 R21, RZ, RZ, R22 ;  /* 0x000000ffff157224 */ /* 0x000fe400078e0016 */
[----:B------:R-:W-:Y:S02]  /*205d0*/  IMAD.MOV.U32 R122, RZ, RZ, R132 ;  /* 0x000000ffff7a7224 */ /* 0x000fe400078e0084 */
[----:B------:R-:W-:Y:S02]  /*205e0*/  IMAD.MOV.U32 R126, RZ, RZ, R138 ;  /* 0x000000ffff7e7224 */ /* 0x000fe400078e008a */
[----:B------:R-:W-:Y:S02]  /*205f0*/  IMAD.MOV.U32 R144, RZ, RZ, R200 ;  /* 0x000000ffff907224 */ /* 0x000fe400078e00c8 */
[----:B------:R-:W-:-:S02]  /*20600*/  IMAD.MOV.U32 R145, RZ, RZ, R201 ;  /* 0x000000ffff917224 */ /* 0x000fc400078e00c9 */
[----:B------:R-:W-:Y:S01]  /*20610*/  IMAD.MOV.U32 R23, RZ, RZ, R152 ;  /* 0x000000ffff177224 */ /* 0x000fe200078e0098 */
[----:B------:R-:W-:Y:S01]  /*20620*/  MOV R152, R155 ;  /* 0x0000009b00987202 */ /* 0x000fe20000000f00 */
[----:B------:R-:W-:Y:S02]  /*20630*/  IMAD.MOV.U32 R22, RZ, RZ, R153 ;  /* 0x000000ffff167224 */ /* 0x000fe400078e0099 */
[----:B------:R-:W-:Y:S02]  /*20640*/  IMAD.MOV.U32 R132, RZ, RZ, R148 ;  /* 0x000000ffff847224 */ /* 0x000fe400078e0094 */
[----:B------:R-:W-:Y:S02]  /*20650*/  IMAD.MOV.U32 R153, RZ, RZ, R154 ;  /* 0x000000ffff997224 */ /* 0x000fe400078e009a */
[----:B------:R-:W-:Y:S01]  /*20660*/  IMAD.MOV.U32 R155, RZ, RZ, R156 ;  /* 0x000000ffff9b7224 */ /* 0x000fe200078e009c */
[----:B------:R-:W-:Y:S01]  /*20670*/  MOV R156, R159 ;  /* 0x0000009f009c7202 */ /* 0x000fe20000000f00 */
[----:B------:R-:W-:-:S02]  /*20680*/  IMAD.MOV.U32 R154, RZ, RZ, R157 ;  /* 0x000000ffff9a7224 */ /* 0x000fc400078e009d */
[----:B------:R-:W-:Y:S02]  /*20690*/  IMAD.MOV.U32 R157, RZ, RZ, R158 ;  /* 0x000000ffff9d7224 */ /* 0x000fe400078e009e */
[----:B------:R-:W-:Y:S02]  /*206a0*/  IMAD.MOV.U32 R159, RZ, RZ, R206 ;  /* 0x000000ffff9f7224 */ /* 0x000fe400078e00ce */
[----:B------:R-:W-:Y:S01]  /*206b0*/  IMAD.MOV.U32 R158, RZ, RZ, R207 ;  /* 0x000000ffff9e7224 */ /* 0x000fe200078e00cf */
[----:B------:R-:W-:Y:S01]  /*206c0*/  MOV R115, R121 ;  /* 0x0000007900737202 */ /* 0x000fe20000000f00 */
[----:B------:R-:W-:-:S03]  /*206d0*/  IMAD.MOV.U32 R114, RZ, RZ, R120 ;  /* 0x000000ffff727224 */ /* 0x000fc600078e0078 */
[----:B------:R-:W-:Y:S01]  /*206e0*/  MOV R109, R115 ;  /* 0x00000073006d7202 */ /* 0x000fe20000000f00 */
[----:B------:R-:W-:Y:S02]  /*206f0*/  IMAD.MOV.U32 R108, RZ, RZ, R114 ;  /* 0x000000ffff6c7224 */ /* 0x000fe400078e0072 */
[----:B--2---:R-:W-:Y:S01]  /*20700*/  IMAD.MOV.U32 R181, RZ, RZ, R182 ;  /* 0x000000ffffb57224 */ /* 0x004fe200078e00b6 */
[----:B------:R-:W-:Y:S01]  /*20710*/  MOV R180, R183 ;  /* 0x000000b700b47202 */ /* 0x000fe20000000f00 */
[----:B---3--:R-:W-:Y:S02]  /*20720*/  IMAD.MOV.U32 R183, RZ, RZ, R136 ;  /* 0x000000ffffb77224 */ /* 0x008fe400078e0088 */
[----:B------:R-:W-:Y:S02]  /*20730*/  IMAD.MOV.U32 R182, RZ, RZ, R137 ;  /* 0x000000ffffb67224 */ /* 0x000fe400078e0089 */
[----:B------:R-:W-:Y:S02]  /*20740*/  IMAD.MOV.U32 R136, RZ, RZ, R140 ;  /* 0x000000ffff887224 */ /* 0x000fe400078e008c */
[----:B------:R-:W-:-:S02]  /*20750*/  IMAD.MOV.U32 R137, RZ, RZ, R141 ;  /* 0x000000ffff897224 */ /* 0x000fc400078e008d */
[----:B------:R-:W-:Y:S02]  /*20760*/  IMAD.MOV.U32 R140, RZ, RZ, R150 ;  /* 0x000000ffff8c7224 */ /* 0x000fe400078e0096 */
[----:B------:R-:W-:Y:S02]  /*20770*/  IMAD.MOV.U32 R141, RZ, RZ, R151 ;  /* 0x000000ffff8d7224 */ /* 0x000fe400078e0097 */
[----:B------:R-:W-:Y:S02]  /*20780*/  IMAD.MOV.U32 R150, RZ, RZ, R192 ;  /* 0x000000ffff967224 */ /* 0x000fe400078e00c0 */
[----:B------:R-:W-:Y:S02]  /*20790*/  IMAD.MOV.U32 R151, RZ, RZ, R193 ;  /* 0x000000ffff977224 */ /* 0x000fe400078e00c1 */
[----:B----4-:R-:W-:Y:S02]  /*207a0*/  IMAD.MOV.U32 R193, RZ, RZ, R194 ;  /* 0x000000ffffc17224 */ /* 0x010fe400078e00c2 */
[----:B------:R-:W-:-:S02]  /*207b0*/  IMAD.MOV.U32 R192, RZ, RZ, R195 ;  /* 0x000000ffffc07224 */ /* 0x000fc400078e00c3 */
[----:B------:R-:W-:Y:S01]  /*207c0*/  IMAD.MOV.U32 R195, RZ, RZ, R196 ;  /* 0x000000ffffc37224 */ /* 0x000fe200078e00c4 */
[----:B------:R-:W-:Y:S01]  /*207d0*/  MOV R194, R197 ;  /* 0x000000c500c27202 */ /* 0x000fe20000000f00 */
[----:B------:R-:W-:Y:S02]  /*207e0*/  IMAD.MOV.U32 R125, RZ, RZ, R141 ;  /* 0x000000ffff7d7224 */ /* 0x000fe400078e008d */
[----:B------:R-:W-:Y:S02]  /*207f0*/  IMAD.MOV.U32 R197, RZ, RZ, R128 ;  /* 0x000000ffffc57224 */ /* 0x000fe400078e0080 */
[----:B------:R-:W-:Y:S01]  /*20800*/  IMAD.MOV.U32 R196, RZ, RZ, R129 ;  /* 0x000000ffffc47224 */ /* 0x000fe200078e0081 */
[----:B------:R-:W-:Y:S01]  /*20810*/  MOV R129, R143 ;  /* 0x0000008f00817202 */ /* 0x000fe20000000f00 */
[----:B------:R-:W-:Y:S01]  /*20820*/  IMAD.MOV.U32 R128, RZ, RZ, R142 ;  /* 0x000000ffff807224 */ /* 0x000fe200078e008e */
[----:B------:R-:W-:Y:S01]  /*20830*/  MOV R143, R211 ;  /* 0x000000d3008f7202 */ /* 0x000fe20000000f00 */
[----:B------:R-:W-:Y:S01]  /*20840*/  IMAD.MOV.U32 R124, RZ, RZ, R140 ;  /* 0x000000ffff7c7224 */ /* 0x000fe200078e008c */
[----:B------:R-:W-:Y:S01]  /*20850*/  MOV R200, R213 ;  /* 0x000000d500c87202 */ /* 0x000fe20000000f00 */
[----:B------:R-:W-:-:S02]  /*20860*/  IMAD.MOV.U32 R142, RZ, RZ, R210 ;  /* 0x000000ffff8e7224 */ /* 0x000fc400078e00d2 */
[----:B------:R-:W-:Y:S01]  /*20870*/  IMAD.MOV.U32 R138, RZ, RZ, R150 ;  /* 0x000000ffff8a7224 */ /* 0x000fe200078e0096 */
[----:B------:R-:W2:Y:S01]  /*20880*/  LDL.LU.64 R210, [R1+0x268] ;  /* 0x0002680001d27983 */ /* 0x000ea20000300a00 */
[----:B------:R-:W-:Y:S01]  /*20890*/  IMAD.MOV.U32 R139, RZ, RZ, R151 ;  /* 0x000000ffff8b7224 */ /* 0x000fe200078e0097 */
[----:B------:R-:W-:Y:S01]  /*208a0*/  MOV R151, R205 ;  /* 0x000000cd00977202 */ /* 0x000fe20000000f00 */
[----:B------:R-:W-:Y:S02]  /*208b0*/  IMAD.MOV.U32 R140, RZ, RZ, R202 ;  /* 0x000000ffff8c7224 */ /* 0x000fe400078e00ca */
[----:B------:R-:W-:Y:S02]  /*208c0*/  IMAD.MOV.U32 R141, RZ, RZ, R203 ;  /* 0x000000ffff8d7224 */ /* 0x000fe400078e00cb */
[----:B------:R-:W-:Y:S02]  /*208d0*/  IMAD.MOV.U32 R201, RZ, RZ, R212 ;  /* 0x000000ffffc97224 */ /* 0x000fe400078e00d4 */
[----:B------:R-:W-:Y:S01]  /*208e0*/  IMAD.MOV.U32 R150, RZ, RZ, R204 ;  /* 0x000000ffff967224 */ /* 0x000fe200078e00cc */
[----:B------:R-:W3:Y:S01]  /*208f0*/  LDL.LU.64 R212, [R1+0x270] ;  /* 0x0002700001d47983 */ /* 0x000ee20000300a00 */
[----:B------:R-:W-:Y:S01]  /*20900*/  IMAD.MOV.U32 R203, RZ, RZ, R214 ;  /* 0x000000ffffcb7224 */ /* 0x000fe200078e00d6 */
[----:B------:R-:W-:Y:S01]  /*20910*/  MOV R204, R117 ;  /* 0x0000007500cc7202 */ /* 0x000fe20000000f00 */
[----:B------:R-:W-:Y:S01]  /*20920*/  IMAD.MOV.U32 R202, RZ, RZ, R215 ;  /* 0x000000ffffca7224 */ /* 0x000fe200078e00d7 */
[----:B------:R-:W-:Y:S01]  /*20930*/  MOV R117, R125 ;  /* 0x0000007d00757202 */ /* 0x000fe20000000f00 */
[----:B------:R-:W4:Y:S01]  /*20940*/  LDL.LU.64 R214, [R1+0x288] ;  /* 0x0002880001d67983 */ /* 0x000f220000300a00 */
[----:B------:R-:W-:-:S02]  /*20950*/  IMAD.MOV.U32 R205, RZ, RZ, R116 ;  /* 0x000000ffffcd7224 */ /* 0x000fc400078e0074 */
[----:B------:R-:W-:Y:S01]  /*20960*/  IMAD.MOV.U32 R116, RZ, RZ, R124 ;  /* 0x000000ffff747224 */ /* 0x000fe200078e007c */
[----:B------:R-:W4:Y:S01]  /*20970*/  LDL.LU.64 R112, [R1+0x290] ;  /* 0x0002900001707983 */ /* 0x000f220000300a00 */
[----:B------:R-:W-:Y:S02]  /*20980*/  IMAD.MOV.U32 R124, RZ, RZ, R132 ;  /* 0x000000ffff7c7224 */ /* 0x000fe400078e0084 */
[----:B------:R-:W-:Y:S01]  /*20990*/  IMAD.MOV.U32 R125, RZ, RZ, R133 ;  /* 0x000000ffff7d7224 */ /* 0x000fe200078e0085 */
[----:B------:R-:W-:Y:S01]  /*209a0*/  MOV R133, R143 ;  /* 0x0000008f00857202 */ /* 0x000fe20000000f00 */
        /* <DEDUP_REMOVED lines=8> */
[----:B------:R-:W-:Y:S02]  /*20a30*/  IMAD.MOV.U32 R130, RZ, RZ, R140 ;  /* 0x000000ffff827224 */ /* 0x000fe400078e008c */
[----:B------:R-:W-:Y:S02]  /*20a40*/  IMAD.MOV.U32 R131, RZ, RZ, R141 ;  /* 0x000000ffff837224 */ /* 0x000fe400078e008d */
[----:B------:R-:W-:-:S02]  /*20a50*/  IMAD.MOV.U32 R144, RZ, RZ, R218 ;  /* 0x000000ffff907224 */ /* 0x000fc400078e00da */
[----:B------:R-:W-:Y:S01]  /*20a60*/  IMAD.MOV.U32 R140, RZ, RZ, R220 ;  /* 0x000000ffff8c7224 */ /* 0x000fe200078e00dc */
[----:B------:R-:W4:Y:S01]  /*20a70*/  LDL.LU.64 R218, [R1+0x298] ;  /* 0x0002980001da7983 */ /* 0x000f220000300a00 */
[----:B------:R-:W-:-:S03]  /*20a80*/  IMAD.MOV.U32 R141, RZ, RZ, R221 ;  /* 0x000000ffff8d7224 */ /* 0x000fc600078e00dd */
[----:B------:R-:W4:Y:S04]  /*20a90*/  LDL.LU.64 R220, [R1+0x2a8] ;  /* 0x0002a80001dc7983 */ /* 0x000f280000300a00 */
[----:B------:R-:W4:Y:S01]  /*20aa0*/  LDL.LU.64 R106, [R1+0x2b8] ;  /* 0x0002b800016a7983 */ /* 0x000f220000300a00 */
[----:B------:R-:W-:Y:S01]  /*20ab0*/  IMAD.MOV.U32 R114, RZ, RZ, R124 ;  /* 0x000000ffff727224 */ /* 0x000fe200078e007c */
[----:B------:R-:W-:Y:S01]  /*20ac0*/  MOV R111, R119 ;  /* 0x00000077006f7202 */ /* 0x000fe20000000f00 */
[----:B------:R-:W-:Y:S01]  /*20ad0*/  IMAD.MOV.U32 R115, RZ, RZ, R125 ;  /* 0x000000ffff737224 */ /* 0x000fe200078e007d */
[----:B------:R-:W-:Y:S01]  /*20ae0*/  MOV R125, R133 ;  /* 0x00000085007d7202 */ /* 0x000fe20000000f00 */
[----:B------:R-:W-:Y:S02]  /*20af0*/  IMAD.MOV.U32 R110, RZ, RZ, R118 ;  /* 0x000000ffff6e7224 */ /* 0x000fe400078e0076 */
[----:B------:R-:W-:-:S02]  /*20b00*/  IMAD.MOV.U32 R124, RZ, RZ, R132 ;  /* 0x000000ffff7c7224 */ /* 0x000fc400078e0084 */
[----:B------:R-:W-:Y:S02]  /*20b10*/  IMAD.MOV.U32 R118, RZ, RZ, R130 ;  /* 0x000000ffff767224 */ /* 0x000fe400078e0082 */
[----:B------:R-:W-:Y:S01]  /*20b20*/  IMAD.MOV.U32 R119, RZ, RZ, R131 ;  /* 0x000000ffff777224 */ /* 0x000fe200078e0083 */
[----:B------:R-:W-:Y:S01]  /*20b30*/  MOV R131, R227 ;  /* 0x000000e300837202 */ /* 0x000fe20000000f00 */
[----:B------:R-:W-:Y:S02]  /*20b40*/  IMAD.MOV.U32 R132, RZ, RZ, R224 ;  /* 0x000000ffff847224 */ /* 0x000fe400078e00e0 */
[----:B------:R-:W-:Y:S02]  /*20b50*/  IMAD.MOV.U32 R133, RZ, RZ, R225 ;  /* 0x000000ffff857224 */ /* 0x000fe400078e00e1 */
[----:B------:R-:W-:Y:S01]  /*20b60*/  IMAD.MOV.U32 R130, RZ, RZ, R226 ;  /* 0x000000ffff827224 */ /* 0x000fe200078e00e2 */
[----:B------:R-:W4:Y:S04]  /*20b70*/  LDL.LU.64 R224, [R1+0x2c8] ;  /* 0x0002c80001e07983 */ /* 0x000f280000300a00 */
[----:B------:R-:W4:Y:S04]  /*20b80*/  LDL.LU.64 R226, [R1+0x2d0] ;  /* 0x0002d00001e27983 */ /* 0x000f280000300a00 */
        /* <DEDUP_REMOVED lines=8> */
[----:B------:R-:W-:Y:S01]  /*20c10*/  IMAD.MOV.U32 R123, RZ, RZ, R129 ;  /* 0x000000ffff7b7224 */ /* 0x000fe200078e0081 */
[----:B------:R-:W-:Y:S01]  /*20c20*/  MOV R129, R139 ;  /* 0x0000008b00817202 */ /* 0x000fe20000000f00 */
[----:B------:R-:W-:Y:S01]  /*20c30*/  IMAD.MOV.U32 R128, RZ, RZ, R138 ;  /* 0x000000ffff807224 */ /* 0x000fe200078e008a */
[----:B------:R-:W-:Y:S01]  /*20c40*/  MOV R139, R149 ;  /* 0x00000095008b7202 */ /* 0x000fe20000000f00 */
[----:B------:R-:W-:Y:S01]  /*20c50*/  IMAD.MOV.U32 R138, RZ, RZ, R148 ;  /* 0x000000ffff8a7224 */ /* 0x000fe200078e0094 */
[----:B------:R-:W4:Y:S01]  /*20c60*/  LDL.LU.64 R98, [R1+0x308] ;  /* 0x0003080001627983 */ /* 0x000f220000300a00 */
[----:B------:R-:W-:Y:S02]  /*20c70*/  IMAD.MOV.U32 R148, RZ, RZ, R208 ;  /* 0x000000ffff947224 */ /* 0x000fe400078e00d0 */
[----:B------:R-:W-:-:S02]  /*20c80*/  IMAD.MOV.U32 R149, RZ, RZ, R209 ;  /* 0x000000ffff957224 */ /* 0x000fc400078e00d1 */
[----:B--2---:R-:W-:Y:S01]  /*20c90*/  IMAD.MOV.U32 R209, RZ, RZ, R210 ;  /* 0x000000ffffd17224 */ /* 0x004fe200078e00d2 */
[----:B------:R-:W-:Y:S01]  /*20ca0*/  MOV R208, R211 ;  /* 0x000000d300d07202 */ /* 0x000fe20000000f00 */
[----:B---3--:R-:W-:Y:S02]  /*20cb0*/  IMAD.MOV.U32 R211, RZ, RZ, R212 ;  /* 0x000000ffffd37224 */ /* 0x008fe400078e00d4 */
[----:B------:R-:W-:Y:S02]  /*20cc0*/  IMAD.MOV.U32 R210, RZ, RZ, R213 ;  /* 0x000000ffffd27224 */ /* 0x000fe400078e00d5 */
[----:B----4-:R-:W-:Y:S01]  /*20cd0*/  IMAD.MOV.U32 R213, RZ, RZ, R214 ;  /* 0x000000ffffd57224 */ /* 0x010fe200078e00d6 */
        /* <DEDUP_REMOVED lines=39> */
[----:B------:R-:W-:Y:S01]  /*20f50*/  IMAD.MOV.U32 R223, RZ, RZ, R224 ;  /* 0x000000ffffdf7224 */ /* 0x000fe200078e00e0 */
[----:B------:R-:W-:Y:S01]  /*20f60*/  MOV R224, R227 ;  /* 0x000000e300e07202 */ /* 0x000fe20000000f00 */
[----:B------:R-:W-:Y:S02]  /*20f70*/  IMAD.MOV.U32 R222, RZ, RZ, R225 ;  /* 0x000000ffffde7224 */ /* 0x000fe400078e00e1 */
[----:B------:R-:W-:-:S02]  /*20f80*/  IMAD.MOV.U32 R225, RZ, RZ, R226 ;  /* 0x000000ffffe17224 */ /* 0x000fc400078e00e2 */
[----:B------:R-:W-:Y:S02]  /*20f90*/  IMAD.MOV.U32 R227, RZ, RZ, R100 ;  /* 0x000000ffffe37224 */ /* 0x000fe400078e0064 */
[----:B------:R-:W-:Y:S02]  /*20fa0*/  IMAD.MOV.U32 R226, RZ, RZ, R101 ;  /* 0x000000ffffe27224 */ /* 0x000fe400078e0065 */
[----:B------:R-:W2:Y:S01]  /*20fb0*/  LDL.LU.64 R100, [R1+0x310] ;  /* 0x0003100001647983 */ /* 0x000ea20000300a00 */
[----:B------:R-:W-:Y:S01]  /*20fc0*/  IMAD.MOV.U32 R161, RZ, RZ, R228 ;  /* 0x000000ffffa17224 */ /* 0x000fe200078e00e4 */
[----:B------:R-:W-:Y:S01]  /*20fd0*/  MOV R160, R229 ;  /* 0x000000e500a07202 */ /* 0x000fe20000000f00 */
[----:B------:R-:W-:Y:S01]  /*20fe0*/  IMAD.MOV.U32 R229, RZ, RZ, R102 ;  /* 0x000000ffffe57224 */ /* 0x000fe200078e0066 */
[----:B------:R-:W-:Y:S01]  /*20ff0*/  MOV R228, R103 ;  /* 0x0000006700e47202 */ /* 0x000fe20000000f00 */
[----:B------:R-:W-:Y:S01]  /*21000*/  IMAD.MOV.U32 R163, RZ, RZ, R230 ;  /* 0x000000ffffa37224 */ /* 0x000fe200078e00e6 */
[----:B------:R-:W3:Y:S01]  /*21010*/  LDL.LU.64 R102, [R1+0x318] ;  /* 0x0003180001667983 */ /* 0x000ee20000300a00 */
[----:B------:R-:W-:Y:S01]  /*21020*/  IMAD.MOV.U32 R162, RZ, RZ, R231 ;  /* 0x000000ffffa27224 */ /* 0x000fe200078e00e7 */
[----:B------:R-:W-:Y:S01]  /*21030*/  MOV R164, R233 ;  /* 0x000000e900a47202 */ /* 0x000fe20000000f00 */
[----:B------:R-:W-:-:S02]  /*21040*/  IMAD.MOV.U32 R231, RZ, RZ, R104 ;  /* 0x000000ffffe77224 */ /* 0x000fc400078e0068 */
[----:B------:R-:W-:Y:S02]  /*21050*/  IMAD.MOV.U32 R230, RZ, RZ, R105 ;  /* 0x000000ffffe67224 */ /* 0x000fe400078e0069 */
[----:B------:R-:W-:Y:S01]  /*21060*/  IMAD.MOV.U32 R165, RZ, RZ, R232 ;  /* 0x000000ffffa57224 */ /* 0x000fe200078e00e8 */
[----:B------:R-:W4:Y:S01]  /*21070*/  LDL.LU.64 R104, [R1+0x330] ;  /* 0x0003300001687983 */ /* 0x000f220000300a00 */
[----:B------:R-:W-:Y:S01]  /*21080*/  IMAD.MOV.U32 R167, RZ, RZ, R234 ;  /* 0x000000ffffa77224 */ /* 0x000fe200078e00ea */
[----:B------:R-:W-:Y:S01]  /*21090*/  MOV R232, R99 ;  /* 0x0000006300e87202 */ /* 0x000fe20000000f00 */
[----:B------:R-:W-:Y:S02]  /*210a0*/  IMAD.MOV.U32 R166, RZ, RZ, R235 ;  /* 0x000000ffffa67224 */ /* 0x000fe400078e00eb */
[----:B------:R-:W-:Y:S02]  /*210b0*/  IMAD.MOV.U32 R233, RZ, RZ, R98 ;  /* 0x000000ffffe97224 */ /* 0x000fe400078e0062 */
[----:B------:R-:W4:Y:S01]  /*210c0*/  LDL.LU.64 R98, [R1+0x340] ;  /* 0x0003400001627983 */ /* 0x000f220000300a00 */
[----:B--2---:R-:W-:-:S02]  /*210d0*/  IMAD.MOV.U32 R235, RZ, RZ, R100 ;  /* 0x000000ffffeb7224 */ /* 0x004fc400078e0064 */
[----:B------:R-:W-:Y:S02]  /*210e0*/  IMAD.MOV.U32 R234, RZ, RZ, R101 ;  /* 0x000000ffffea7224 */ /* 0x000fe400078e0065 */
[----:B------:R-:W2:Y:S01]  /*210f0*/  LDL.LU.64 R100, [R1+0x348] ;  /* 0x0003480001647983 */ /* 0x000ea20000300a00 */
[----:B------:R-:W-:Y:S01]  /*21100*/  IMAD.MOV.U32 R169, RZ, RZ, R236 ;  /* 0x000000ffffa97224 */ /* 0x000fe200078e00ec */
[----:B------:R-:W-:Y:S01]  /*21110*/  MOV R168, R237 ;  /* 0x000000ed00a87202 */ /* 0x000fe20000000f00 */
[----:B---3--:R-:W-:Y:S01]  /*21120*/  IMAD.MOV.U32 R237, RZ, RZ, R102 ;  /* 0x000000ffffed7224 */ /* 0x008fe200078e0066 */
[----:B------:R-:W-:Y:S01]  /*21130*/  MOV R236, R103 ;  /* 0x0000006700ec7202 */ /* 0x000fe20000000f00 */
[----:B------:R-:W-:Y:S01]  /*21140*/  IMAD.MOV.U32 R171, RZ, RZ, R238 ;  /* 0x000000ffffab7224 */ /* 0x000fe200078e00ee */
[----:B------:R-:W3:Y:S01]  /*21150*/  LDL.LU.64 R102, [R1+0x350] ;  /* 0x0003500001667983 */ /* 0x000ee20000300a00 */
[----:B------:R-:W-:Y:S01]  /*21160*/  IMAD.MOV.U32 R170, RZ, RZ, R239 ;  /* 0x000000ffffaa7224 */ /* 0x000fe200078e00ef */
[----:B------:R-:W-:Y:S01]  /*21170*/  MOV R172, R241 ;  /* 0x000000f100ac7202 */ /* 0x000fe20000000f00 */
[----:B------:R-:W-:Y:S01]  /*21180*/  IMAD.MOV.U32 R173, RZ, RZ, R240 ;  /* 0x000000ffffad7224 */ /* 0x000fe200078e00f0 */
[----:B------:R-:W3:Y:S01]  /*21190*/  LDL.LU.64 R94, [R1+0x3a0] ;  /* 0x0003a000015e7983 */ /* 0x000ee20000300a00 */
[----:B----4-:R-:W-:-:S02]  /*211a0*/  IMAD.MOV.U32 R239, RZ, RZ, R104 ;  /* 0x000000ffffef7224 */ /* 0x010fc400078e0068 */
[----:B------:R-:W-:Y:S02]  /*211b0*/  IMAD.MOV.U32 R238, RZ, RZ, R105 ;  /* 0x000000ffffee7224 */ /* 0x000fe400078e0069 */
[----:B------:R-:W4:Y:S01]  /*211c0*/  LDL.LU.64 R104, [R1+0x3a8] ;  /* 0x0003a80001687983 */ /* 0x000f220000300a00 */
[----:B------:R-:W-:Y:S01]  /*211d0*/  IMAD.MOV.U32 R175, RZ, RZ, R242 ;  /* 0x000000ffffaf7224 */ /* 0x000fe200078e00f2 */
[----:B------:R-:W-:Y:S01]  /*211e0*/  MOV R240, R99 ;  /* 0x0000006300f07202 */ /* 0x000fe20000000f00 */
[----:B------:R-:W-:Y:S01]  /*211f0*/  IMAD.MOV.U32 R174, RZ, RZ, R243 ;  /* 0x000000ffffae7224 */ /* 0x000fe200078e00f3 */
[----:B------:R-:W4:Y:S01]  /*21200*/  LDL.LU.64 R96, [R1+0x360] ;  /* 0x0003600001607983 */ /* 0x000f220000300a00 */
[----:B------:R-:W-:-:S03]  /*21210*/  IMAD.MOV.U32 R241, RZ, RZ, R98 ;  /* 0x000000fffff17224 */ /* 0x000fc600078e0062 */
[----:B------:R-:W4:Y:S01]  /*21220*/  LDL.LU.64 R98, [R1+0x370] ;  /* 0x0003700001627983 */ /* 0x000f220000300a00 */
[----:B--2---:R-:W-:Y:S02]  /*21230*/  IMAD.MOV.U32 R243, RZ, RZ, R100 ;  /* 0x000000fffff37224 */ /* 0x004fe400078e0064 */
[----:B------:R-:W-:Y:S02]  /*21240*/  IMAD.MOV.U32 R242, RZ, RZ, R101 ;  /* 0x000000fffff27224 */ /* 0x000fe400078e0065 */
[----:B------:R-:W2:Y:S04]  /*21250*/  LDL.LU.64 R100, [R1+0x380] ;  /* 0x0003800001647983 */ /* 0x000ea80000300a00 */
[----:B------:R-:W2:Y:S01]  /*21260*/  LDL.LU.64 R92, [R1+0x398] ;  /* 0x00039800015c7983 */ /* 0x000ea20000300a00 */
[----:B------:R-:W-:Y:S01]  /*21270*/  IMAD.MOV.U32 R185, RZ, RZ, R186 ;  /* 0x000000ffffb97224 */ /* 0x000fe200078e00ba */
[----:B------:R-:W-:Y:S01]  /*21280*/  MOV R176, R249 ;  /* 0x000000f900b07202 */ /* 0x000fe20000000f00 */
[----:B------:R-:W-:Y:S01]  /*21290*/  IMAD.MOV.U32 R184, RZ, RZ, R187 ;  /* 0x000000ffffb87224 */ /* 0x000fe200078e00bb */
[----:B------:R-:W-:Y:S01]  /*212a0*/  MOV R186, R189 ;  /* 0x000000bd00ba7202 */ /* 0x000fe20000000f00 */
[----:B------:R-:W-:Y:S01]  /*212b0*/  IMAD.MOV.U32 R199, RZ, RZ, R244 ;  /* 0x000000ffffc77224 */ /* 0x000fe200078e00f4 */
[----:B---3--:R-:W-:Y:S01]  /*212c0*/  MOV R244, R103 ;  /* 0x0000006700f47202 */ /* 0x008fe20000000f00 */
[----:B------:R-:W-:-:S02]  /*212d0*/  IMAD.MOV.U32 R198, RZ, RZ, R245 ;  /* 0x000000ffffc67224 */ /* 0x000fc400078e00f5 */
[----:B------:R-:W-:Y:S02]  /*212e0*/  IMAD.MOV.U32 R177, RZ, RZ, R248 ;  /* 0x000000ffffb17224 */ /* 0x000fe400078e00f8 */
[----:B------:R-:W-:Y:S02]  /*212f0*/  IMAD.MOV.U32 R187, RZ, RZ, R188 ;  /* 0x000000ffffbb7224 */ /* 0x000fe400078e00bc */
[----:B------:R-:W-:Y:S02]  /*21300*/  IMAD.MOV.U32 R245, RZ, RZ, R102 ;  /* 0x000000fffff57224 */ /* 0x000fe400078e0066 */
[----:B------:R-:W-:Y:S01]  /*21310*/  IMAD.MOV.U32 R189, RZ, RZ, R190 ;  /* 0x000000ffffbd7224 */ /* 0x000fe200078e00be */
[----:B------:R-:W3:Y:S01]  /*21320*/  LDL.LU.64 R102, [R1+0x3d8] ;  /* 0x0003d80001667983 */ /* 0x000ee20000300a00 */
[----:B------:R-:W-:Y:S01]  /*21330*/  IMAD.MOV.U32 R188, RZ, RZ, R191 ;  /* 0x000000ffffbc7224 */ /* 0x000fe200078e00bf */
[----:B----4-:R-:W-:Y:S01]  /*21340*/  MOV R248, R99 ;  /* 0x0000006300f87202 */ /* 0x010fe20000000f00 */
[----:B------:R-:W-:Y:S01]  /*21350*/  IMAD.MOV.U32 R249, RZ, RZ, R98 ;  /* 0x000000fffff97224 */ /* 0x000fe200078e0062 */
[----:B------:R-:W-:Y:S01]  /*21360*/  MOV R190, R247 ;  /* 0x000000f700be7202 */ /* 0x000fe20000000f00 */
[----:B------:R-:W-:Y:S01]  /*21370*/  IMAD.MOV.U32 R191, RZ, RZ, R246 ;  /* 0x000000ffffbf7224 */ /* 0x000fe200078e00f6 */
[----:B------:R-:W4:Y:S01]  /*21380*/  LDL.LU.64 R98, [R1+0x400] ;  /* 0x0004000001627983 */ /* 0x000f220000300a00 */
[----:B------:R-:W-:-:S02]  /*21390*/  IMAD.MOV.U32 R247, RZ, RZ, R96 ;  /* 0x000000fffff77224 */ /* 0x000fc400078e0060 */
[----:B------:R-:W-:Y:S02]  /*213a0*/  IMAD.MOV.U32 R246, RZ, RZ, R97 ;  /* 0x000000fffff67224 */ /* 0x000fe400078e0061 */
[----:B------:R-:W-:Y:S02]  /*213b0*/  IMAD.MOV.U32 R179, RZ, RZ, R250 ;  /* 0x000000ffffb37224 */ /* 0x000fe400078e00fa */
[----:B------:R-:W-:Y:S01]  /*213c0*/  IMAD.MOV.U32 R178, RZ, RZ, R251 ;  /* 0x000000ffffb27224 */ /* 0x000fe200078e00fb */
[----:B------:R-:W-:Y:S01]  /*213d0*/  MOV R0, R95 ;  /* 0x0000005f00007202 */ /* 0x000fe20000000f00 */
[----:B--2---:R-:W-:Y:S01]  /*213e0*/  IMAD.MOV.U32 R251, RZ, RZ, R100 ;  /* 0x000000fffffb7224 */ /* 0x004fe200078e0064 */
[----:B------:R-:W-:Y:S01]  /*213f0*/  STL [R1+0x200], R92 ;  /* 0x0002005c01007387 */ /* 0x000fe20000100800 */
[----:B------:R-:W-:-:S03]  /*21400*/  IMAD.MOV.U32 R250, RZ, RZ, R101 ;  /* 0x000000fffffa7224 */ /* 0x000fc600078e0065 */
[----:B------:R-:W2:Y:S04]  /*21410*/  LDL.LU.64 R96, [R1+0x3c0] ;  /* 0x0003c00001607983 */ /* 0x000ea80000300a00 */
[----:B------:R-:W3:Y:S04]  /*21420*/  LDL.LU.64 R100, [R1+0x3d0] ;  /* 0x0003d00001647983 */ /* 0x000ee80000300a00 */
[----:B------:R-:W-:Y:S04]  /*21430*/  STL [R1+0x208], R94 ;  /* 0x0002085e01007387 */ /* 0x000fe80000100800 */
[----:B------:R-:W-:Y:S04]  /*21440*/  STL [R1+0x210], R104 ;  /* 0x0002106801007387 */ /* 0x000fe80000100800 */
[----:B------:R1:W-:Y:S02]  /*21450*/  STL [R1+0x204], R0 ;  /* 0x0002040001007387 */ /* 0x0003e40000100800 */
[----:B-1----:R-:W-:-:S02]  /*21460*/  IMAD.MOV.U32 R0, RZ, RZ, R105 ;  /* 0x000000ffff007224 */ /* 0x002fc400078e0069 */
[----:B------:R-:W4:Y:S04]  /*21470*/  LDL.LU.64 R104, [R1+0x3f0] ;  /* 0x0003f00001687983 */ /* 0x000f280000300a00 */
[----:B------:R2:W-:Y:S02]  /*21480*/  STL [R1+0x20c], R0 ;  /* 0x00020c0001007387 */ /* 0x0005e40000100800 */
[----:B--2---:R-:W-:Y:S02]  /*21490*/  IMAD.MOV.U32 R0, RZ, RZ, R97 ;  /* 0x000000ffff007224 */ /* 0x004fe400078e0061 */
[----:B------:R-:W-:Y:S04]  /*214a0*/  STL [R1+0x218], R96 ;  /* 0x0002186001007387 */ /* 0x000fe80000100800 */
[----:B---3--:R-:W-:Y:S04]  /*214b0*/  STL [R1+0x220], R100 ;  /* 0x0002206401007387 */ /* 0x008fe80000100800 */
[----:B------:R1:W-:Y:S02]  /*214c0*/  STL [R1+0x214], R0 ;  /* 0x0002140001007387 */ /* 0x0003e40000100800 */
[----:B-1----:R-:W-:-:S05]  /*214d0*/  IMAD.MOV.U32 R0, RZ, RZ, R101 ;  /* 0x000000ffff007224 */ /* 0x002fca00078e0065 */
[----:B------:R1:W-:Y:S04]  /*214e0*/  STL [R1+0x21c], R0 ;  /* 0x00021c0001007387 */ /* 0x0003e80000100800 */
[----:B------:R-:W2:Y:S01]  /*214f0*/  LDL.LU.64 R96, [R1+0x378] ;  /* 0x0003780001607983 */ /* 0x000ea20000300a00 */
[----:B-1----:R-:W-:-:S03]  /*21500*/  MOV R0, R103 ;  /* 0x0000006700007202 */ /* 0x002fc60000000f00 */
[----:B------:R1:W-:Y:S04]  /*21510*/  STL [R1+0x228], R102 ;  /* 0x0002286601007387 */ /* 0x0003e80000100800 */
[----:B----4-:R-:W-:Y:S04]  /*21520*/  STL [R1+0x230], R104 ;  /* 0x0002306801007387 */ /* 0x010fe80000100800 */
[----:B------:R3:W-:Y:S04]  /*21530*/  STL [R1+0x224], R0 ;  /* 0x0002240001007387 */ /* 0x0007e80000100800 */
[----:B------:R-:W4:Y:S04]  /*21540*/  LDL.LU.64 R100, [R1+0x410] ;  /* 0x0004100001647983 */ /* 0x000f280000300a00 */
[----:B-1----:R-:W2:Y:S01]  /*21550*/  LDL.LU.64 R102, [R1+0x420] ;  /* 0x0004200001667983 */ /* 0x002ea20000300a00 */
[----:B---3--:R-:W-:-:S02]  /*21560*/  IMAD.MOV.U32 R0, RZ, RZ, R105 ;  /* 0x000000ffff007224 */ /* 0x008fc400078e0069 */
[----:B------:R-:W-:Y:S02]  /*21570*/  IMAD.MOV.U32 R104, RZ, RZ, R106 ;  /* 0x000000ffff687224 */ /* 0x000fe400078e006a */
[----:B------:R-:W-:Y:S01]  /*21580*/  IMAD.MOV.U32 R105, RZ, RZ, R107 ;  /* 0x000000ffff697224 */ /* 0x000fe200078e006b */
[----:B------:R1:W-:Y:S04]  /*21590*/  STL [R1+0x22c], R0 ;  /* 0x00022c0001007387 */ /* 0x0003e80000100800 */
[----:B------:R-:W3:Y:S01]  /*215a0*/  LDL.LU.64 R106, [R1+0x338] ;  /* 0x00033800016a7983 */ /* 0x000ee20000300a00 */
[----:B------:R-:W-:-:S03]  /*215b0*/  IMAD.MOV.U32 R252, RZ, RZ, R93 ;  /* 0x000000fffffc7224 */ /* 0x000fc600078e005d */
[----:B------:R-:W3:Y:S01]  /*215c0*/  LDL.LU.64 R94, [R1+0x468] ;  /* 0x00046800015e7983 */ /* 0x000ee20000300a00 */
[----:B-1----:R-:W-:-:S03]  /*215d0*/  MOV R0, R99 ;  /* 0x0000006300007202 */ /* 0x002fc60000000f00 */
[----:B------:R-:W-:Y:S04]  /*215e0*/  STL [R1+0x238], R98 ;  /* 0x0002386201007387 */ /* 0x000fe80000100800 */
[----:B------:R-:W3:Y:S01]  /*215f0*/  LDL.LU.64 R92, [R1+0x448] ;  /* 0x00044800015c7983 */ /* 0x000ee20000300a00 */
        /* <DEDUP_REMOVED lines=8> */
[----:B----4-:R-:W-:Y:S04]  /*21680*/  STL [R1+0x240], R100 ;  /* 0x0002406401007387 */ /* 0x010fe80000100800 */
[----:B------:R1:W-:Y:S04]  /*21690*/  STL [R1+0x234], R0 ;  /* 0x0002340001007387 */ /* 0x0003e80000100800 */
[----:B--2---:R-:W-:Y:S01]  /*216a0*/  STL [R1+0x248], R102 ;  /* 0x0002486601007387 */ /* 0x004fe20000100800 */
[----:B-1----:R-:W-:-:S05]  /*216b0*/  IMAD.MOV.U32 R0, RZ, RZ, R101 ;  /* 0x000000ffff007224 */ /* 0x002fca00078e0065 */
[----:B------:R1:W-:Y:S02]  /*216c0*/  STL [R1+0x23c], R0 ;  /* 0x00023c0001007387 */ /* 0x0003e40000100800 */
[----:B-1----:R-:W-:-:S05]  /*216d0*/  IMAD.MOV.U32 R0, RZ, RZ, R103 ;  /* 0x000000ffff007224 */ /* 0x002fca00078e0067 */
[----:B------:R1:W-:Y:S01]  /*216e0*/  STL [R1+0x244], R0 ;  /* 0x0002440001007387 */ /* 0x0003e20000100800 */
[----:B------:R-:W-:-:S03]  /*216f0*/  IMAD.MOV.U32 R102, RZ, RZ, R108 ;  /* 0x000000ffff667224 */ /* 0x000fc600078e006c */
[----:B---3--:R-:W-:Y:S01]  /*21700*/  STL [R1+0x250], R106 ;  /* 0x0002506a01007387 */ /* 0x008fe20000100800 */
[----:B-1----:R-:W-:Y:S01]  /*21710*/  IMAD.MOV.U32 R0, RZ, RZ, R107 ;  /* 0x000000ffff007224 */ /* 0x002fe200078e006b */
[----:B------:R-:W-:Y:S01]  /*21720*/  MOV R108, R110 ;  /* 0x0000006e006c7202 */ /* 0x000fe20000000f00 */
[----:B------:R-:W-:-:S03]  /*21730*/  IMAD.MOV.U32 R103, RZ, RZ, R109 ;  /* 0x000000ffff677224 */ /* 0x000fc600078e006d */
[----:B------:R1:W-:Y:S01]  /*21740*/  STL [R1+0x24c], R0 ;  /* 0x00024c0001007387 */ /* 0x0003e20000100800 */
[----:B------:R-:W-:Y:S02]  /*21750*/  IMAD.MOV.U32 R109, RZ, RZ, R111 ;  /* 0x000000ffff6d7224 */ /* 0x000fe400078e006f */
[----:B------:R-:W-:Y:S01]  /*21760*/  IMAD.MOV.U32 R110, RZ, RZ, R114 ;  /* 0x000000ffff6e7224 */ /* 0x000fe200078e0072 */
[----:B------:R2:W-:Y:S01]  /*21770*/  STL [R1+0x258], R126 ;  /* 0x0002587e01007387 */ /* 0x0005e20000100800 */
[----:B------:R-:W-:Y:S01]  /*21780*/  IMAD.MOV.U32 R111, RZ, RZ, R115 ;  /* 0x000000ffff6f7224 */ /* 0x000fe200078e0073 */
[----:B-1----:R-:W-:Y:S01]  /*21790*/  MOV R0, R127 ;  /* 0x0000007f00007202 */ /* 0x002fe20000000f00 */
[----:B------:R-:W-:Y:S01]  /*217a0*/  IMAD.MOV.U32 R114, RZ, RZ, R124 ;  /* 0x000000ffff727224 */ /* 0x000fe200078e007c */
[----:B------:R-:W-:Y:S01]  /*217b0*/  MOV R100, R118 ;  /* 0x0000007600647202 */ /* 0x000fe20000000f00 */
[----:B------:R-:W-:Y:S01]  /*217c0*/  IMAD.MOV.U32 R115, RZ, RZ, R125 ;  /* 0x000000ffff737224 */ /* 0x000fe200078e007d */
[----:B------:R-:W-:Y:S01]  /*217d0*/  MOV R125, R135 ;  /* 0x00000087007d7202 */ /* 0x000fe20000000f00 */
[----:B------:R-:W-:Y:S01]  /*217e0*/  IMAD.MOV.U32 R101, RZ, RZ, R119 ;  /* 0x000000ffff657224 */ /* 0x000fe200078e0077 */
[----:B------:R1:W-:Y:S01]  /*217f0*/  STL [R1+0x254], R0 ;  /* 0x0002540001007387 */ /* 0x0003e20000100800 */
[----:B------:R-:W-:Y:S01]  /*21800*/  IMAD.MOV.U32 R124, RZ, RZ, R134 ;  /* 0x000000ffff7c7224 */ /* 0x000fe200078e0086 */
[----:B------:R-:W-:Y:S01]  /*21810*/  MOV R106, R122 ;  /* 0x0000007a006a7202 */ /* 0x000fe20000000f00 */
[----:B------:R-:W-:Y:S01]  /*21820*/  IMAD.MOV.U32 R118, RZ, RZ, R128 ;  /* 0x000000ffff767224 */ /* 0x000fe200078e0080 */
[----:B------:R-:W3:Y:S01]  /*21830*/  LDL.LU.64 R134, [R1+0x720] ;  /* 0x0007200001867983 */ /* 0x000ee20000300a00 */
[----:B------:R-:W-:Y:S01]  /*21840*/  IMAD.MOV.U32 R119, RZ, RZ, R129 ;  /* 0x000000ffff777224 */ /* 0x000fe200078e0081 */
[----:B------:R-:W-:Y:S01]  /*21850*/  MOV R129, R139 ;  /* 0x0000008b00817202 */ /* 0x000fe20000000f00 */
[----:B--2---:R-:W-:-:S02]  /*21860*/  IMAD.MOV.U32 R126, RZ, RZ, R136 ;  /* 0x000000ffff7e7224 */ /* 0x004fc400078e0088 */
[----:B------:R-:W-:Y:S02]  /*21870*/  IMAD.MOV.U32 R127, RZ, RZ, R137 ;  /* 0x000000ffff7f7224 */ /* 0x000fe400078e0089 */
[----:B------:R-:W-:Y:S01]  /*21880*/  IMAD.MOV.U32 R107, RZ, RZ, R123 ;  /* 0x000000ffff6b7224 */ /* 0x000fe200078e007b */
[----:B------:R-:W2:Y:S01]  /*21890*/  LDL.LU.64 R136, [R1+0x5e0] ;  /* 0x0005e00001887983 */ /* 0x000ea20000300a00 */
[----:B------:R-:W-:Y:S02]  /*218a0*/  IMAD.MOV.U32 R128, RZ, RZ, R138 ;  /* 0x000000ffff807224 */ /* 0x000fe400078e008a */
[----:B------:R-:W-:Y:S01]  /*218b0*/  IMAD.MOV.U32 R122, RZ, RZ, R132 ;  /* 0x000000ffff7a7224 */ /* 0x000fe200078e0084 */
[----:B------:R-:W4:Y:S01]  /*218c0*/  LDL.LU.64 R138, [R1+0x738] ;  /* 0x00073800018a7983 */ /* 0x000f220000300a00 */
[----:B------:R-:W-:Y:S01]  /*218d0*/  IMAD.MOV.U32 R123, RZ, RZ, R133 ;  /* 0x000000ffff7b7224 */ /* 0x000fe200078e0085 */
[----:B------:R-:W-:Y:S01]  /*218e0*/  MOV R133, R143 ;  /* 0x0000008f00857202 */ /* 0x000fe20000000f00 */
[----:B------:R-:W-:Y:S01]  /*218f0*/  IMAD.MOV.U32 R132, RZ, RZ, R142 ;  /* 0x000000ffff847224 */ /* 0x000fe200078e008e */
[----:B------:R-:W4:Y:S04]  /*21900*/  LDL.LU.64 R140, [R1+0x700] ;  /* 0x00070000018c7983 */ /* 0x000f280000300a00 */
[----:B------:R-:W4:Y:S04]  /*21910*/  LDL.LU.64 R142, [R1+0x698] ;  /* 0x00069800018e7983 */ /* 0x000f280000300a00 */
[----:B------:R-:W-:Y:S04]  /*21920*/  STL [R1+0x260], R90 ;  /* 0x0002605a01007387 */ /* 0x000fe80000100800 */
[----:B------:R-:W3:Y:S01]  /*21930*/  LDL.LU.64 R98, [R1+0x2b0] ;  /* 0x0002b00001627983 */ /* 0x000ee20000300a00 */
[----:B-1----:R-:W-:-:S03]  /*21940*/  IMAD.MOV.U32 R0, RZ, RZ, R91 ;  /* 0x000000ffff007224 */ /* 0x002fc600078e005b */
[----:B------:R-:W-:Y:S04]  /*21950*/  STL [R1+0x268], R92 ;  /* 0x0002685c01007387 */ /* 0x000fe80000100800 */
[----:B------:R1:W-:Y:S02]  /*21960*/  STL [R1+0x25c], R0 ;  /* 0x00025c0001007387 */ /* 0x0003e40000100800 */
[----:B-1----:R-:W-:-:S05]  /*21970*/  IMAD.MOV.U32 R0, RZ, RZ, R93 ;  /* 0x000000ffff007224 */ /* 0x002fca00078e005d */
[----:B------:R1:W-:Y:S04]  /*21980*/  STL [R1+0x264], R0 ;  /* 0x0002640001007387 */ /* 0x0003e80000100800 */
[----:B------:R3:W-:Y:S01]  /*21990*/  STL [R1+0x270], R96 ;  /* 0x0002706001007387 */ /* 0x0007e20000100800 */
[----:B-1----:R-:W-:-:S03]  /*219a0*/  IMAD.MOV.U32 R0, RZ, RZ, R97 ;  /* 0x000000ffff007224 */ /* 0x002fc600078e0061 */
[----:B---3--:R-:W-:Y:S04]  /*219b0*/  STL [R1+0x278], R98 ;  /* 0x0002786201007387 */ /* 0x008fe80000100800 */
[----:B------:R1:W-:Y:S04]  /*219c0*/  STL [R1+0x26c], R0 ;  /* 0x00026c0001007387 */ /* 0x0003e80000100800 */
[----:B------:R-:W3:Y:S01]  /*219d0*/  LDL.LU.64 R96, [R1+0x3b0] ;  /* 0x0003b00001607983 */ /* 0x000ee20000300a00 */
[----:B-1----:R-:W-:-:S05]  /*219e0*/  MOV R0, R99 ;  /* 0x0000006300007202 */ /* 0x002fca0000000f00 */
[----:B------:R1:W-:Y:S01]  /*219f0*/  STL [R1+0x274], R0 ;  /* 0x0002740001007387 */ /* 0x0003e20000100800 */
[----:B------:R-:W-:Y:S02]  /*21a00*/  IMAD.MOV.U32 R98, RZ, RZ, R104 ;  /* 0x000000ffff627224 */ /* 0x000fe400078e0068 */
[----:B------:R-:W-:Y:S01]  /*21a10*/  IMAD.MOV.U32 R99, RZ, RZ, R105 ;  /* 0x000000ffff637224 */ /* 0x000fe200078e0069 */
[----:B------:R2:W-:Y:S01]  /*21a20*/  STL [R1+0x280], R112 ;  /* 0x0002807001007387 */ /* 0x0005e20000100800 */
[----:B-1----:R-:W-:Y:S01]  /*21a30*/  IMAD.MOV.U32 R0, RZ, RZ, R113 ;  /* 0x000000ffff007224 */ /* 0x002fe200078e0071 */
[----:B------:R-:W-:Y:S01]  /*21a40*/  MOV R105, R107 ;  /* 0x0000006b00697202 */ /* 0x000fe20000000f00 */
[----:B------:R-:W-:-:S03]  /*21a50*/  IMAD.MOV.U32 R104, RZ, RZ, R106 ;  /* 0x000000ffff687224 */ /* 0x000fc600078e006a */
[----:B------:R1:W-:Y:S04]  /*21a60*/  STL [R1+0x27c], R0 ;  /* 0x00027c0001007387 */ /* 0x0003e80000100800 */
[----:B------:R-:W-:Y:S04]  /*21a70*/  STL [R1+0x288], R94 ;  /* 0x0002885e01007387 */ /* 0x000fe80000100800 */
[----:B------:R-:W4:Y:S04]  /*21a80*/  LDL.LU.64 R106, [R1+0x488] ;  /* 0x00048800016a7983 */ /* 0x000f280000300a00 */
[----:B--2---:R-:W2:Y:S01]  /*21a90*/  LDL.LU.64 R112, [R1+0x3e8] ;  /* 0x0003e80001707983 */ /* 0x004ea20000300a00 */
[----:B-1----:R-:W-:Y:S01]  /*21aa0*/  IMAD.MOV.U32 R0, RZ, RZ, R95 ;  /* 0x000000ffff007224 */ /* 0x002fe200078e005f */
[----:B------:R-:W-:Y:S01]  /*21ab0*/  MOV R91, R109 ;  /* 0x0000006d005b7202 */ /* 0x000fe20000000f00 */
[----:B------:R-:W-:-:S02]  /*21ac0*/  IMAD.MOV.U32 R90, RZ, RZ, R108 ;  /* 0x000000ffff5a7224 */ /* 0x000fc400078e006c */
[----:B------:R-:W-:Y:S01]  /*21ad0*/  IMAD.MOV.U32 R108, RZ, RZ, R110 ;  /* 0x000000ffff6c7224 */ /* 0x000fe200078e006e */
[----:B------:R-:W-:Y:S01]  /*21ae0*/  MOV R110, R116 ;  /* 0x00000074006e7202 */ /* 0x000fe20000000f00 */
[----:B------:R-:W-:Y:S02]  /*21af0*/  IMAD.MOV.U32 R109, RZ, RZ, R111 ;  /* 0x000000ffff6d7224 */ /* 0x000fe400078e006f */
[----:B------:R-:W-:Y:S01]  /*21b00*/  IMAD.MOV.U32 R111, RZ, RZ, R117 ;  /* 0x000000ffff6f7224 */ /* 0x000fe200078e0075 */
[----:B---3--:R-:W-:Y:S04]  /*21b10*/  STL [R1+0x290], R96 ;  /* 0x0002906001007387 */ /* 0x008fe80000100800 */
[----:B------:R1:W-:Y:S02]  /*21b20*/  STL [R1+0x284], R0 ;  /* 0x0002840001007387 */ /* 0x0003e40000100800 */
[----:B-1----:R-:W-:-:S05]  /*21b30*/  IMAD.MOV.U32 R0, RZ, RZ, R97 ;  /* 0x000000ffff007224 */ /* 0x002fca00078e0061 */
[----:B------:R1:W-:Y:S04]  /*21b40*/  STL [R1+0x28c], R0 ;  /* 0x00028c0001007387 */ /* 0x0003e80000100800 */
[----:B------:R-:W-:Y:S01]  /*21b50*/  STL [R1+0x298], R98 ;  /* 0x0002986201007387 */ /* 0x000fe20000100800 */
[----:B-1----:R-:W-:-:S03]  /*21b60*/  MOV R0, R99 ;  /* 0x0000006300007202 */ /* 0x002fc60000000f00 */
[----:B------:R-:W-:Y:S04]  /*21b70*/  STL [R1+0x2a0], R104 ;  /* 0x0002a06801007387 */ /* 0x000fe80000100800 */
[----:B------:R1:W-:Y:S02]  /*21b80*/  STL [R1+0x294], R0 ;  /* 0x0002940001007387 */ /* 0x0003e40000100800 */
[----:B-1----:R-:W-:-:S05]  /*21b90*/  IMAD.MOV.U32 R0, RZ, RZ, R105 ;  /* 0x000000ffff007224 */ /* 0x002fca00078e0069 */
[----:B------:R1:W-:Y:S04]  /*21ba0*/  STL [R1+0x29c], R0 ;  /* 0x00029c0001007387 */ /* 0x0003e80000100800 */
[----:B----4-:R3:W-:Y:S04]  /*21bb0*/  STL [R1+0x2a8], R106 ;  /* 0x0002a86a01007387 */ /* 0x0107e80000100800 */
[----:B------:R-:W4:Y:S01]  /*21bc0*/  LDL.LU.64 R104, [R1+0x4a8] ;  /* 0x0004a80001687983 */ /* 0x000f220000300a00 */
[----:B-1----:R-:W-:-:S05]  /*21bd0*/  IMAD.MOV.U32 R0, RZ, RZ, R107 ;  /* 0x000000ffff007224 */ /* 0x002fca00078e006b */
[----:B------:R1:W-:Y:S04]  /*21be0*/  STL [R1+0x2a4], R0 ;  /* 0x0002a40001007387 */ /* 0x0003e80000100800 */
[----:B--2---:R2:W-:Y:S04]  /*21bf0*/  STL [R1+0x2b0], R112 ;  /* 0x0002b07001007387 */ /* 0x0045e80000100800 */
[----:B---3--:R-:W3:Y:S01]  /*21c00*/  LDL.LU.64 R106, [R1+0x418] ;  /* 0x00041800016a7983 */ /* 0x008ee20000300a00 */
[----:B-1----:R-:W-:-:S05]  /*21c10*/  IMAD.MOV.U32 R0, RZ, RZ, R113 ;  /* 0x000000ffff007224 */ /* 0x002fca00078e0071 */
[----:B------:R1:W-:Y:S04]  /*21c20*/  STL [R1+0x2ac], R0 ;  /* 0x0002ac0001007387 */ /* 0x0003e80000100800 */
[----:B------:R-:W-:Y:S04]  /*21c30*/  STL [R1+0x2b8], R100 ;  /* 0x0002b86401007387 */ /* 0x000fe80000100800 */
[----:B--2---:R-:W2:Y:S04]  /*21c40*/  LDL.LU.64 R112, [R1+0x4c8] ;  /* 0x0004c80001707983 */ /* 0x004ea80000300a00 */
[----:B------:R-:W2:Y:S01]  /*21c50*/  LDL.LU.64 R116, [R1+0x438] ;  /* 0x0004380001747983 */ /* 0x000ea20000300a00 */
[----:B-1----:R-:W-:-:S05]  /*21c60*/  IMAD.MOV.U32 R0, RZ, RZ, R101 ;  /* 0x000000ffff007224 */ /* 0x002fca00078e0065 */
[----:B------:R1:W-:Y:S04]  /*21c70*/  STL [R1+0x2b4], R0 ;  /* 0x0002b40001007387 */ /* 0x0003e80000100800 */
[----:B------:R-:W-:Y:S04]  /*21c80*/  STL [R1+0x2c0], R102 ;  /* 0x0002c06601007387 */ /* 0x000fe80000100800 */
[----:B------:R-:W2:Y:S01]  /*21c90*/  LDL.LU.64 R98, [R1+0x4f0] ;  /* 0x0004f00001627983 */ /* 0x000ea20000300a00 */
[----:B-1----:R-:W-:Y:S02]  /*21ca0*/  IMAD.MOV.U32 R0, RZ, RZ, R103 ;  /* 0x000000ffff007224 */ /* 0x002fe400078e0067 */
[----:B------:R-:W-:-:S02]  /*21cb0*/  IMAD.MOV.U32 R94, RZ, RZ, R114 ;  /* 0x000000ffff5e7224 */ /* 0x000fc400078e0072 */
[----:B------:R-:W-:Y:S01]  /*21cc0*/  IMAD.MOV.U32 R95, RZ, RZ, R115 ;  /* 0x000000ffff5f7224 */ /* 0x000fe200078e0073 */
[----:B------:R-:W-:Y:S01]  /*21cd0*/  MOV R96, R118 ;  /* 0x0000007600607202 */ /* 0x000fe20000000f00 */
[----:B------:R-:W-:Y:S02]  /*21ce0*/  IMAD.MOV.U32 R100, RZ, RZ, R120 ;  /* 0x000000ffff647224 */ /* 0x000fe400078e0078 */
[----:B------:R-:W-:Y:S02]  /*21cf0*/  IMAD.MOV.U32 R101, RZ, RZ, R121 ;  /* 0x000000ffff657224 */ /* 0x000fe400078e0079 */
[----:B------:R-:W-:Y:S01]  /*21d00*/  IMAD.MOV.U32 R97, RZ, RZ, R119 ;  /* 0x000000ffff617224 */ /* 0x000fe200078e0077 */
[----:B----4-:R-:W-:Y:S04]  /*21d10*/  STL [R1+0x2c8], R104 ;  /* 0x0002c86801007387 */ /* 0x010fe80000100800 */
[----:B------:R1:W-:Y:S02]  /*21d20*/  STL [R1+0x2bc], R0 ;  /* 0x0002bc0001007387 */ /* 0x0003e40000100800 */
[----:B-1----:R-:W-:-:S02]  /*21d30*/  MOV R0, R105 ;  /* 0x0000006900007202 */ /* 0x002fc40000000f00 */
[----:B---3--:R-:W-:Y:S04]  /*21d40*/  STL [R1+0x2d0], R106 ;  /* 0x0002d06a01007387 */ /* 0x008fe80000100800 */
[----:B------:R1:W-:Y:S04]  /*21d50*/  STL [R1+0x2c4], R0 ;  /* 0x0002c40001007387 */ /* 0x0003e80000100800 */
[----:B------:R-:W-:Y:S01]  /*21d60*/  STL [R1+0x2d8], R108 ;  /* 0x0002d86c01007387 */ /* 0x000fe20000100800 */
[----:B-1----:R-:W-:-:S05]  /*21d70*/  IMAD.MOV.U32 R0, RZ, RZ, R107 ;  /* 0x000000ffff007224 */ /* 0x002fca00078e006b */
[----:B------:R1:W-:Y:S04]  /*21d80*/  STL [R1+0x2cc], R0 ;  /* 0x0002cc0001007387 */ /* 0x0003e80000100800 */
[----:B------:R-:W-:Y:S01]  /*21d90*/  STL [R1+0x2e0], R110 ;  /* 0x0002e06e01007387 */ /* 0x000fe20000100800 */
[----:B-1----:R-:W-:-:S05]  /*21da0*/  IMAD.MOV.U32 R0, RZ, RZ, R109 ;  /* 0x000000ffff007224 */ /* 0x002fca00078e006d */
[----:B------:R1:W-:Y:S04]  /*21db0*/  STL [R1+0x2d4], R0 ;  /* 0x0002d40001007387 */ /* 0x0003e80000100800 */
[----:B--2---:R-:W-:Y:S01]  /*21dc0*/  STL [R1+0x2e8], R112 ;  /* 0x0002e87001007387 */ /* 0x004fe20000100800 */
[----:B-1----:R-:W-:-:S05]  /*21dd0*/  IMAD.MOV.U32 R0, RZ, RZ, R111 ;  /* 0x000000ffff007224 */ /* 0x002fca00078e006f */
[----:B------:R1:W-:Y:S01]  /*21de0*/  STL [R1+0x2dc], R0 ;  /* 0x0002dc0001007387 */ /* 0x0003e20000100800 */
[----:B------:R-:W-:-:S03]  /*21df0*/  MOV R108, R130 ;  /* 0x00000082006c7202 */ /* 0x000fc60000000f00 */
[----:B------:R-:W-:Y:S01]  /*21e00*/  STL [R1+0x2f0], R116 ;  /* 0x0002f07401007387 */ /* 0x000fe20000100800 */
[----:B-1----:R-:W-:Y:S01]  /*21e10*/  MOV R0, R113 ;  /* 0x0000007100007202 */ /* 0x002fe20000000f00 */
[----:B------:R-:W-:-:S04]  /*21e20*/  IMAD.MOV.U32 R109, RZ, RZ, R131 ;  /* 0x000000ffff6d7224 */ /* 0x000fc800078e0083 */
[----:B------:R1:W-:Y:S01]  /*21e30*/  STL [R1+0x2e4], R0 ;  /* 0x0002e40001007387 */ /* 0x0003e20000100800 */
[----:B------:R-:W-:Y:S01]  /*21e40*/  IMAD.MOV.U32 R130, RZ, RZ, R132 ;  /* 0x000000ffff827224 */ /* 0x000fe200078e0084 */
[----:B------:R-:W-:Y:S01]  /*21e50*/  MOV R132, R134 ;  /* 0x0000008600847202 */ /* 0x000fe20000000f00 */
[----:B------:R-:W-:Y:S02]  /*21e60*/  IMAD.MOV.U32 R131, RZ, RZ, R133 ;  /* 0x000000ffff837224 */ /* 0x000fe400078e0085 */
[----:B------:R-:W-:Y:S02]  /*21e70*/  IMAD.MOV.U32 R133, RZ, RZ, R135 ;  /* 0x000000ffff857224 */ /* 0x000fe400078e0087 */
[----:B-1----:R-:W-:Y:S02]  /*21e80*/  IMAD.MOV.U32 R0, RZ, RZ, R117 ;  /* 0x000000ffff007224 */ /* 0x002fe400078e0075 */
[----:B------:R-:W-:Y:S01]  /*21e90*/  IMAD.MOV.U32 R134, RZ, RZ, R136 ;  /* 0x000000ffff867224 */ /* 0x000fe200078e0088 */
[----:B------:R-:W-:Y:S01]  /*21ea0*/  MOV R136, R138 ;  /* 0x0000008a00887202 */ /* 0x000fe20000000f00 */
[----:B------:R-:W-:Y:S01]  /*21eb0*/  IMAD.MOV.U32 R135, RZ, RZ, R137 ;  /* 0x000000ffff877224 */ /* 0x000fe200078e0089 */
[----:B------:R1:W-:Y:S01]  /*21ec0*/  STL [R1+0x2ec], R0 ;  /* 0x0002ec0001007387 */ /* 0x0003e20000100800 */
[----:B------:R-:W-:-:S02]  /*21ed0*/  IMAD.MOV.U32 R137, RZ, RZ, R139 ;  /* 0x000000ffff897224 */ /* 0x000fc400078e008b */
[----:B------:R-:W-:Y:S01]  /*21ee0*/  IMAD.MOV.U32 R138, RZ, RZ, R140 ;  /* 0x000000ffff8a7224 */ /* 0x000fe200078e008c */
[----:B------:R-:W-:Y:S01]  /*21ef0*/  MOV R140, R142 ;  /* 0x0000008e008c7202 */ /* 0x000fe20000000f00 */
[----:B------:R-:W-:Y:S01]  /*21f00*/  IMAD.MOV.U32 R139, RZ, RZ, R141 ;  /* 0x000000ffff8b7224 */ /* 0x000fe200078e008d */
[----:B------:R2:W-:Y:S01]  /*21f10*/  STL [R1+0x2f8], R150 ;  /* 0x0002f89601007387 */ /* 0x0005e20000100800 */
[----:B------:R-:W-:Y:S01]  /*21f20*/  IMAD.MOV.U32 R106, RZ, RZ, R124 ;  /* 0x000000ffff6a7224 */ /* 0x000fe200078e007c */
[----:B------:R-:W-:Y:S01]  /*21f30*/  MOV R124, R126 ;  /* 0x0000007e007c7202 */ /* 0x000fe20000000f00 */
[----:B------:R-:W-:Y:S01]  /*21f40*/  IMAD.MOV.U32 R107, RZ, RZ, R125 ;  /* 0x000000ffff6b7224 */ /* 0x000fe200078e007d */
[----:B-1----:R-:W-:Y:S01]  /*21f50*/  MOV R0, R151 ;  /* 0x0000009700007202 */ /* 0x002fe20000000f00 */
[----:B------:R-:W-:Y:S02]  /*21f60*/  IMAD.MOV.U32 R141, RZ, RZ, R143 ;  /* 0x000000ffff8d7224 */ /* 0x000fe400078e008f */
[----:B------:R-:W-:-:S02]  /*21f70*/  IMAD.MOV.U32 R125, RZ, RZ, R127 ;  /* 0x000000ffff7d7224 */ /* 0x000fc400078e007f */
[----:B------:R-:W-:Y:S02]  /*21f80*/  IMAD.MOV.U32 R142, RZ, RZ, R144 ;  /* 0x000000ffff8e7224 */ /* 0x000fe400078e0090 */
[----:B------:R-:W-:Y:S02]  /*21f90*/  IMAD.MOV.U32 R143, RZ, RZ, R145 ;  /* 0x000000ffff8f7224 */ /* 0x000fe400078e0091 */
[----:B------:R-:W-:Y:S01]  /*21fa0*/  IMAD.MOV.U32 R126, RZ, RZ, R128 ;  /* 0x000000ffff7e7224 */ /* 0x000fe200078e0080 */
[----:B------:R-:W3:Y:S01]  /*21fb0*/  LDL.LU.64 R144, [R1+0x4e8] ;  /* 0x0004e80001907983 */ /* 0x000ee20000300a00 */
[----:B------:R-:W-:-:S03]  /*21fc0*/  IMAD.MOV.U32 R127, RZ, RZ, R129 ;  /* 0x000000ffff7f7224 */ /* 0x000fc600078e0081 */
[----:B------:R-:W4:Y:S04]  /*21fd0*/  LDL.LU.64 R128, [R1+0x430] ;  /* 0x0004300001807983 */ /* 0x000f280000300a00 */
[----:B------:R1:W-:Y:S04]  /*21fe0*/  STL [R1+0x2f4], R0 ;  /* 0x0002f40001007387 */ /* 0x0003e80000100800 */
[----:B------:R-:W3:Y:S04]  /*21ff0*/  LDL.LU.64 R110, [R1+0x480] ;  /* 0x00048000016e7983 */ /* 0x000ee80000300a00 */
[----:B--2---:R-:W2:Y:S04]  /*22000*/  LDL.LU.64 R150, [R1+0x4b8] ;  /* 0x0004b80001967983 */ /* 0x004ea80000300a00 */
[----:B------:R-:W2:Y:S01]  /*22010*/  LDL.LU.64 R112, [R1+0x408] ;  /* 0x0004080001707983 */ /* 0x000ea20000300a00 */
[----:B------:R-:W-:-:S03]  /*22020*/  MOV R104, R122 ;  /* 0x0000007a00687202 */ /* 0x000fc60000000f00 */
[----:B------:R-:W4:Y:S01]  /*22030*/  LDL.LU.64 R114, [R1+0x460] ;  /* 0x0004600001727983 */ /* 0x000f220000300a00 */
[----:B------:R-:W-:-:S03]  /*22040*/  IMAD.MOV.U32 R105, RZ, RZ, R123 ;  /* 0x000000ffff697224 */ /* 0x000fc600078e007b */
[----:B------:R-:W3:Y:S04]  /*22050*/  LDL.LU.64 R116, [R1+0x3b8] ;  /* 0x0003b80001747983 */ /* 0x000ee80000300a00 */
[----:B------:R-:W2:Y:S04]  /*22060*/  LDL.LU.64 R120, [R1+0x3e0] ;  /* 0x0003e00001787983 */ /* 0x000ea80000300a00 */
[----:B------:R-:W2:Y:S04]  /*22070*/  LDL.LU.64 R118, [R1+0x528] ;  /* 0x0005280001767983 */ /* 0x000ea80000300a00 */
[----:B------:R-:W2:Y:S04]  /*22080*/  LDL.LU.64 R122, [R1+0x4a0] ;  /* 0x0004a000017a7983 */ /* 0x000ea80000300a00 */
[----:B------:R-:W4:Y:S01]  /*22090*/  LDL.LU.64 R102, [R1+0x458] ;  /* 0x0004580001667983 */ /* 0x000f220000300a00 */
[----:B-1----:R-:W-:-:S03]  /*220a0*/  IMAD.MOV.U32 R0, RZ, RZ, R95 ;  /* 0x000000ffff007224 */ /* 0x002fc600078e005f */
[----:B------:R-:W-:Y:S04]  /*220b0*/  STL [R1+0x300], R94 ;  /* 0x0003005e01007387 */ /* 0x000fe80000100800 */
[----:B------:R1:W-:Y:S01]  /*220c0*/  STL [R1+0x2fc], R0 ;  /* 0x0002fc0001007387 */ /* 0x0003e20000100800 */
[----:B------:R-:W-:-:S03]  /*220d0*/  IMAD.MOV.U32 R92, RZ, RZ, R96 ;  /* 0x000000ffff5c7224 */ /* 0x000fc600078e0060 */
[----:B------:R1:W-:Y:S02]  /*220e0*/  STL [R1+0x308], R98 ;  /* 0x0003086201007387 */ /* 0x0003e40000100800 */
[----:B-1----:R-:W-:Y:S01]  /*220f0*/  MOV R0, R99 ;  /* 0x0000006300007202 */ /* 0x002fe20000000f00 */
[----:B------:R-:W-:-:S04]  /*22100*/  IMAD.MOV.U32 R93, RZ, RZ, R97 ;  /* 0x000000ffff5d7224 */ /* 0x000fc800078e0061 */
[----:B------:R1:W-:Y:S01]  /*22110*/  STL [R1+0x304], R0 ;  /* 0x0003040001007387 */ /* 0x0003e20000100800 */
[----:B------:R-:W-:Y:S01]  /*22120*/  IMAD.MOV.U32 R98, RZ, RZ, R104 ;  /* 0x000000ffff627224 */ /* 0x000fe200078e0068 */
[----:B------:R-:W-:Y:S01]  /*22130*/  MOV R104, R108 ;  /* 0x0000006c00687202 */ /* 0x000fe20000000f00 */
[----:B------:R-:W-:Y:S02]  /*22140*/  IMAD.MOV.U32 R99, RZ, RZ, R105 ;  /* 0x000000ffff637224 */ /* 0x000fe400078e0069 */
[----:B------:R-:W-:Y:S01]  /*22150*/  IMAD.MOV.U32 R105, RZ, RZ, R109 ;  /* 0x000000ffff697224 */ /* 0x000fe200078e006d */
[----:B----4-:R4:W-:Y:S01]  /*22160*/  STL [R1+0x310], R102 ;  /* 0x0003106601007387 */ /* 0x0109e20000100800 */
[----:B-1----:R-:W-:-:S03]  /*22170*/  IMAD.MOV.U32 R0, RZ, RZ, R103 ;  /* 0x000000ffff007224 */ /* 0x002fc600078e0067 */
[----:B------:R-:W2:Y:S04]  /*22180*/  LDL.LU.64 R96, [R1+0x320] ;  /* 0x0003200001607983 */ /* 0x000ea80000300a00 */
[----:B------:R1:W-:Y:S04]  /*22190*/  STL [R1+0x30c], R0 ;  /* 0x00030c0001007387 */ /* 0x0003e80000100800 */
[----:B----4-:R-:W4:Y:S04]  /*221a0*/  LDL.LU.64 R102, [R1+0x510] ;  /* 0x0005100001667983 */ /* 0x010f280000300a00 */
[----:B------:R3:W-:Y:S04]  /*221b0*/  STL [R1+0x318], R90 ;  /* 0x0003185a01007387 */ /* 0x0007e80000100800 */
[----:B------:R-:W4:Y:S01]  /*221c0*/  LDL.LU.64 R108, [R1+0x478] ;  /* 0x00047800016c7983 */ /* 0x000f220000300a00 */
[----:B-1----:R-:W-:-:S03]  /*221d0*/  IMAD.MOV.U32 R0, RZ, RZ, R91 ;  /* 0x000000ffff007224 */ /* 0x002fc600078e005b */
[----:B------:R-:W4:Y:S01]  /*221e0*/  LDL.LU.64 R94, [R1+0x538] ;  /* 0x00053800015e7983 */ /* 0x000f220000300a00 */
[----:B---3--:R-:W-:Y:S01]  /*221f0*/  MOV R90, R98 ;  /* 0x00000062005a7202 */ /* 0x008fe20000000f00 */
[----:B------:R-:W-:Y:S01]  /*22200*/  IMAD.MOV.U32 R91, RZ, RZ, R99 ;  /* 0x000000ffff5b7224 */ /* 0x000fe200078e0063 */
[----:B------:R-:W-:Y:S01]  /*22210*/  MOV R99, R105 ;  /* 0x0000006900637202 */ /* 0x000fe20000000f00 */
[----:B------:R-:W-:Y:S01]  /*22220*/  IMAD.MOV.U32 R98, RZ, RZ, R104 ;  /* 0x000000ffff627224 */ /* 0x000fe200078e0068 */
[----:B------:R-:W-:Y:S01]  /*22230*/  MOV R104, R116 ;  /* 0x0000007400687202 */ /* 0x000fe20000000f00 */
[----:B------:R-:W-:Y:S01]  /*22240*/  IMAD.MOV.U32 R105, RZ, RZ, R117 ;  /* 0x000000ffff697224 */ /* 0x000fe200078e0075 */
[----:B--2---:R-:W-:Y:S04]  /*22250*/  STL [R1+0x320], R96 ;  /* 0x0003206001007387 */ /* 0x004fe80000100800 */
[----:B------:R1:W-:Y:S04]  /*22260*/  STL [R1+0x314], R0 ;  /* 0x0003140001007387 */ /* 0x0003e80000100800 */
[----:B----4-:R2:W-:Y:S01]  /*22270*/  STL [R1+0x328], R102 ;  /* 0x0003286601007387 */ /* 0x0105e20000100800 */
[----:B-1----:R-:W-:-:S05]  /*22280*/  IMAD.MOV.U32 R0, RZ, RZ, R97 ;  /* 0x000000ffff007224 */ /* 0x002fca00078e0061 */
[----:B------:R1:W-:Y:S01]  /*22290*/  STL [R1+0x31c], R0 ;  /* 0x00031c0001007387 */ /* 0x0003e20000100800 */
[----:B--2---:R-:W-:Y:S02]  /*222a0*/  IMAD.MOV.U32 R102, RZ, RZ, R114 ;  /* 0x000000ffff667224 */ /* 0x004fe400078e0072 */
[----:B-1----:R-:W-:-:S05]  /*222b0*/  IMAD.MOV.U32 R0, RZ, RZ, R103 ;  /* 0x000000ffff007224 */ /* 0x002fca00078e0067 */
[----:B------:R1:W-:Y:S01]  /*222c0*/  STL [R1+0x324], R0 ;  /* 0x0003240001007387 */ /* 0x0003e20000100800 */
[----:B------:R-:W-:Y:S02]  /*222d0*/  IMAD.MOV.U32 R103, RZ, RZ, R115 ;  /* 0x000000ffff677224 */ /* 0x000fe400078e0073 */
[----:B------:R-:W-:Y:S01]  /*222e0*/  IMAD.MOV.U32 R114, RZ, RZ, R118 ;  /* 0x000000ffff727224 */ /* 0x000fe200078e0076 */
[----:B------:R2:W-:Y:S01]  /*222f0*/  STL [R1+0x330], R108 ;  /* 0x0003306c01007387 */ /* 0x0005e20000100800 */
[----:B------:R-:W-:Y:S02]  /*22300*/  IMAD.MOV.U32 R115, RZ, RZ, R119 ;  /* 0x000000ffff737224 */ /* 0x000fe400078e0077 */
[----:B-1----:R-:W-:Y:S01]  /*22310*/  IMAD.MOV.U32 R0, RZ, RZ, R109 ;  /* 0x000000ffff007224 */ /* 0x002fe200078e006d */
[----:B------:R-:W-:Y:S01]  /*22320*/  MOV R118, R122 ;  /* 0x0000007a00767202 */ /* 0x000fe20000000f00 */
[----:B------:R-:W-:Y:S02]  /*22330*/  IMAD.MOV.U32 R119, RZ, RZ, R123 ;  /* 0x000000ffff777224 */ /* 0x000fe400078e007b */
[----:B------:R-:W-:Y:S01]  /*22340*/  IMAD.MOV.U32 R122, RZ, RZ, R128 ;  /* 0x000000ffff7a7224 */ /* 0x000fe200078e0080 */
[----:B------:R1:W-:Y:S01]  /*22350*/  STL [R1+0x32c], R0 ;  /* 0x00032c0001007387 */ /* 0x0003e20000100800 */
[----:B------:R-:W-:-:S03]  /*22360*/  IMAD.MOV.U32 R123, RZ, RZ, R129 ;  /* 0x000000ffff7b7224 */ /* 0x000fc600078e0081 */
[----:B------:R-:W3:Y:S04]  /*22370*/  LDL.LU.64 R116, [R1+0x4f8] ;  /* 0x0004f80001747983 */ /* 0x000ee80000300a00 */
[----:B------:R-:W4:Y:S04]  /*22380*/  LDL.LU.64 R128, [R1+0x548] ;  /* 0x0005480001807983 */ /* 0x000f280000300a00 */
[----:B--2---:R-:W2:Y:S01]  /*22390*/  LDL.LU.64 R108, [R1+0x498] ;  /* 0x00049800016c7983 */ /* 0x004ea20000300a00 */
[----:B-1----:R-:W-:-:S03]  /*223a0*/  MOV R0, R91 ;  /* 0x0000005b00007202 */ /* 0x002fc60000000f00 */
[----:B------:R-:W3:Y:S04]  /*223b0*/  LDL.LU.64 R96, [R1+0x4c0] ;  /* 0x0004c00001607983 */ /* 0x000ee80000300a00 */
[----:B------:R-:W-:Y:S04]  /*223c0*/  STL [R1+0x338], R90 ;  /* 0x0003385a01007387 */ /* 0x000fe80000100800 */
[----:B------:R-:W-:Y:S04]  /*223d0*/  STL [R1+0x340], R92 ;  /* 0x0003405c01007387 */ /* 0x000fe80000100800 */
[----:B------:R1:W-:Y:S04]  /*223e0*/  STL [R1+0x334], R0 ;  /* 0x0003340001007387 */ /* 0x0003e80000100800 */
[----:B------:R-:W-:Y:S01]  /*223f0*/  STL [R1+0x348], R94 ;  /* 0x0003485e01007387 */ /* 0x000fe20000100800 */
[----:B-1----:R-:W-:-:S05]  /*22400*/  IMAD.MOV.U32 R0, RZ, RZ, R93 ;  /* 0x000000ffff007224 */ /* 0x002fca00078e005d */
[----:B------:R1:W-:Y:S02]  /*22410*/  STL [R1+0x33c], R0 ;  /* 0x00033c0001007387 */ /* 0x0003e40000100800 */
[----:B-1----:R-:W-:-:S05]  /*22420*/  IMAD.MOV.U32 R0, RZ, RZ, R95 ;  /* 0x000000ffff007224 */ /* 0x002fca00078e005f */
[----:B------:R1:W-:Y:S04]  /*22430*/  STL [R1+0x344], R0 ;  /* 0x0003440001007387 */ /* 0x0003e80000100800 */
[----:B--2---:R2:W-:Y:S01]  /*22440*/  STL [R1+0x350], R108 ;  /* 0x0003506c01007387 */ /* 0x0045e20000100800 */
[----:B-1----:R-:W-:-:S03]  /*22450*/  IMAD.MOV.U32 R0, RZ, RZ, R109 ;  /* 0x000000ffff007224 */ /* 0x002fc600078e006d */
[----:B--2---:R-:W2:Y:S04]  /*22460*/  LDL.LU.64 R108, [R1+0x558] ;  /* 0x00055800016c7983 */ /* 0x004ea80000300a00 */
[----:B------:R1:W-:Y:S04]  /*22470*/  STL [R1+0x34c], R0 ;  /* 0x00034c0001007387 */ /* 0x0003e80000100800 */
[----:B------:R-:W-:Y:S01]  /*22480*/  STL [R1+0x358], R100 ;  /* 0x0003586401007387 */ /* 0x000fe20000100800 */
[----:B-1----:R-:W-:-:S03]  /*22490*/  MOV R0, R101 ;  /* 0x0000006500007202 */ /* 0x002fc60000000f00 */
[----:B------:R-:W-:Y:S04]  /*224a0*/  STL [R1+0x360], R106 ;  /* 0x0003606a01007387 */ /* 0x000fe80000100800 */
[----:B------:R1:W-:Y:S02]  /*224b0*/  STL [R1+0x354], R0 ;  /* 0x0003540001007387 */ /* 0x0003e40000100800 */
[----:B-1----:R-:W-:-:S05]  /*224c0*/  IMAD.MOV.U32 R0, RZ, RZ, R107 ;  /* 0x000000ffff007224 */ /* 0x002fca00078e006b */
[----:B------:R2:W-:Y:S04]  /*224d0*/  STL [R1+0x35c], R0 ;  /* 0x00035c0001007387 */ /* 0x0005e80000100800 */
[----:B------:R-:W4:Y:S04]  /*224e0*/  LDL.LU.64 R100, [R1+0x578] ;  /* 0x0005780001647983 */ /* 0x000f280000300a00 */
[----:B------:R-:W4:Y:S01]  /*224f0*/  LDL.LU.64 R106, [R1+0x508] ;  /* 0x00050800016a7983 */ /* 0x000f220000300a00 */
[----:B--2---:R-:W-:-:S03]  /*22500*/  IMAD.MOV.U32 R0, RZ, RZ, R109 ;  /* 0x000000ffff007224 */ /* 0x004fc600078e006d */
[----:B------:R1:W-:Y:S04]  /*22510*/  STL [R1+0x368], R108 ;  /* 0x0003686c01007387 */ /* 0x0003e80000100800 */
[----:B------:R2:W-:Y:S04]  /*22520*/  STL [R1+0x364], R0 ;  /* 0x0003640001007387 */ /* 0x0005e80000100800 */
[----:B---3--:R-:W-:Y:S04]  /*22530*/  STL [R1+0x370], R96 ;  /* 0x0003706001007387 */ /* 0x008fe80000100800 */
[----:B-1----:R-:W3:Y:S01]  /*22540*/  LDL.LU.64 R108, [R1+0x4e0] ;  /* 0x0004e000016c7983 */ /* 0x002ee20000300a00 */
[----:B--2---:R-:W-:-:S05]  /*22550*/  IMAD.MOV.U32 R0, RZ, RZ, R97 ;  /* 0x000000ffff007224 */ /* 0x004fca00078e0061 */
[----:B------:R1:W-:Y:S04]  /*22560*/  STL [R1+0x36c], R0 ;  /* 0x00036c0001007387 */ /* 0x0003e80000100800 */
[----:B------:R-:W-:Y:S01]  /*22570*/  STL [R1+0x378], R98 ;  /* 0x0003786201007387 */ /* 0x000fe20000100800 */
[----:B-1----:R-:W-:-:S05]  /*22580*/  MOV R0, R99 ;  /* 0x0000006300007202 */ /* 0x002fca0000000f00 */
[----:B------:R1:W-:Y:S04]  /*22590*/  STL [R1+0x374], R0 ;  /* 0x0003740001007387 */ /* 0x0003e80000100800 */
[----:B------:R2:W-:Y:S01]  /*225a0*/  STL [R1+0x380], R104 ;  /* 0x0003806801007387 */ /* 0x0005e20000100800 */
[----:B-1----:R-:W-:-:S03]  /*225b0*/  IMAD.MOV.U32 R0, RZ, RZ, R105 ;  /* 0x000000ffff007224 */ /* 0x002fc600078e0069 */
[----:B--2---:R-:W2:Y:S04]  /*225c0*/  LDL.LU.64 R104, [R1+0x598] ;  /* 0x0005980001687983 */ /* 0x004ea80000300a00 */
[----:B------:R1:W-:Y:S04]  /*225d0*/  STL [R1+0x37c], R0 ;  /* 0x00037c0001007387 */ /* 0x0003e80000100800 */
[----:B----4-:R-:W-:Y:S01]  /*225e0*/  STL [R1+0x388], R100 ;  /* 0x0003886401007387 */ /* 0x010fe20000100800 */
[----:B-1----:R-:W-:-:S05]  /*225f0*/  IMAD.MOV.U32 R0, RZ, RZ, R101 ;  /* 0x000000ffff007224 */ /* 0x002fca00078e0065 */
[----:B------:R3:W-:Y:S02]  /*22600*/  STL [R1+0x384], R0 ;  /* 0x0003840001007387 */ /* 0x0007e40000100800 */
[----:B---3--:R-:W-:Y:S02]  /*22610*/  IMAD.MOV.U32 R0, RZ, RZ, R109 ;  /* 0x000000ffff007224 */ /* 0x008fe400078e006d */
[----:B------:R1:W-:Y:S04]  /*22620*/  STL [R1+0x390], R108 ;  /* 0x0003906c01007387 */ /* 0x0003e80000100800 */
[----:B------:R3:W-:Y:S04]  /*22630*/  STL [R1+0x38c], R0 ;  /* 0x00038c0001007387 */ /* 0x0007e80000100800 */
[----:B------:R-:W-:Y:S01]  /*22640*/  STL [R1+0x398], R102 ;  /* 0x0003986601007387 */ /* 0x000fe20000100800 */
[----:B-1----:R-:W-:Y:S01]  /*22650*/  MOV R108, R110 ;  /* 0x0000006e006c7202 */ /* 0x002fe20000000f00 */
[----:B------:R-:W-:-:S02]  /*22660*/  IMAD.MOV.U32 R109, RZ, RZ, R111 ;  /* 0x000000ffff6d7224 */ /* 0x000fc400078e006f */
[----:B------:R-:W-:Y:S02]  /*22670*/  IMAD.MOV.U32 R110, RZ, RZ, R112 ;  /* 0x000000ffff6e7224 */ /* 0x000fe400078e0070 */
[----:B------:R-:W-:Y:S02]  /*22680*/  IMAD.MOV.U32 R111, RZ, RZ, R113 ;  /* 0x000000ffff6f7224 */ /* 0x000fe400078e0071 */
[----:B------:R-:W4:Y:S01]  /*22690*/  LDL.LU.64 R112, [R1+0x5b8] ;  /* 0x0005b80001707983 */ /* 0x000f220000300a00 */
[----:B---3--:R-:W-:-:S05]  /*226a0*/  MOV R0, R103 ;  /* 0x0000006700007202 */ /* 0x008fca0000000f00 */
[----:B------:R1:W-:Y:S04]  /*226b0*/  STL [R1+0x394], R0 ;  /* 0x0003940001007387 */ /* 0x0003e80000100800 */
[----:B------:R3:W-:Y:S01]  /*226c0*/  STL [R1+0x3a0], R120 ;  /* 0x0003a07801007387 */ /* 0x0007e20000100800 */
[----:B-1----:R-:W-:-:S05]  /*226d0*/  IMAD.MOV.U32 R0, RZ, RZ, R121 ;  /* 0x000000ffff007224 */ /* 0x002fca00078e0079 */
[----:B------:R2:W-:Y:S01]  /*226e0*/  STL [R1+0x39c], R0 ;  /* 0x00039c0001007387 */ /* 0x0005e20000100800 */
[----:B---3--:R-:W-:Y:S02]  /*226f0*/  IMAD.MOV.U32 R120, RZ, RZ, R122 ;  /* 0x000000ffff787224 */ /* 0x008fe400078e007a */
[----:B------:R-:W-:Y:S02]  /*22700*/  IMAD.MOV.U32 R121, RZ, RZ, R123 ;  /* 0x000000ffff797224 */ /* 0x000fe400078e007b */
[----:B------:R-:W3:Y:S01]  /*22710*/  LDL.LU.64 R122, [R1+0x5d8] ;  /* 0x0005d800017a7983 */ /* 0x000ee20000300a00 */
[----:B--2---:R-:W-:-:S03]  /*22720*/  MOV R0, R105 ;  /* 0x0000006900007202 */ /* 0x004fc60000000f00 */
[----:B------:R-:W-:Y:S04]  /*22730*/  STL [R1+0x3a8], R104 ;  /* 0x0003a86801007387 */ /* 0x000fe80000100800 */
[----:B------:R1:W-:Y:S04]  /*22740*/  STL [R1+0x3a4], R0 ;  /* 0x0003a40001007387 */ /* 0x0003e80000100800 */
[----:B------:R-:W-:Y:S04]  /*22750*/  STL [R1+0x3b0], R106 ;  /* 0x0003b06a01007387 */ /* 0x000fe80000100800 */
[----:B------:R-:W2:Y:S01]  /*22760*/  LDL.LU.64 R94, [R1+0x5f8] ;  /* 0x0005f800015e7983 */ /* 0x000ea20000300a00 */
[----:B-1----:R-:W-:-:S03]  /*22770*/  IMAD.MOV.U32 R0, RZ, RZ, R107 ;  /* 0x000000ffff007224 */ /* 0x002fc600078e006b */
[----:B------:R-:W-:Y:S04]  /*22780*/  STL [R1+0x3b8], R108 ;  /* 0x0003b86c01007387 */ /* 0x000fe80000100800 */
[----:B------:R1:W-:Y:S04]  /*22790*/  STL [R1+0x3ac], R0 ;  /* 0x0003ac0001007387 */ /* 0x0003e80000100800 */
[----:B------:R-:W-:Y:S01]  /*227a0*/  STL [R1+0x3c0], R110 ;  /* 0x0003c06e01007387 */ /* 0x000fe20000100800 */
[----:B-1----:R-:W-:-:S05]  /*227b0*/  IMAD.MOV.U32 R0, RZ, RZ, R109 ;  /* 0x000000ffff007224 */ /* 0x002fca00078e006d */
[----:B------:R1:W-:Y:S02]  /*227c0*/  STL [R1+0x3b4], R0 ;  /* 0x0003b40001007387 */ /* 0x0003e40000100800 */
[----:B-1----:R-:W-:Y:S01]  /*227d0*/  IMAD.MOV.U32 R0, RZ, RZ, R111 ;  /* 0x000000ffff007224 */ /* 0x002fe200078e006f */
[----:B------:R-:W-:Y:S01]  /*227e0*/  MOV R97, R125 ;  /* 0x0000007d00617202 */ /* 0x000fe20000000f00 */
[----:B------:R-:W-:Y:S02]  /*227f0*/  IMAD.MOV.U32 R96, RZ, RZ, R124 ;  /* 0x000000ffff607224 */ /* 0x000fe400078e007c */
[----:B------:R-:W-:Y:S02]  /*22800*/  IMAD.MOV.U32 R124, RZ, RZ, R132 ;  /* 0x000000ffff7c7224 */ /* 0x000fe400078e0084 */
[----:B------:R-:W-:Y:S01]  /*22810*/  IMAD.MOV.U32 R125, RZ, RZ, R133 ;  /* 0x000000ffff7d7224 */ /* 0x000fe200078e0085 */
[----:B------:R-:W-:Y:S01]  /*22820*/  MOV R102, R130 ;  /* 0x0000008200667202 */ /* 0x000fe20000000f00 */
[----:B------:R-:W-:-:S02]  /*22830*/  IMAD.MOV.U32 R103, RZ, RZ, R131 ;  /* 0x000000ffff677224 */ /* 0x000fc400078e0083 */
[----:B------:R-:W-:Y:S01]  /*22840*/  IMAD.MOV.U32 R108, RZ, RZ, R116 ;  /* 0x000000ffff6c7224 */ /* 0x000fe200078e0074 */
[----:B------:R-:W-:Y:S01]  /*22850*/  MOV R116, R134 ;  /* 0x0000008600747202 */ /* 0x000fe20000000f00 */
[----:B------:R-:W-:Y:S02]  /*22860*/  IMAD.MOV.U32 R109, RZ, RZ, R117 ;  /* 0x000000ffff6d7224 */ /* 0x000fe400078e0075 */
[----:B------:R-:W-:Y:S01]  /*22870*/  IMAD.MOV.U32 R92, RZ, RZ, R126 ;  /* 0x000000ffff5c7224 */ /* 0x000fe200078e007e */
[----:B------:R-:W-:Y:S01]  /*22880*/  MOV R126, R138 ;  /* 0x0000008a007e7202 */ /* 0x000fe20000000f00 */
[----:B------:R-:W-:Y:S02]  /*22890*/  IMAD.MOV.U32 R93, RZ, RZ, R127 ;  /* 0x000000ffff5d7224 */ /* 0x000fe400078e007f */
[----:B------:R-:W-:Y:S02]  /*228a0*/  IMAD.MOV.U32 R117, RZ, RZ, R135 ;  /* 0x000000ffff757224 */ /* 0x000fe400078e0087 */
[----:B------:R-:W-:-:S02]  /*228b0*/  IMAD.MOV.U32 R127, RZ, RZ, R139 ;  /* 0x000000ffff7f7224 */ /* 0x000fc400078e008b */
[----:B------:R-:W-:Y:S02]  /*228c0*/  IMAD.MOV.U32 R134, RZ, RZ, R140 ;  /* 0x000000ffff867224 */ /* 0x000fe400078e008c */
[----:B------:R-:W-:Y:S01]  /*228d0*/  IMAD.MOV.U32 R135, RZ, RZ, R141 ;  /* 0x000000ffff877224 */ /* 0x000fe200078e008d */
[----:B----4-:R-:W-:Y:S04]  /*228e0*/  STL [R1+0x3c8], R112 ;  /* 0x0003c87001007387 */ /* 0x010fe80000100800 */
[----:B------:R1:W-:Y:S04]  /*228f0*/  STL [R1+0x3bc], R0 ;  /* 0x0003bc0001007387 */ /* 0x0003e80000100800 */
[----:B------:R-:W-:Y:S01]  /*22900*/  STL [R1+0x3d0], R114 ;  /* 0x0003d07201007387 */ /* 0x000fe20000100800 */
[----:B-1----:R-:W-:-:S05]  /*22910*/  MOV R0, R113 ;  /* 0x0000007100007202 */ /* 0x002fca0000000f00 */
[----:B------:R1:W-:Y:S04]  /*22920*/  STL [R1+0x3c4], R0 ;  /* 0x0003c40001007387 */ /* 0x0003e80000100800 */
[----:B------:R-:W-:Y:S01]  /*22930*/  STL [R1+0x3d8], R118 ;  /* 0x0003d87601007387 */ /* 0x000fe20000100800 */
[----:B-1----:R-:W-:-:S05]  /*22940*/  IMAD.MOV.U32 R0, RZ, RZ, R115 ;  /* 0x000000ffff007224 */ /* 0x002fca00078e0073 */
[----:B------:R1:W-:Y:S04]  /*22950*/  STL [R1+0x3cc], R0 ;  /* 0x0003cc0001007387 */ /* 0x0003e80000100800 */
[----:B------:R-:W-:Y:S01]  /*22960*/  STL [R1+0x3e0], R120 ;  /* 0x0003e07801007387 */ /* 0x000fe20000100800 */
[----:B-1----:R-:W-:-:S05]  /*22970*/  MOV R0, R119 ;  /* 0x0000007700007202 */ /* 0x002fca0000000f00 */
[----:B------:R1:W-:Y:S04]  /*22980*/  STL [R1+0x3d4], R0 ;  /* 0x0003d40001007387 */ /* 0x0003e80000100800 */
[----:B---3--:R-:W-:Y:S01]  /*22990*/  STL [R1+0x3e8], R122 ;  /* 0x0003e87a01007387 */ /* 0x008fe20000100800 */
[----:B-1----:R-:W-:-:S05]  /*229a0*/  IMAD.MOV.U32 R0, RZ, RZ, R121 ;  /* 0x000000ffff007224 */ /* 0x002fca00078e0079 */
[----:B------:R1:W-:Y:S04]  /*229b0*/  STL [R1+0x3dc], R0 ;  /* 0x0003dc0001007387 */ /* 0x0003e80000100800 */
[----:B------:R3:W-:Y:S01]  /*229c0*/  STL [R1+0x3f0], R128 ;  /* 0x0003f08001007387 */ /* 0x0007e20000100800 */
[----:B-1----:R-:W-:-:S05]  /*229d0*/  IMAD.MOV.U32 R0, RZ, RZ, R123 ;  /* 0x000000ffff007224 */ /* 0x002fca00078e007b */
[----:B------:R1:W-:Y:S01]  /*229e0*/  STL [R1+0x3e4], R0 ;  /* 0x0003e40001007387 */ /* 0x0003e20000100800 */
[----:B---3--:R-:W-:Y:S02]  /*229f0*/  IMAD.MOV.U32 R128, RZ, RZ, R136 ;  /* 0x000000ffff807224 */ /* 0x008fe400078e0088 */
[----:B-1----:R-:W-:Y:S02]  /*22a00*/  IMAD.MOV.U32 R0, RZ, RZ, R129 ;  /* 0x000000ffff007224 */ /* 0x002fe400078e0081 */
[----:B------:R-:W-:-:S03]  /*22a10*/  IMAD.MOV.U32 R129, RZ, RZ, R137 ;  /* 0x000000ffff817224 */ /* 0x000fc600078e0089 */
[----:B------:R1:W-:Y:S04]  /*22a20*/  STL [R1+0x3ec], R0 ;  /* 0x0003ec0001007387 */ /* 0x0003e80000100800 */
[----:B------:R3:W-:Y:S01]  /*22a30*/  STL [R1+0x3f8], R150 ;  /* 0x0003f89601007387 */ /* 0x0007e20000100800 */
[----:B------:R-:W-:-:S03]  /*22a40*/  IMAD.MOV.U32 R120, RZ, RZ, R148 ;  /* 0x000000ffff787224 */ /* 0x000fc600078e0094 */
[----:B------:R-:W4:Y:S01]  /*22a50*/  LDL.LU.64 R132, [R1+0x660] ;  /* 0x0006600001847983 */ /* 0x000f220000300a00 */
[----:B------:R-:W-:-:S03]  /*22a60*/  IMAD.MOV.U32 R121, RZ, RZ, R149 ;  /* 0x000000ffff797224 */ /* 0x000fc600078e0095 */
[----:B------:R-:W4:Y:S04]  /*22a70*/  LDL.LU.64 R122, [R1+0x5a0] ;  /* 0x0005a000017a7983 */ /* 0x000f280000300a00 */
[----:B------:R-:W4:Y:S01]  /*22a80*/  LDL.LU.64 R136, [R1+0x740] ;  /* 0x0007400001887983 */ /* 0x000f220000300a00 */
[----:B------:R-:W-:-:S03]  /*22a90*/  MOV R118, R144 ;  /* 0x0000009000767202 */ /* 0x000fc60000000f00 */
[----:B------:R-:W4:Y:S01]  /*22aa0*/  LDL.LU.64 R130, [R1+0x620] ;  /* 0x0006200001827983 */ /* 0x000f220000300a00 */
[----:B------:R-:W-:-:S03]  /*22ab0*/  IMAD.MOV.U32 R119, RZ, RZ, R145 ;  /* 0x000000ffff777224 */ /* 0x000fc600078e0091 */
[----:B------:R-:W4:Y:S01]  /*22ac0*/  LDL.LU.64 R148, [R1+0x680] ;  /* 0x0006800001947983 */ /* 0x000f220000300a00 */
[----:B-1----:R-:W-:-:S03]  /*22ad0*/  MOV R0, R151 ;  /* 0x0000009700007202 */ /* 0x002fc60000000f00 */
        /* <DEDUP_REMOVED lines=8> */
[----:B------:R-:W4:Y:S04]  /*22b60*/  LDL.LU.64 R112, [R1+0x540] ;  /* 0x0005400001707983 */ /* 0x000f280000300a00 */
[----:B------:R-:W4:Y:S04]  /*22b70*/  LDL.LU.64 R114, [R1+0x4b0] ;  /* 0x0004b00001727983 */ /* 0x000f280000300a00 */
[----:B---3--:R-:W3:Y:S04]  /*22b80*/  LDL.LU.64 R150, [R1+0x560] ;  /* 0x0005600001967983 */ /* 0x008ee80000300a00 */
[----:B------:R-:W4:Y:S01]  /*22b90*/  LDL.LU.64 R100, [R1+0x568] ;  /* 0x0005680001647983 */ /* 0x000f220000300a00 */
[----:B-1----:R-:W-:-:S03]  /*22ba0*/  IMAD.MOV.U32 R0, RZ, RZ, R93 ;  /* 0x000000ffff007224 */ /* 0x002fc600078e005d */
[----:B------:R-:W-:Y:S04]  /*22bb0*/  STL [R1+0x400], R92 ;  /* 0x0004005c01007387 */ /* 0x000fe80000100800 */
[----:B------:R1:W-:Y:S04]  /*22bc0*/  STL [R1+0x3fc], R0 ;  /* 0x0003fc0001007387 */ /* 0x0003e80000100800 */
[----:B--2---:R-:W-:Y:S01]  /*22bd0*/  STL [R1+0x408], R94 ;  /* 0x0004085e01007387 */ /* 0x004fe20000100800 */
[----:B-1----:R-:W-:-:S05]  /*22be0*/  IMAD.MOV.U32 R0, RZ, RZ, R95 ;  /* 0x000000ffff007224 */ /* 0x002fca00078e005f */
[----:B------:R1:W-:Y:S04]  /*22bf0*/  STL [R1+0x404], R0 ;  /* 0x0004040001007387 */ /* 0x0003e80000100800 */
[----:B----4-:R2:W-:Y:S01]  /*22c00*/  STL [R1+0x410], R100 ;  /* 0x0004106401007387 */ /* 0x0105e20000100800 */
[----:B-1----:R-:W-:-:S03]  /*22c10*/  IMAD.MOV.U32 R0, RZ, RZ, R101 ;  /* 0x000000ffff007224 */ /* 0x002fc600078e0065 */
[----:B--2---:R-:W2:Y:S04]  /*22c20*/  LDL.LU.64 R100, [R1+0x618] ;  /* 0x0006180001647983 */ /* 0x004ea80000300a00 */
[----:B------:R1:W-:Y:S04]  /*22c30*/  STL [R1+0x40c], R0 ;  /* 0x00040c0001007387 */ /* 0x0003e80000100800 */
[----:B------:R-:W-:Y:S01]  /*22c40*/  STL [R1+0x418], R96 ;  /* 0x0004186001007387 */ /* 0x000fe20000100800 */
[----:B-1----:R-:W-:-:S05]  /*22c50*/  MOV R0, R97 ;  /* 0x0000006100007202 */ /* 0x002fca0000000f00 */
[----:B------:R1:W-:Y:S04]  /*22c60*/  STL [R1+0x414], R0 ;  /* 0x0004140001007387 */ /* 0x0003e80000100800 */
[----:B------:R4:W-:Y:S01]  /*22c70*/  STL [R1+0x420], R98 ;  /* 0x0004206201007387 */ /* 0x0009e20000100800 */
[----:B-1----:R-:W-:-:S05]  /*22c80*/  IMAD.MOV.U32 R0, RZ, RZ, R99 ;  /* 0x000000ffff007224 */ /* 0x002fca00078e0063 */
[----:B------:R2:W-:Y:S04]  /*22c90*/  STL [R1+0x41c], R0 ;  /* 0x00041c0001007387 */ /* 0x0005e80000100800 */
[----:B----4-:R-:W4:Y:S04]  /*22ca0*/  LDL.LU.64 R98, [R1+0x638] ;  /* 0x0006380001627983 */ /* 0x010f280000300a00 */
[----:B------:R-:W4:Y:S01]  /*22cb0*/  LDL.LU.64 R92, [R1+0x5c8] ;  /* 0x0005c800015c7983 */ /* 0x000f220000300a00 */
[----:B--2---:R-:W-:-:S03]  /*22cc0*/  IMAD.MOV.U32 R0, RZ, RZ, R101 ;  /* 0x000000ffff007224 */ /* 0x004fc600078e0065 */
[----:B------:R-:W-:Y:S04]  /*22cd0*/  STL [R1+0x428], R100 ;  /* 0x0004286401007387 */ /* 0x000fe80000100800 */
[----:B------:R-:W-:Y:S04]  /*22ce0*/  STL [R1+0x430], R102 ;  /* 0x0004306601007387 */ /* 0x000fe80000100800 */
[----:B------:R1:W-:Y:S04]  /*22cf0*/  STL [R1+0x424], R0 ;  /* 0x0004240001007387 */ /* 0x0003e80000100800 */
[----:B------:R-:W-:Y:S01]  /*22d00*/  STL [R1+0x438], R108 ;  /* 0x0004386c01007387 */ /* 0x000fe20000100800 */
[----:B-1----:R-:W-:-:S05]  /*22d10*/  IMAD.MOV.U32 R0, RZ, RZ, R103 ;  /* 0x000000ffff007224 */ /* 0x002fca00078e0067 */
[----:B------:R1:W-:Y:S04]  /*22d20*/  STL [R1+0x42c], R0 ;  /* 0x00042c0001007387 */ /* 0x0003e80000100800 */
[----:B------:R-:W-:Y:S01]  /*22d30*/  STL [R1+0x440], R146 ;  /* 0x0004409201007387 */ /* 0x000fe20000100800 */
[----:B-1----:R-:W-:-:S05]  /*22d40*/  IMAD.MOV.U32 R0, RZ, RZ, R109 ;  /* 0x000000ffff007224 */ /* 0x002fca00078e006d */
[----:B------:R1:W-:Y:S01]  /*22d50*/  STL [R1+0x434], R0 ;  /* 0x0004340001007387 */ /* 0x0003e20000100800 */
[----:B------:R-:W-:Y:S01]  /*22d60*/  MOV R100, R104 ;  /* 0x0000006800647202 */ /* 0x000fe20000000f00 */
[----:B------:R-:W-:Y:S02]  /*22d70*/  IMAD.MOV.U32 R101, RZ, RZ, R105 ;  /* 0x000000ffff657224 */ /* 0x000fe400078e0069 */
[----:B-1----:R-:W-:Y:S01]  /*22d80*/  IMAD.MOV.U32 R0, RZ, RZ, R147 ;  /* 0x000000ffff007224 */ /* 0x002fe200078e0093 */
[----:B------:R-:W-:Y:S01]  /*22d90*/  MOV R103, R111 ;  /* 0x0000006f00677202 */ /* 0x000fe20000000f00 */
[----:B---3--:R-:W-:-:S03]  /*22da0*/  IMAD.MOV.U32 R108, RZ, RZ, R150 ;  /* 0x000000ffff6c7224 */ /* 0x008fc600078e0096 */
[----:B------:R1:W-:Y:S01]  /*22db0*/  STL [R1+0x43c], R0 ;  /* 0x00043c0001007387 */ /* 0x0003e20000100800 */
[----:B------:R-:W-:-:S03]  /*22dc0*/  IMAD.MOV.U32 R109, RZ, RZ, R151 ;  /* 0x000000ffff6d7224 */ /* 0x000fc600078e0097 */
[----:B----4-:R2:W-:Y:S01]  /*22dd0*/  STL [R1+0x448], R98 ;  /* 0x0004486201007387 */ /* 0x0105e20000100800 */
[----:B------:R-:W-:Y:S01]  /*22de0*/  IMAD.MOV.U32 R102, RZ, RZ, R110 ;  /* 0x000000ffff667224 */ /* 0x000fe200078e006e */
[----:B------:R-:W-:Y:S01]  /*22df0*/  MOV R111, R115 ;  /* 0x00000073006f7202 */ /* 0x000fe20000000f00 */
[----:B------:R-:W-:Y:S01]  /*22e00*/  IMAD.MOV.U32 R104, RZ, RZ, R112 ;  /* 0x000000ffff687224 */ /* 0x000fe200078e0070 */
[----:B------:R-:W3:Y:S01]  /*22e10*/  LDL.LU.64 R146, [R1+0x750] ;  /* 0x0007500001927983 */ /* 0x000ee20000300a00 */
[----:B------:R-:W-:Y:S02]  /*22e20*/  IMAD.MOV.U32 R105, RZ, RZ, R113 ;  /* 0x000000ffff697224 */ /* 0x000fe400078e0071 */
[----:B------:R-:W-:Y:S01]  /*22e30*/  IMAD.MOV.U32 R110, RZ, RZ, R114 ;  /* 0x000000ffff6e7224 */ /* 0x000fe200078e0072 */
[----:B------:R-:W4:Y:S04]  /*22e40*/  LDL.LU.64 R150, [R1+0x640] ;  /* 0x0006400001967983 */ /* 0x000f280000300a00 */
[----:B------:R-:W3:Y:S04]  /*22e50*/  LDL.LU.64 R112, [R1+0x580] ;  /* 0x0005800001707983 */ /* 0x000ee80000300a00 */
[----:B------:R-:W4:Y:S01]  /*22e60*/  LDL.LU.64 R114, [R1+0x658] ;  /* 0x0006580001727983 */ /* 0x000f220000300a00 */
[----:B-1----:R-:W-:-:S05]  /*22e70*/  MOV R0, R99 ;  /* 0x0000006300007202 */ /* 0x002fca0000000f00 */
[----:B------:R1:W-:Y:S04]  /*22e80*/  STL [R1+0x444], R0 ;  /* 0x0004440001007387 */ /* 0x0003e80000100800 */
[----:B--2---:R-:W2:Y:S01]  /*22e90*/  LDL.LU.64 R98, [R1+0x678] ;  /* 0x0006780001627983 */ /* 0x004ea20000300a00 */
[----:B-1----:R-:W-:-:S03]  /*22ea0*/  IMAD.MOV.U32 R0, RZ, RZ, R101 ;  /* 0x000000ffff007224 */ /* 0x002fc600078e0065 */
[----:B------:R-:W-:Y:S04]  /*22eb0*/  STL [R1+0x450], R100 ;  /* 0x0004506401007387 */ /* 0x000fe80000100800 */
[----:B------:R-:W-:Y:S04]  /*22ec0*/  STL [R1+0x458], R106 ;  /* 0x0004586a01007387 */ /* 0x000fe80000100800 */
[----:B------:R1:W-:Y:S04]  /*22ed0*/  STL [R1+0x44c], R0 ;  /* 0x00044c0001007387 */ /* 0x0003e80000100800 */
[----:B------:R-:W-:Y:S01]  /*22ee0*/  STL [R1+0x460], R110 ;  /* 0x0004606e01007387 */ /* 0x000fe20000100800 */
[----:B-1----:R-:W-:-:S05]  /*22ef0*/  MOV R0, R107 ;  /* 0x0000006b00007202 */ /* 0x002fca0000000f00 */
[----:B------:R1:W-:Y:S02]  /*22f00*/  STL [R1+0x454], R0 ;  /* 0x0004540001007387 */ /* 0x0003e40000100800 */
[----:B-1----:R-:W-:-:S05]  /*22f10*/  IMAD.MOV.U32 R0, RZ, RZ, R111 ;  /* 0x000000ffff007224 */ /* 0x002fca00078e006f */
[----:B------:R4:W-:Y:S01]  /*22f20*/  STL [R1+0x45c], R0 ;  /* 0x00045c0001007387 */ /* 0x0009e20000100800 */
[----:B------:R-:W-:Y:S01]  /*22f30*/  IMAD.MOV.U32 R96, RZ, RZ, R108 ;  /* 0x000000ffff607224 */ /* 0x000fe200078e006c */
[----:B------:R-:W-:Y:S01]  /*22f40*/  MOV R107, R123 ;  /* 0x0000007b006b7202 */ /* 0x000fe20000000f00 */
[----:B------:R-:W-:Y:S02]  /*22f50*/  IMAD.MOV.U32 R97, RZ, RZ, R109 ;  /* 0x000000ffff617224 */ /* 0x000fe400078e006d */
[----:B------:R-:W-:Y:S02]  /*22f60*/  IMAD.MOV.U32 R106, RZ, RZ, R122 ;  /* 0x000000ffff6a7224 */ /* 0x000fe400078e007a */
[----:B------:R-:W-:Y:S02]  /*22f70*/  IMAD.MOV.U32 R110, RZ, RZ, R120 ;  /* 0x000000ffff6e7224 */ /* 0x000fe400078e0078 */
[----:B------:R-:W-:Y:S02]  /*22f80*/  IMAD.MOV.U32 R111, RZ, RZ, R121 ;  /* 0x000000ffff6f7224 */ /* 0x000fe400078e0079 */
[----:B------:R-:W-:-:S02]  /*22f90*/  IMAD.MOV.U32 R100, RZ, RZ, R104 ;  /* 0x000000ffff647224 */ /* 0x000fc400078e0068 */
[----:B------:R-:W-:Y:S01]  /*22fa0*/  IMAD.MOV.U32 R101, RZ, RZ, R105 ;  /* 0x000000ffff657224 */ /* 0x000fe200078e0069 */
[----:B------:R-:W-:Y:S01]  /*22fb0*/  MOV R105, R119 ;  /* 0x0000007700697202 */ /* 0x000fe20000000f00 */
[----:B------:R-:W-:Y:S01]  /*22fc0*/  IMAD.MOV.U32 R104, RZ, RZ, R118 ;  /* 0x000000ffff687224 */ /* 0x000fe200078e0076 */
[----:B------:R-:W-:Y:S01]  /*22fd0*/  MOV R119, R141 ;  /* 0x0000008d00777202 */ /* 0x000fe20000000f00 */
[----:B------:R-:W-:Y:S02]  /*22fe0*/  IMAD.MOV.U32 R118, RZ, RZ, R140 ;  /* 0x000000ffff767224 */ /* 0x000fe400078e008c */
[----:B------:R-:W-:Y:S02]  /*22ff0*/  IMAD.MOV.U32 R140, RZ, RZ, R142 ;  /* 0x000000ffff8c7224 */ /* 0x000fe400078e008e */
[----:B------:R-:W-:Y:S02]  /*23000*/  IMAD.MOV.U32 R141, RZ, RZ, R143 ;  /* 0x000000ffff8d7224 */ /* 0x000fe400078e008f */
[----:B----4-:R-:W-:Y:S01]  /*23010*/  IMAD.MOV.U32 R0, RZ, RZ, R115 ;  /* 0x000000ffff007224 */ /* 0x010fe200078e0073 */
[----:B------:R1:W-:Y:S01]  /*23020*/  STL [R1+0x468], R114 ;  /* 0x0004687201007387 */ /* 0x0003e20000100800 */
[----:B---3--:R-:W-:Y:S01]  /*23030*/  MOV R108, R112 ;  /* 0x00000070006c7202 */ /* 0x008fe20000000f00 */
[----:B------:R-:W-:-:S02]  /*23040*/  IMAD.MOV.U32 R109, RZ, RZ, R113 ;  /* 0x000000ffff6d7224 */ /* 0x000fc400078e0071 */
[----:B------:R3:W-:Y:S04]  /*23050*/  STL [R1+0x464], R0 ;  /* 0x0004640001007387 */ /* 0x0007e80000100800 */
[----:B------:R-:W-:Y:S04]  /*23060*/  STL [R1+0x470], R92 ;  /* 0x0004705c01007387 */ /* 0x000fe80000100800 */
[----:B------:R-:W4:Y:S01]  /*23070*/  LDL.LU.64 R122, [R1+0x710] ;  /* 0x00071000017a7983 */ /* 0x000f220000300a00 */
[----:B-1----:R-:W-:Y:S02]  /*23080*/  IMAD.MOV.U32 R114, RZ, RZ, R130 ;  /* 0x000000ffff727224 */ /* 0x002fe400078e0082 */
[----:B------:R-:W-:Y:S01]  /*23090*/  IMAD.MOV.U32 R115, RZ, RZ, R131 ;  /* 0x000000ffff737224 */ /* 0x000fe200078e0083 */
[----:B------:R-:W4:Y:S04]  /*230a0*/  LDL.LU.64 R112, [R1+0x6a8] ;  /* 0x0006a80001707983 */ /* 0x000f280000300a00 */
[----:B------:R-:W4:Y:S04]  /*230b0*/  LDL.LU.64 R120, [R1+0x600] ;  /* 0x0006000001787983 */ /* 0x000f280000300a00 */
[----:B------:R-:W4:Y:S04]  /*230c0*/  LDL.LU.64 R130, [R1+0x6d8] ;  /* 0x0006d80001827983 */ /* 0x000f280000300a00 */
[----:B------:R-:W4:Y:S04]  /*230d0*/  LDL.LU.64 R142, [R1+0x6c8] ;  /* 0x0006c800018e7983 */ /* 0x000f280000300a00 */
[----:B------:R-:W4:Y:S01]  /*230e0*/  LDL.LU.64 R94, [R1+0x5e8] ;  /* 0x0005e800015e7983 */ /* 0x000f220000300a00 */
[----:B---3--:R-:W-:-:S05]  /*230f0*/  IMAD.MOV.U32 R0, RZ, RZ, R93 ;  /* 0x000000ffff007224 */ /* 0x008fca00078e005d */
[----:B------:R1:W-:Y:S04]  /*23100*/  STL [R1+0x46c], R0 ;  /* 0x00046c0001007387 */ /* 0x0003e80000100800 */
[----:B------:R3:W-:Y:S01]  /*23110*/  STL [R1+0x478], R100 ;  /* 0x0004786401007387 */ /* 0x0007e20000100800 */
[----:B-1----:R-:W-:-:S03]  /*23120*/  MOV R0, R101 ;  /* 0x0000006500007202 */ /* 0x002fc60000000f00 */
[----:B------:R-:W-:Y:S04]  /*23130*/  STL [R1+0x480], R102 ;  /* 0x0004806601007387 */ /* 0x000fe80000100800 */
[----:B------:R1:W-:Y:S01]  /*23140*/  STL [R1+0x474], R0 ;  /* 0x0004740001007387 */ /* 0x0003e20000100800 */
[----:B---3--:R-:W-:Y:S02]  /*23150*/  IMAD.MOV.U32 R100, RZ, RZ, R104 ;  /* 0x000000ffff647224 */ /* 0x008fe400078e0068 */
[----:B------:R-:W-:Y:S02]  /*23160*/  IMAD.MOV.U32 R101, RZ, RZ, R105 ;  /* 0x000000ffff657224 */ /* 0x000fe400078e0069 */
[----:B-1----:R-:W-:Y:S01]  /*23170*/  IMAD.MOV.U32 R0, RZ, RZ, R103 ;  /* 0x000000ffff007224 */ /* 0x002fe200078e0067 */
[----:B------:R-:W-:-:S04]  /*23180*/  MOV R102, R106 ;  /* 0x0000006a00667202 */ /* 0x000fc80000000f00 */
[----:B------:R1:W-:Y:S01]  /*23190*/  STL [R1+0x47c], R0 ;  /* 0x00047c0001007387 */ /* 0x0003e20000100800 */
[----:B------:R-:W-:-:S03]  /*231a0*/  IMAD.MOV.U32 R103, RZ, RZ, R107 ;  /* 0x000000ffff677224 */ /* 0x000fc600078e006b */
[----:B--2---:R2:W-:Y:S01]  /*231b0*/  STL [R1+0x488], R98 ;  /* 0x0004886201007387 */ /* 0x0045e20000100800 */
[----:B-1----:R-:W-:Y:S02]  /*231c0*/  IMAD.MOV.U32 R0, RZ, RZ, R99 ;  /* 0x000000ffff007224 */ /* 0x002fe400078e0063 */
[----:B--2---:R-:W-:Y:S01]  /*231d0*/  IMAD.MOV.U32 R98, RZ, RZ, R108 ;  /* 0x000000ffff627224 */ /* 0x004fe200078e006c */
[----:B------:R-:W-:Y:S01]  /*231e0*/  MOV R99, R109 ;  /* 0x0000006d00637202 */ /* 0x000fe20000000f00 */
[----:B----4-:R-:W-:Y:S02]  /*231f0*/  IMAD.MOV.U32 R104, RZ, RZ, R112 ;  /* 0x000000ffff687224 */ /* 0x010fe400078e0070 */
[----:B------:R-:W-:Y:S01]  /*23200*/  IMAD.MOV.U32 R105, RZ, RZ, R113 ;  /* 0x000000ffff697224 */ /* 0x000fe200078e0071 */
[----:B------:R-:W-:Y:S01]  /*23210*/  MOV R112, R130 ;  /* 0x0000008200707202 */ /* 0x000fe20000000f00 */
[----:B------:R-:W-:Y:S02]  /*23220*/  IMAD.MOV.U32 R113, RZ, RZ, R131 ;  /* 0x000000ffff717224 */ /* 0x000fe400078e0083 */
[----:B------:R-:W2:Y:S04]  /*23230*/  LDL.LU.64 R130, [R1+0x6c0] ;  /* 0x0006c00001827983 */ /* 0x000ea80000300a00 */
[----:B------:R-:W3:Y:S04]  /*23240*/  LDL.LU.64 R106, [R1+0x608] ;  /* 0x00060800016a7983 */ /* 0x000ee80000300a00 */
[----:B------:R1:W-:Y:S04]  /*23250*/  STL [R1+0x484], R0 ;  /* 0x0004840001007387 */ /* 0x0003e80000100800 */
[----:B------:R-:W4:Y:S01]  /*23260*/  LDL.LU.64 R108, [R1+0x690] ;  /* 0x00069000016c7983 */ /* 0x000f220000300a00 */
[----:B-1----:R-:W-:-:S03]  /*23270*/  IMAD.MOV.U32 R0, RZ, RZ, R95 ;  /* 0x000000ffff007224 */ /* 0x002fc600078e005f */
[----:B------:R-:W-:Y:S04]  /*23280*/  STL [R1+0x490], R94 ;  /* 0x0004905e01007387 */ /* 0x000fe80000100800 */
[----:B------:R-:W-:Y:S04]  /*23290*/  STL [R1+0x498], R96 ;  /* 0x0004986001007387 */ /* 0x000fe80000100800 */
[----:B------:R1:W-:Y:S02]  /*232a0*/  STL [R1+0x48c], R0 ;  /* 0x00048c0001007387 */ /* 0x0003e40000100800 */
[----:B-1----:R-:W-:-:S05]  /*232b0*/  IMAD.MOV.U32 R0, RZ, RZ, R97 ;  /* 0x000000ffff007224 */ /* 0x002fca00078e0061 */
[----:B------:R1:W-:Y:S04]  /*232c0*/  STL [R1+0x494], R0 ;  /* 0x0004940001007387 */ /* 0x0003e80000100800 */
[----:B------:R1:W-:Y:S02]  /*232d0*/  STL [R1+0x4a0], R100 ;  /* 0x0004a06401007387 */ /* 0x0003e40000100800 */
[----:B-1----:R-:W-:-:S05]  /*232e0*/  IMAD.MOV.U32 R0, RZ, RZ, R101 ;  /* 0x000000ffff007224 */ /* 0x002fca00078e0065 */
[----:B------:R4:W-:Y:S04]  /*232f0*/  STL [R1+0x49c], R0 ;  /* 0x00049c0001007387 */ /* 0x0009e80000100800 */
[----:B------:R-:W2:Y:S01]  /*23300*/  LDL.LU.64 R100, [R1+0x500] ;  /* 0x0005000001647983 */ /* 0x000ea20000300a00 */
[----:B----4-:R-:W-:-:S03]  /*23310*/  MOV R0, R109 ;  /* 0x0000006d00007202 */ /* 0x010fc60000000f00 */
[----:B------:R1:W-:Y:S04]  /*23320*/  STL [R1+0x4a8], R108 ;  /* 0x0004a86c01007387 */ /* 0x0003e80000100800 */
[----:B------:R3:W-:Y:S01]  /*23330*/  STL [R1+0x4a4], R0 ;  /* 0x0004a40001007387 */ /* 0x0007e20000100800 */
[----:B-1----:R-:W-:Y:S02]  /*23340*/  IMAD.MOV.U32 R108, RZ, RZ, R116 ;  /* 0x000000ffff6c7224 */ /* 0x002fe400078e0074 */
[----:B------:R-:W-:Y:S02]  /*23350*/  IMAD.MOV.U32 R109, RZ, RZ, R117 ;  /* 0x000000ffff6d7224 */ /* 0x000fe400078e0075 */
[----:B------:R-:W4:Y:S01]  /*23360*/  LDL.LU.64 R116, [R1+0x628] ;  /* 0x0006280001747983 */ /* 0x000f220000300a00 */
[----:B---3--:R-:W-:-:S03]  /*23370*/  IMAD.MOV.U32 R0, RZ, RZ, R107 ;  /* 0x000000ffff007224 */ /* 0x008fc600078e006b */
[----:B------:R1:W-:Y:S04]  /*23380*/  STL [R1+0x4b0], R106 ;  /* 0x0004b06a01007387 */ /* 0x0003e80000100800 */
[----:B------:R3:W-:Y:S04]  /*23390*/  STL [R1+0x4ac], R0 ;  /* 0x0004ac0001007387 */ /* 0x0007e80000100800 */
[----:B------:R-:W-:Y:S01]  /*233a0*/  STL [R1+0x4b8], R98 ;  /* 0x0004b86201007387 */ /* 0x000fe20000100800 */
[----:B-1----:R-:W-:Y:S01]  /*233b0*/  MOV R106, R112 ;  /* 0x00000070006a7202 */ /* 0x002fe20000000f00 */
[----:B------:R-:W-:-:S02]  /*233c0*/  IMAD.MOV.U32 R107, RZ, RZ, R113 ;  /* 0x000000ffff6b7224 */ /* 0x000fc400078e0071 */
[----:B------:R-:W4:Y:S01]  /*233d0*/  LDL.LU.64 R112, [R1+0x520] ;  /* 0x0005200001707983 */ /* 0x000f220000300a00 */
[----:B---3--:R-:W-:-:S05]  /*233e0*/  IMAD.MOV.U32 R0, RZ, RZ, R99 ;  /* 0x000000ffff007224 */ /* 0x008fca00078e0063 */
[----:B------:R1:W-:Y:S04]  /*233f0*/  STL [R1+0x4b4], R0 ;  /* 0x0004b40001007387 */ /* 0x0003e80000100800 */
[----:B--2---:R-:W-:Y:S01]  /*23400*/  STL [R1+0x4c0], R100 ;  /* 0x0004c06401007387 */ /* 0x004fe20000100800 */
[----:B-1----:R-:W-:-:S03]  /*23410*/  IMAD.MOV.U32 R0, RZ, RZ, R101 ;  /* 0x000000ffff007224 */ /* 0x002fc600078e0065 */
[----:B------:R-:W-:Y:S04]  /*23420*/  STL [R1+0x4c8], R104 ;  /* 0x0004c86801007387 */ /* 0x000fe80000100800 */
[----:B------:R1:W-:Y:S02]  /*23430*/  STL [R1+0x4bc], R0 ;  /* 0x0004bc0001007387 */ /* 0x0003e40000100800 */
[----:B-1----:R-:W-:Y:S02]  /*23440*/  MOV R0, R105 ;  /* 0x0000006900007202 */ /* 0x002fe40000000f00 */
[----:B------:R-:W2:Y:S04]  /*23450*/  LDL.LU.64 R104, [R1+0x648] ;  /* 0x0006480001687983 */ /* 0x000ea80000300a00 */
[----:B------:R4:W-:Y:S02]  /*23460*/  STL [R1+0x4c4], R0 ;  /* 0x0004c40001007387 */ /* 0x0009e40000100800 */
[----:B----4-:R-:W-:-:S02]  /*23470*/  IMAD.MOV.U32 R0, RZ, RZ, R117 ;  /* 0x000000ffff007224 */ /* 0x010fc400078e0075 */
[----:B------:R1:W-:Y:S04]  /*23480*/  STL [R1+0x4d0], R116 ;  /* 0x0004d07401007387 */ /* 0x0003e80000100800 */
[----:B------:R3:W-:Y:S01]  /*23490*/  STL [R1+0x4cc], R0 ;  /* 0x0004cc0001007387 */ /* 0x0007e20000100800 */
[----:B-1----:R-:W-:Y:S01]  /*234a0*/  IMAD.MOV.U32 R116, RZ, RZ, R118 ;  /* 0x000000ffff747224 */ /* 0x002fe200078e0076 */
[----:B------:R-:W-:Y:S01]  /*234b0*/  MOV R118, R122 ;  /* 0x0000007a00767202 */ /* 0x000fe20000000f00 */
[----:B------:R-:W-:Y:S02]  /*234c0*/  IMAD.MOV.U32 R117, RZ, RZ, R119 ;  /* 0x000000ffff757224 */ /* 0x000fe400078e0077 */
[----:B------:R-:W-:Y:S02]  /*234d0*/  IMAD.MOV.U32 R119, RZ, RZ, R123 ;  /* 0x000000ffff777224 */ /* 0x000fe400078e007b */
[----:B------:R-:W4:Y:S01]  /*234e0*/  LDL.LU.64 R122, [R1+0x530] ;  /* 0x00053000017a7983 */ /* 0x000f220000300a00 */
[----:B---3--:R-:W-:-:S03]  /*234f0*/  IMAD.MOV.U32 R0, RZ, RZ, R103 ;  /* 0x000000ffff007224 */ /* 0x008fc600078e0067 */
[----:B------:R-:W-:Y:S04]  /*23500*/  STL [R1+0x4d8], R102 ;  /* 0x0004d86601007387 */ /* 0x000fe80000100800 */
[----:B------:R1:W-:Y:S04]  /*23510*/  STL [R1+0x4d4], R0 ;  /* 0x0004d40001007387 */ /* 0x0003e80000100800 */
[----:B------:R3:W-:Y:S01]  /*23520*/  STL [R1+0x4e0], R112 ;  /* 0x0004e07001007387 */ /* 0x0007e20000100800 */
[----:B-1----:R-:W-:-:S03]  /*23530*/  IMAD.MOV.U32 R0, RZ, RZ, R113 ;  /* 0x000000ffff007224 */ /* 0x002fc600078e0071 */
[----:B---3--:R-:W3:Y:S04]  /*23540*/  LDL.LU.64 R112, [R1+0x668] ;  /* 0x0006680001707983 */ /* 0x008ee80000300a00 */
[----:B------:R1:W-:Y:S04]  /*23550*/  STL [R1+0x4dc], R0 ;  /* 0x0004dc0001007387 */ /* 0x0003e80000100800 */
[----:B------:R2:W-:Y:S01]  /*23560*/  STL [R1+0x4e8], R130 ;  /* 0x0004e88201007387 */ /* 0x0005e20000100800 */
[----:B-1----:R-:W-:Y:S01]  /*23570*/  MOV R0, R131 ;  /* 0x0000008300007202 */ /* 0x002fe20000000f00 */
[----:B--2---:R-:W-:-:S02]  /*23580*/  IMAD.MOV.U32 R130, RZ, RZ, R134 ;  /* 0x000000ffff827224 */ /* 0x004fc400078e0086 */
[----:B------:R-:W-:Y:S02]  /*23590*/  IMAD.MOV.U32 R131, RZ, RZ, R135 ;  /* 0x000000ffff837224 */ /* 0x000fe400078e0087 */
[----:B------:R-:W2:Y:S04]  /*235a0*/  LDL.LU.64 R134, [R1+0x550] ;  /* 0x0005500001867983 */ /* 0x000ea80000300a00 */
[----:B------:R1:W-:Y:S04]  /*235b0*/  STL [R1+0x4e4], R0 ;  /* 0x0004e40001007387 */ /* 0x0003e80000100800 */
[----:B------:R-:W-:Y:S01]  /*235c0*/  STL [R1+0x4f0], R104 ;  /* 0x0004f06801007387 */ /* 0x000fe20000100800 */
[----:B-1----:R-:W-:-:S05]  /*235d0*/  IMAD.MOV.U32 R0, RZ, RZ, R105 ;  /* 0x000000ffff007224 */ /* 0x002fca00078e0069 */
[----:B------:R1:W-:Y:S04]  /*235e0*/  STL [R1+0x4ec], R0 ;  /* 0x0004ec0001007387 */ /* 0x0003e80000100800 */
[----:B------:R1:W-:Y:S02]  /*235f0*/  STL [R1+0x4f8], R110 ;  /* 0x0004f86e01007387 */ /* 0x0003e40000100800 */
[----:B-1----:R-:W-:-:S05]  /*23600*/  MOV R0, R111 ;  /* 0x0000006f00007202 */ /* 0x002fca0000000f00 */
[----:B------:R4:W-:Y:S04]  /*23610*/  STL [R1+0x4f4], R0 ;  /* 0x0004f40001007387 */ /* 0x0009e80000100800 */
[----:B------:R-:W2:Y:S01]  /*23620*/  LDL.LU.64 R110, [R1+0x688] ;  /* 0x00068800016e7983 */ /* 0x000ea20000300a00 */
[----:B----4-:R-:W-:-:S03]  /*23630*/  IMAD.MOV.U32 R0, RZ, RZ, R123 ;  /* 0x000000ffff007224 */ /* 0x010fc600078e007b */
[----:B------:R1:W-:Y:S04]  /*23640*/  STL [R1+0x500], R122 ;  /* 0x0005007a01007387 */ /* 0x0003e80000100800 */
[----:B------:R4:W-:Y:S04]  /*23650*/  STL [R1+0x4fc], R0 ;  /* 0x0004fc0001007387 */ /* 0x0009e80000100800 */
[----:B------:R-:W-:Y:S04]  /*23660*/  STL [R1+0x508], R106 ;  /* 0x0005086a01007387 */ /* 0x000fe80000100800 */
[----:B-1----:R-:W2:Y:S01]  /*23670*/  LDL.LU.64 R122, [R1+0x570] ;  /* 0x00057000017a7983 */ /* 0x002ea20000300a00 */
[----:B----4-:R-:W-:-:S03]  /*23680*/  IMAD.MOV.U32 R0, RZ, RZ, R107 ;  /* 0x000000ffff007224 */ /* 0x010fc600078e006b */
[----:B---3--:R-:W-:Y:S04]  /*23690*/  STL [R1+0x510], R112 ;  /* 0x0005107001007387 */ /* 0x008fe80000100800 */
[----:B------:R1:W-:Y:S02]  /*236a0*/  STL [R1+0x504], R0 ;  /* 0x0005040001007387 */ /* 0x0003e40000100800 */
[----:B-1----:R-:W-:Y:S01]  /*236b0*/  IMAD.MOV.U32 R0, RZ, RZ, R113 ;  /* 0x000000ffff007224 */ /* 0x002fe200078e0071 */
[----:B------:R-:W-:Y:S01]  /*236c0*/  MOV R112, R126 ;  /* 0x0000007e00707202 */ /* 0x000fe20000000f00 */
[----:B------:R-:W-:Y:S02]  /*236d0*/  IMAD.MOV.U32 R113, RZ, RZ, R127 ;  /* 0x000000ffff717224 */ /* 0x000fe400078e007f */
[----:B------:R-:W-:Y:S01]  /*236e0*/  IMAD.MOV.U32 R126, RZ, RZ, R130 ;  /* 0x000000ffff7e7224 */ /* 0x000fe200078e0082 */
[----:B------:R1:W-:Y:S01]  /*236f0*/  STL [R1+0x50c], R0 ;  /* 0x00050c0001007387 */ /* 0x0003e20000100800 */
[----:B------:R-:W-:-:S03]  /*23700*/  IMAD.MOV.U32 R127, RZ, RZ, R131 ;  /* 0x000000ffff7f7224 */ /* 0x000fc600078e0083 */
[----:B------:R-:W-:Y:S04]  /*23710*/  STL [R1+0x518], R108 ;  /* 0x0005186c01007387 */ /* 0x000fe80000100800 */
[----:B------:R-:W3:Y:S01]  /*23720*/  LDL.LU.64 R130, [R1+0x6a0] ;  /* 0x0006a00001827983 */ /* 0x000ee20000300a00 */
[----:B-1----:R-:W-:-:S05]  /*23730*/  MOV R0, R109 ;  /* 0x0000006d00007202 */ /* 0x002fca0000000f00 */
[----:B------:R1:W-:Y:S04]  /*23740*/  STL [R1+0x514], R0 ;  /* 0x0005140001007387 */ /* 0x0003e80000100800 */
[----:B--2---:R2:W-:Y:S01]  /*23750*/  STL [R1+0x520], R134 ;  /* 0x0005208601007387 */ /* 0x0045e20000100800 */
[----:B-1----:R-:W-:Y:S02]  /*23760*/  IMAD.MOV.U32 R0, RZ, RZ, R135 ;  /* 0x000000ffff007224 */ /* 0x002fe400078e0087 */
[----:B--2---:R-:W-:Y:S02]  /*23770*/  IMAD.MOV.U32 R134, RZ, RZ, R138 ;  /* 0x000000ffff867224 */ /* 0x004fe400078e008a */
[----:B------:R-:W-:Y:S02]  /*23780*/  IMAD.MOV.U32 R135, RZ, RZ, R139 ;  /* 0x000000ffff877224 */ /* 0x000fe400078e008b */
[----:B------:R-:W2:Y:S04]  /*23790*/  LDL.LU.64 R138, [R1+0x590] ;  /* 0x00059000018a7983 */ /* 0x000ea80000300a00 */
[----:B------:R1:W-:Y:S04]  /*237a0*/  STL [R1+0x51c], R0 ;  /* 0x00051c0001007387 */ /* 0x0003e80000100800 */
[----:B------:R4:W-:Y:S01]  /*237b0*/  STL [R1+0x528], R116 ;  /* 0x0005287401007387 */ /* 0x0009e20000100800 */
[----:B-1----:R-:W-:-:S05]  /*237c0*/  MOV R0, R117 ;  /* 0x0000007500007202 */ /* 0x002fca0000000f00 */
[----:B------:R1:W-:Y:S01]  /*237d0*/  STL [R1+0x524], R0 ;  /* 0x0005240001007387 */ /* 0x0003e20000100800 */
[----:B----4-:R-:W-:Y:S02]  /*237e0*/  IMAD.MOV.U32 R116, RZ, RZ, R118 ;  /* 0x000000ffff747224 */ /* 0x010fe400078e0076 */
[----:B------:R-:W-:Y:S01]  /*237f0*/  IMAD.MOV.U32 R117, RZ, RZ, R119 ;  /* 0x000000ffff757224 */ /* 0x000fe200078e0077 */
[----:B------:R-:W-:Y:S04]  /*23800*/  STL [R1+0x530], R110 ;  /* 0x0005306e01007387 */ /* 0x000fe80000100800 */
[----:B------:R-:W4:Y:S01]  /*23810*/  LDL.LU.64 R118, [R1+0x6b8] ;  /* 0x0006b80001767983 */ /* 0x000f220000300a00 */
[----:B-1----:R-:W-:-:S05]  /*23820*/  IMAD.MOV.U32 R0, RZ, RZ, R111 ;  /* 0x000000ffff007224 */ /* 0x002fca00078e006f */
[----:B------:R1:W-:Y:S04]  /*23830*/  STL [R1+0x52c], R0 ;  /* 0x00052c0001007387 */ /* 0x0003e80000100800 */
[----:B------:R1:W-:Y:S02]  /*23840*/  STL [R1+0x538], R120 ;  /* 0x0005387801007387 */ /* 0x0003e40000100800 */
[----:B-1----:R-:W-:Y:S02]  /*23850*/  MOV R0, R121 ;  /* 0x0000007900007202 */ /* 0x002fe40000000f00 */
[----:B------:R-:W-:Y:S04]  /*23860*/  STL [R1+0x540], R122 ;  /* 0x0005407a01007387 */ /* 0x000fe80000100800 */
[----:B------:R1:W-:Y:S04]  /*23870*/  STL [R1+0x534], R0 ;  /* 0x0005340001007387 */ /* 0x0003e80000100800 */
[----:B------:R-:W4:Y:S01]  /*23880*/  LDL.LU.64 R120, [R1+0x5b0] ;  /* 0x0005b00001787983 */ /* 0x000f220000300a00 */
[----:B-1----:R-:W-:-:S02]  /*23890*/  IMAD.MOV.U32 R0, RZ, RZ, R123 ;  /* 0x000000ffff007224 */ /* 0x002fc400078e007b */
[----:B------:R-:W-:Y:S02]  /*238a0*/  IMAD.MOV.U32 R122, RZ, RZ, R128 ;  /* 0x000000ffff7a7224 */ /* 0x000fe400078e0080 */
[----:B------:R-:W-:Y:S01]  /*238b0*/  IMAD.MOV.U32 R123, RZ, RZ, R129 ;  /* 0x000000ffff7b7224 */ /* 0x000fe200078e0081 */
[----:B------:R1:W-:Y:S04]  /*238c0*/  STL [R1+0x53c], R0 ;  /* 0x00053c0001007387 */ /* 0x0003e80000100800 */
[----:B------:R-:W-:Y:S04]  /*238d0*/  STL [R1+0x548], R112 ;  /* 0x0005487001007387 */ /* 0x000fe80000100800 */
[----:B------:R-:W4:Y:S01]  /*238e0*/  LDL.LU.64 R128, [R1+0x6d0] ;  /* 0x0006d00001807983 */ /* 0x000f220000300a00 */
[----:B-1----:R-:W-:-:S05]  /*238f0*/  MOV R0, R113 ;  /* 0x0000007100007202 */ /* 0x002fca0000000f00 */
[----:B------:R1:W-:Y:S04]  /*23900*/  STL [R1+0x544], R0 ;  /* 0x0005440001007387 */ /* 0x0003e80000100800 */
[----:B---3--:R3:W-:Y:S01]  /*23910*/  STL [R1+0x550], R130 ;  /* 0x0005508201007387 */ /* 0x0087e20000100800 */
[----:B-1----:R-:W-:-:S05]  /*23920*/  IMAD.MOV.U32 R0, RZ, RZ, R131 ;  /* 0x000000ffff007224 */ /* 0x002fca00078e0083 */
[----:B------:R1:W-:Y:S01]  /*23930*/  STL [R1+0x54c], R0 ;  /* 0x00054c0001007387 */ /* 0x0003e20000100800 */
[----:B---3--:R-:W-:Y:S02]  /*23940*/  IMAD.MOV.U32 R130, RZ, RZ, R136 ;  /* 0x000000ffff827224 */ /* 0x008fe400078e0088 */
[----:B------:R-:W-:Y:S01]  /*23950*/  IMAD.MOV.U32 R131, RZ, RZ, R137 ;  /* 0x000000ffff837224 */ /* 0x000fe200078e0089 */
[----:B------:R-:W-:Y:S04]  /*23960*/  STL [R1+0x558], R114 ;  /* 0x0005587201007387 */ /* 0x000fe80000100800 */
[----:B------:R-:W3:Y:S01]  /*23970*/  LDL.LU.64 R136, [R1+0x5d0] ;  /* 0x0005d00001887983 */ /* 0x000ee20000300a00 */
[----:B-1----:R-:W-:-:S05]  /*23980*/  MOV R0, R115 ;  /* 0x0000007300007202 */ /* 0x002fca0000000f00 */
[----:B------:R1:W-:Y:S04]  /*23990*/  STL [R1+0x554], R0 ;  /* 0x0005540001007387 */ /* 0x0003e80000100800 */
[----:B--2---:R2:W-:Y:S01]  /*239a0*/  STL [R1+0x560], R138 ;  /* 0x0005608a01007387 */ /* 0x0045e20000100800 */
[----:B-1----:R-:W-:-:S05]  /*239b0*/  IMAD.MOV.U32 R0, RZ, RZ, R139 ;  /* 0x000000ffff007224 */ /* 0x002fca00078e008b */
[----:B------:R1:W-:Y:S01]  /*239c0*/  STL [R1+0x55c], R0 ;  /* 0x00055c0001007387 */ /* 0x0003e20000100800 */
[----:B--2---:R-:W-:Y:S02]  /*239d0*/  IMAD.MOV.U32 R138, RZ, RZ, R144 ;  /* 0x000000ffff8a7224 */ /* 0x004fe400078e0090 */
[----:B------:R-:W-:Y:S01]  /*239e0*/  IMAD.MOV.U32 R139, RZ, RZ, R145 ;  /* 0x000000ffff8b7224 */ /* 0x000fe200078e0091 */
[----:B------:R-:W-:Y:S04]  /*239f0*/  STL [R1+0x568], R116 ;  /* 0x0005687401007387 */ /* 0x000fe80000100800 */
[----:B------:R-:W2:Y:S01]  /*23a00*/  LDL.LU.64 R144, [R1+0x6e8] ;  /* 0x0006e80001907983 */ /* 0x000ea20000300a00 */
[----:B-1----:R-:W-:-:S05]  /*23a10*/  MOV R0, R117 ;  /* 0x0000007500007202 */ /* 0x002fca0000000f00 */
[----:B------:R1:W-:Y:S04]  /*23a20*/  STL [R1+0x564], R0 ;  /* 0x0005640001007387 */ /* 0x0003e80000100800 */
[----:B----4-:R-:W-:Y:S01]  /*23a30*/  STL [R1+0x570], R118 ;  /* 0x0005707601007387 */ /* 0x010fe20000100800 */
[----:B-1----:R-:W-:-:S05]  /*23a40*/  IMAD.MOV.U32 R0, RZ, RZ, R119 ;  /* 0x000000ffff007224 */ /* 0x002fca00078e0077 */
[----:B------:R1:W-:Y:S04]  /*23a50*/  STL [R1+0x56c], R0 ;  /* 0x00056c0001007387 */ /* 0x0003e80000100800 */
[----:B------:R4:W-:Y:S01]  /*23a60*/  STL [R1+0x578], R150 ;  /* 0x0005789601007387 */ /* 0x0009e20000100800 */
[----:B-1----:R-:W-:-:S03]  /*23a70*/  IMAD.MOV.U32 R0, RZ, RZ, R151 ;  /* 0x000000ffff007224 */ /* 0x002fc600078e0097 */
[----:B----4-:R-:W4:Y:S04]  /*23a80*/  LDL.LU.64 R150, [R1+0x5f0] ;  /* 0x0005f00001967983 */ /* 0x010f280000300a00 */
[----:B------:R1:W-:Y:S02]  /*23a90*/  STL [R1+0x574], R0 ;  /* 0x0005740001007387 */ /* 0x0003e40000100800 */
[----:B-1----:R-:W-:Y:S02]  /*23aa0*/  IMAD.MOV.U32 R0, RZ, RZ, R121 ;  /* 0x000000ffff007224 */ /* 0x002fe400078e0079 */
[----:B------:R1:W-:Y:S04]  /*23ab0*/  STL [R1+0x580], R120 ;  /* 0x0005807801007387 */ /* 0x0003e80000100800 */
[----:B------:R-:W-:Y:S04]  /*23ac0*/  STL [R1+0x588], R124 ;  /* 0x0005887c01007387 */ /* 0x000fe80000100800 */
[----:B------:R1:W-:Y:S02]  /*23ad0*/  STL [R1+0x57c], R0 ;  /* 0x00057c0001007387 */ /* 0x0003e40000100800 */
[----:B-1----:R-:W-:Y:S01]  /*23ae0*/  MOV R120, R122 ;  /* 0x0000007a00787202 */ /* 0x002fe20000000f00 */
[----:B------:R-:W-:-:S02]  /*23af0*/  IMAD.MOV.U32 R121, RZ, RZ, R123 ;  /* 0x000000ffff797224 */ /* 0x000fc400078e007b */
[----:B------:R-:W4:Y:S01]  /*23b00*/  LDL.LU.64 R122, [R1+0x6f8] ;  /* 0x0006f800017a7983 */ /* 0x000f220000300a00 */
[----:B------:R-:W-:Y:S01]  /*23b10*/  IMAD.MOV.U32 R0, RZ, RZ, R125 ;  /* 0x000000ffff007224 */ /* 0x000fe200078e007d */
[----:B------:R-:W-:Y:S01]  /*23b20*/  MOV R125, R127 ;  /* 0x0000007f007d7202 */ /* 0x000fe20000000f00 */
[----:B------:R-:W-:-:S03]  /*23b30*/  IMAD.MOV.U32 R124, RZ, RZ, R126 ;  /* 0x000000ffff7c7224 */ /* 0x000fc600078e007e */
[----:B------:R1:W-:Y:S04]  /*23b40*/  STL [R1+0x584], R0 ;  /* 0x0005840001007387 */ /* 0x0003e80000100800 */
[----:B------:R1:W-:Y:S04]  /*23b50*/  STL [R1+0x590], R128 ;  /* 0x0005908001007387 */ /* 0x0003e80000100800 */
[----:B------:R-:W4:Y:S01]  /*23b60*/  LDL.LU.64 R126, [R1+0x610] ;  /* 0x00061000017e7983 */ /* 0x000f220000300a00 */
[----:B-1----:R-:W-:-:S05]  /*23b70*/  IMAD.MOV.U32 R0, RZ, RZ, R129 ;  /* 0x000000ffff007224 */ /* 0x002fca00078e0081 */
[----:B------:R1:W-:Y:S01]  /*23b80*/  STL [R1+0x58c], R0 ;  /* 0x00058c0001007387 */ /* 0x0003e20000100800 */
[----:B------:R-:W-:Y:S02]  /*23b90*/  IMAD.MOV.U32 R128, RZ, RZ, R130 ;  /* 0x000000ffff807224 */ /* 0x000fe400078e0082 */
[----:B------:R-:W-:Y:S01]  /*23ba0*/  IMAD.MOV.U32 R129, RZ, RZ, R131 ;  /* 0x000000ffff817224 */ /* 0x000fe200078e0083 */
[----:B------:R3:W-:Y:S04]  /*23bb0*/  STL [R1+0x598], R132 ;  /* 0x0005988401007387 */ /* 0x0007e80000100800 */
[----:B------:R-:W4:Y:S01]  /*23bc0*/  LDL.LU.64 R130, [R1+0x708] ;  /* 0x0007080001827983 */ /* 0x000f220000300a00 */
[----:B-1----:R-:W-:-:S05]  /*23bd0*/  MOV R0, R133 ;  /* 0x0000008500007202 */ /* 0x002fca0000000f00 */
[----:B------:R1:W-:Y:S01]  /*23be0*/  STL [R1+0x594], R0 ;  /* 0x0005940001007387 */ /* 0x0003e20000100800 */
[----:B---3--:R-:W-:Y:S02]  /*23bf0*/  IMAD.MOV.U32 R132, RZ, RZ, R134 ;  /* 0x000000ffff847224 */ /* 0x008fe400078e0086 */
[----:B------:R-:W-:Y:S01]  /*23c00*/  IMAD.MOV.U32 R133, RZ, RZ, R135 ;  /* 0x000000ffff857224 */ /* 0x000fe200078e0087 */
[----:B------:R3:W-:Y:S04]  /*23c10*/  STL [R1+0x5a0], R136 ;  /* 0x0005a08801007387 */ /* 0x0007e80000100800 */
[----:B------:R-:W4:Y:S01]  /*23c20*/  LDL.LU.64 R134, [R1+0x630] ;  /* 0x0006300001867983 */ /* 0x000f220000300a00 */
[----:B-1----:R-:W-:-:S05]  /*23c30*/  IMAD.MOV.U32 R0, RZ, RZ, R137 ;  /* 0x000000ffff007224 */ /* 0x002fca00078e0089 */
[----:B------:R1:W-:Y:S01]  /*23c40*/  STL [R1+0x59c], R0 ;  /* 0x00059c0001007387 */ /* 0x0003e20000100800 */
[----:B---3--:R-:W-:Y:S01]  /*23c50*/  MOV R136, R138 ;  /* 0x0000008a00887202 */ /* 0x008fe20000000f00 */
[----:B------:R-:W-:Y:S02]  /*23c60*/  IMAD.MOV.U32 R137, RZ, RZ, R139 ;  /* 0x000000ffff897224 */ /* 0x000fe400078e008b */
[----:B------:R3:W-:Y:S04]  /*23c70*/  STL [R1+0x5a8], R140 ;  /* 0x0005a88c01007387 */ /* 0x0007e80000100800 */
[----:B------:R-:W4:Y:S01]  /*23c80*/  LDL.LU.64 R138, [R1+0x718] ;  /* 0x00071800018a7983 */ /* 0x000f220000300a00 */
[----:B-1----:R-:W-:-:S05]  /*23c90*/  IMAD.MOV.U32 R0, RZ, RZ, R141 ;  /* 0x000000ffff007224 */ /* 0x002fca00078e008d */
[----:B------:R1:W-:Y:S01]  /*23ca0*/  STL [R1+0x5a4], R0 ;  /* 0x0005a40001007387 */ /* 0x0003e20000100800 */
[----:B---3--:R-:W-:Y:S01]  /*23cb0*/  IMAD.MOV.U32 R140, RZ, RZ, R142 ;  /* 0x000000ffff8c7224 */ /* 0x008fe200078e008e */
[----:B------:R-:W-:Y:S02]  /*23cc0*/  MOV R141, R143 ;  /* 0x0000008f008d7202 */ /* 0x000fe40000000f00 */
[----:B--2---:R2:W-:Y:S04]  /*23cd0*/  STL [R1+0x5b0], R144 ;  /* 0x0005b09001007387 */ /* 0x0045e80000100800 */
[----:B------:R-:W3:Y:S01]  /*23ce0*/  LDL.LU.64 R142, [R1+0x650] ;  /* 0x00065000018e7983 */ /* 0x000ee20000300a00 */
[----:B-1----:R-:W-:-:S05]  /*23cf0*/  IMAD.MOV.U32 R0, RZ, RZ, R145 ;  /* 0x000000ffff007224 */ /* 0x002fca00078e0091 */
[----:B------:R1:W-:Y:S01]  /*23d00*/  STL [R1+0x5ac], R0 ;  /* 0x0005ac0001007387 */ /* 0x0003e20000100800 */
[----:B--2---:R-:W-:Y:S02]  /*23d10*/  IMAD.MOV.U32 R144, RZ, RZ, R146 ;  /* 0x000000ffff907224 */ /* 0x004fe400078e0092 */
[----:B------:R-:W-:Y:S01]  /*23d20*/  IMAD.MOV.U32 R145, RZ, RZ, R147 ;  /* 0x000000ffff917224 */ /* 0x000fe200078e0093 */
[----:B------:R2:W-:Y:S04]  /*23d30*/  STL [R1+0x5b8], R148 ;  /* 0x0005b89401007387 */ /* 0x0005e80000100800 */
[----:B------:R-:W3:Y:S01]  /*23d40*/  LDL.LU.64 R146, [R1+0x728] ;  /* 0x0007280001927983 */ /* 0x000ee20000300a00 */
[----:B-1----:R-:W-:-:S05]  /*23d50*/  MOV R0, R149 ;  /* 0x0000009500007202 */ /* 0x002fca0000000f00 */
[----:B------:R1:W-:Y:S04]  /*23d60*/  STL [R1+0x5b4], R0 ;  /* 0x0005b40001007387 */ /* 0x0003e80000100800 */
[----:B----4-:R4:W-:Y:S04]  /*23d70*/  STL [R1+0x5c0], R150 ;  /* 0x0005c09601007387 */ /* 0x0109e80000100800 */
[----:B--2---:R-:W2:Y:S01]  /*23d80*/  LDL.LU.64 R148, [R1+0x6e0] ;  /* 0x0006e00001947983 */ /* 0x004ea20000300a00 */
[----:B-1----:R-:W-:-:S03]  /*23d90*/  IMAD.MOV.U32 R0, RZ, RZ, R151 ;  /* 0x000000ffff007224 */ /* 0x002fc600078e0097 */
[----:B----4-:R-:W4:Y:S04]  /*23da0*/  LDL.LU.64 R150, [R1+0x670] ;  /* 0x0006700001967983 */ /* 0x010f280000300a00 */
[----:B------:R1:W-:Y:S04]  /*23db0*/  STL [R1+0x5bc], R0 ;  /* 0x0005bc0001007387 */ /* 0x0003e80000100800 */
[----:B------:R-:W-:Y:S01]  /*23dc0*/  STL [R1+0x5c8], R120 ;  /* 0x0005c87801007387 */ /* 0x000fe20000100800 */
[----:B-1----:R-:W-:Y:S02]  /*23dd0*/  IMAD.MOV.U32 R0, RZ, RZ, R121 ;  /* 0x000000ffff007224 */ /* 0x002fe400078e0079 */
[----:B------:R-:W-:Y:S01]  /*23de0*/  IMAD.MOV.U32 R15, RZ, RZ, R10 ;  /* 0x000000ffff0f7224 */ /* 0x000fe200078e000a */
[----:B------:R-:W-:Y:S04]  /*23df0*/  STL [R1+0x5d0], R122 ;  /* 0x0005d07a01007387 */ /* 0x000fe80000100800 */
[----:B------:R1:W-:Y:S04]  /*23e00*/  STL [R1+0x5c4], R0 ;  /* 0x0005c40001007387 */ /* 0x0003e80000100800 */
[----:B------:R-:W-:Y:S01]  /*23e10*/  STL [R1+0x5d8], R124 ;  /* 0x0005d87c01007387 */ /* 0x000fe20000100800 */
[----:B-1----:R-:W-:-:S05]  /*23e20*/  IMAD.MOV.U32 R0, RZ, RZ, R123 ;  /* 0x000000ffff007224 */ /* 0x002fca00078e007b */
        /* <DEDUP_REMOVED lines=25> */
[----:B---3--:R-:W-:Y:S01]  /*23fc0*/  STL [R1+0x620], R142 ;  /* 0x0006208e01007387 */ /* 0x008fe20000100800 */
[----:B-1----:R-:W-:-:S05]  /*23fd0*/  MOV R0, R141 ;  /* 0x0000008d00007202 */ /* 0x002fca0000000f00 */
[----:B------:R1:W-:Y:S04]  /*23fe0*/  STL [R1+0x614], R0 ;  /* 0x0006140001007387 */ /* 0x0003e80000100800 */
[----:B------:R-:W-:Y:S01]  /*23ff0*/  STL [R1+0x628], R144 ;  /* 0x0006289001007387 */ /* 0x000fe20000100800 */
[----:B-1----:R-:W-:-:S05]  /*24000*/  IMAD.MOV.U32 R0, RZ, RZ, R143 ;  /* 0x000000ffff007224 */ /* 0x002fca00078e008f */
[----:B------:R1:W-:Y:S04]  /*24010*/  STL [R1+0x61c], R0 ;  /* 0x00061c0001007387 */ /* 0x0003e80000100800 */
[----:B------:R-:W-:Y:S01]  /*24020*/  STL [R1+0x630], R146 ;  /* 0x0006309201007387 */ /* 0x000fe20000100800 */
[----:B-1----:R-:W-:-:S05]  /*24030*/  IMAD.MOV.U32 R0, RZ, RZ, R145 ;  /* 0x000000ffff007224 */ /* 0x002fca00078e0091 */
[----:B------:R1:W-:Y:S01]  /*24040*/  STL [R1+0x624], R0 ;  /* 0x0006240001007387 */ /* 0x0003e20000100800 */
[----:B----4-:R-:W-:-:S03]  /*24050*/  IMAD.MOV.U32 R10, RZ, RZ, R151 ;  /* 0x000000ffff0a7224 */ /* 0x010fc600078e0097 */
[----:B--2---:R-:W-:Y:S01]  /*24060*/  STL [R1+0x638], R148 ;  /* 0x0006389401007387 */ /* 0x004fe20000100800 */
[----:B-1----:R-:W-:-:S05]  /*24070*/  IMAD.MOV.U32 R0, RZ, RZ, R147 ;  /* 0x000000ffff007224 */ /* 0x002fca00078e0093 */
[----:B------:R1:W-:Y:S04]  /*24080*/  STL [R1+0x62c], R0 ;  /* 0x00062c0001007387 */ /* 0x0003e80000100800 */
[----:B------:R-:W-:Y:S01]  /*24090*/  STL [R1+0x640], R150 ;  /* 0x0006409601007387 */ /* 0x000fe20000100800 */
[----:B-1----:R-:W-:-:S05]  /*240a0*/  MOV R0, R149 ;  /* 0x0000009500007202 */ /* 0x002fca0000000f00 */
[----:B------:R1:W-:Y:S04]  /*240b0*/  STL [R1+0x634], R0 ;  /* 0x0006340001007387 */ /* 0x0003e80000100800 */
[----:B------:R2:W-:Y:S04]  /*240c0*/  STL [R1+0x63c], R10 ;  /* 0x00063c0a01007387 */ /* 0x0005e80000100800 */
[----:B------:R2:W-:Y:S04]  /*240d0*/  STL [R1], RZ ;  /* 0x000000ff01007387 */ /* 0x0005e80000100800 */
        /* <DEDUP_REMOVED lines=110> */
[----:B------:R2:W-:Y:S01]  /*247c0*/  STL [R1+0x1bc], RZ ;  /* 0x0001bcff01007387 */ /* 0x0005e20000100800 */
[----:B------:R-:W-:-:S03]  /*247d0*/  SHF.R.S32.HI R5, RZ, 0x1f, R9 ;  /* 0x0000001fff057819 */ /* 0x000fc60000011409 */
[----:B------:R2:W-:Y:S04]  /*247e0*/  STL [R1+0x1c0], RZ ;  /* 0x0001c0ff01007387 */ /* 0x0005e80000100800 */
[----:B------:R2:W-:Y:S04]  /*247f0*/  STL [R1+0x1c4], RZ ;  /* 0x0001c4ff01007387 */ /* 0x0005e80000100800 */
[----:B------:R2:W-:Y:S04]  /*24800*/  STL [R1+0x1c8], RZ ;  /* 0x0001c8ff01007387 */ /* 0x0005e80000100800 */
[----:B------:R2:W-:Y:S01]  /*24810*/  STL [R1+0x1cc], RZ ;  /* 0x0001ccff01007387 */ /* 0x0005e20000100800 */
[----:B------:R-:W-:-:S03]  /*24820*/  LEA.HI R5, R5, R9, RZ, 0x6 ;  /* 0x0000000905057211 */ /* 0x000fc600078f30ff */
        /* <DEDUP_REMOVED lines=13> */
[----:B------:R2:W-:Y:S01]  /*24900*/  STL [R1+0x644], R5 ;  /* 0x0006440501007387 */ /* 0x0005e20000100800 */
[----:B------:R-:W-:-:S02]  /*24910*/  SHF.R.S32.HI R3, RZ, 0x1f, R4 ;  /* 0x0000001fff037819 */ /* 0x000fc40000011404 */
[----:B-1----:R-:W-:Y:S01]  /*24920*/  SHF.R.S32.HI R0, RZ, 0x1f, R2 ;  /* 0x0000001fff007819 */ /* 0x002fe20000011402 */
[----:B------:R-:W-:Y:S01]  /*24930*/  IMAD.MOV.U32 R14, RZ, RZ, R11 ;  /* 0x000000ffff0e7224 */ /* 0x000fe200078e000b */
[----:B------:R-:W-:Y:S01]  /*24940*/  MOV R16, R13 ;  /* 0x0000000d00107202 */ /* 0x000fe20000000f00 */
[----:B------:R-:W-:Y:S01]  /*24950*/  IMAD.MOV.U32 R17, RZ, RZ, R12 ;  /* 0x000000ffff117224 */ /* 0x000fe200078e000c */
[C---:B------:R-:W-:Y:S01]  /*24960*/  SHF.L.U64.HI R3, R4.reuse, 0x2, R3 ;  /* 0x0000000204037819 */ /* 0x040fe20000010203 */
[----:B------:R-:W-:Y:S01]  /*24970*/  IMAD.SHL.U32 R4, R4, 0x4, RZ ;  /* 0x0000000404047824 */ /* 0x000fe200078e00ff */
[C---:B------:R-:W-:Y:S01]  /*24980*/  SHF.L.U64.HI R0, R2.reuse, 0x2, R0 ;  /* 0x0000000202007819 */ /* 0x040fe20000010200 */
[----:B------:R-:W-:Y:S01]  /*24990*/  IMAD.SHL.U32 R2, R2, 0x4, RZ ;  /* 0x0000000402027824 */ /* 0x000fe200078e00ff */
[----:B------:R-:W-:Y:S01]  /*249a0*/  MOV R9, 0x6 ;  /* 0x0000000600097802 */ /* 0x000fe20000000f00 */
[----:B------:R-:W-:Y:S01]  /*249b0*/  IMAD.MOV.U32 R13, RZ, RZ, RZ ;  /* 0x000000ffff0d7224 */ /* 0x000fe200078e00ff */
        /* <DEDUP_REMOVED lines=63> */
[----:B------:R-:W-:Y:S01]  /*24db0*/  CS2R R150, SRZ ;  /* 0x0000000000967805 */ /* 0x000fe2000001ff00 */
[----:B--2---:R-:W-:-:S06]  /*24dc0*/  UMOV UR9, 0xffffffff ;  /* 0xffffffff00097882 */ /* 0x004fcc0000000000 */
.L_x_1:
[----:B------:R-:W-:Y:S01]  /*24dd0*/  STL.64 [R1+0x980], R250 ;  /* 0x000980fa01007387 */ /* 0x000fe20000100a00 */
[----:B------:R-:W-:Y:S01]  /*24de0*/  UIADD3 UR9, UR9, 0x1, URZ ;  /* 0x0000000109097890 */ /* 0x000fe2000fffe03f */
[----:B------:R-:W-:-:S04]  /*24df0*/  DEPBAR.LE SB0, 0xc ;  /* 0x000083000000791a */ /* 0x000fc80000000000 */
[----:B------:R-:W-:Y:S01]  /*24e00*/  STL.64 [R1+0x978], R248 ;  /* 0x000978f801007387 */ /* 0x000fe20000100a00 */
[----:B------:R-:W-:Y:S01]  /*24e10*/  UMOV UR7, 0x40000040 ;  /* 0x4000004000077882 */ /* 0x000fe20000000000 */
[----:B------:R-:W1:Y:S02]  /*24e20*/  LDC R5, c[0x0][0x230] ;  /* 0x00008c00ff057b82 */ /* 0x000e640000000800 */
        /* <DEDUP_REMOVED lines=48> */
[----:B-----5:R-:W-:Y:S04]  /*25130*/  STL.64 [R1+0x7f0], R150 ;  /* 0x0007f09601007387 */ /* 0x020fe80000100a00 */
        /* <DEDUP_REMOVED lines=13> */
[----:B--2---:R-:W2:Y:S04]  /*25210*/  LDL.LU.64 R124, [R1] ;  /* 0x00000000017c7983 */ /* 0x004ea80000300a00 */
        /* <DEDUP_REMOVED lines=63> */
[----:B------:R-:W-:Y:S01]  /*25610*/  UISETP.GT.AND UP0, UPT, UR9, 0x7, UPT ;  /* 0x000000070900788c */ /* 0x000fe2000bf04270 */
[----:B------:R-:W-:Y:S03]  /*25620*/  BAR.SYNC.DEFER_BLOCKING 0x0 ;  /* 0x0000000000007b1d */ /* 0x000fe60000010000 */
[----:B------:R-:W-:-:S04]  /*25630*/  USEL UR9, UR9, URZ, !UP0 ;  /* 0x0000003f09097287 */ /* 0x000fc8000c000000 */
[----:B------:R-:W-:Y:S02]  /*25640*/  ULEA UR4, UR9, UR8, 0xf ;  /* 0x0000000809047291 */ /* 0x000fe4000f8e783f */
[----:B------:R-:W-:Y:S01]  /*25650*/  ULEA UR5, UR9, UR8, 0x10 ;  /* 0x0000000809057291 */ /* 0x000fe2000f8e803f */
[----:B-----5:R-:W-:Y:S01]  /*25660*/  STL [R1+0x768], R6 ;  /* 0x0007680601007387 */ /* 0x020fe20000100800 */
[----:B------:R-:W-:Y:S02]  /*25670*/  UIADD3 UR4, UR4, 0x80000, URZ ;  /* 0x0008000004047890 */ /* 0x000fe4000fffe03f */
[----:B------:R-:W-:Y:S02]  /*25680*/  USHF.R.U32.HI UR5, URZ, 0x4, UR5 ;  /* 0x000000043f057899 */ /* 0x000fe40008011605 */
[----:B------:R-:W-:Y:S02]  /*25690*/  USHF.R.U32.HI UR4, URZ, 0x4, UR4 ;  /* 0x000000043f047899 */ /* 0x000fe40008011604 */
[----:B------:R-:W-:-:S02]  /*256a0*/  USGXT.U32 UR6, UR5, 0xe ;  /* 0x0000000e0506789a */ /* 0x000fc40008000000 */
[----:B------:R-:W-:Y:S01]  /*256b0*/  USGXT.U32 UR10, UR4, 0xe ;  /* 0x0000000e040a789a */ /* 0x000fe20008000000 */
[----:B------:R-:W-:Y:S01]  /*256c0*/  UMOV UR5, 0x40000040 ;  /* 0x4000004000057882 */ /* 0x000fe20000000000 */
[----:B------:R-:W-:Y:S02]  /*256d0*/  UIADD3 UR14, UP1, UR6, 0x2, URZ ;  /* 0x00000002060e7890 */ /* 0x000fe4000ff3e03f */
[----:B------:R-:W-:-:S03]  /*256e0*/  UIADD3 UR12, UP0, UR10, 0x2, URZ ;  /* 0x000000020a0c7890 */ /* 0x000fc6000ff1e03f */
[----:B------:R-:W-:Y:S01]  /*256f0*/  UMOV UR4, UR10 ;  /* 0x0000000a00047c82 */ /* 0x000fe20008000000 */
[----:B--2---:R-:W-:-:S06]  /*25700*/  WARPGROUP.ARRIVE ;  /* 0x00000000000079c5 */ /* 0x004fcc0000000000 */
[----:B------:R-:W-:Y:S01]  /*25710*/  HGMMA.64x256x8.F32.TF32 R124, gdesc[UR4], R124, gsb0 ;  /* 0x07e00000047c79f0 */ /* 0x000fe2000800287c */
[----:B------:R-:W-:Y:S01]  /*25720*/  UMOV UR4, URZ ;  /* 0x0000003f00047c82 */ /* 0x000fe20008000000 */
[----:B------:R-:W-:Y:S01]  /*25730*/  UMOV UR5, URZ ;  /* 0x0000003f00057c82 */ /* 0x000fe20008000000 */
[----:B------:R-:W-:Y:S02]  /*25740*/  UIADD3.X UR13, UR4, 0x40000040, URZ, UP0, !UPT ;  /* 0x40000040040d7890 */ /* 0x000fe400087fe43f */
[----:B------:R-:W-:Y:S02]  /*25750*/  UIADD3.X UR15, UR5, 0x40000040, URZ, UP1, !UPT ;  /* 0x40000040050f7890 */ /* 0x000fe40008ffe43f */
[----:B------:R-:W-:Y:S02]  /*25760*/  UIADD3.64 UR36, UR12, 0x2, URZ ;  /* 0x000000020c247897 */ /* 0x000fe4000fffe03f */
[----:B------:R-:W-:Y:S02]  /*25770*/  UIADD3.64 UR38, UR14, 0x2, URZ ;  /* 0x000000020e267897 */ /* 0x000fe4000fffe03f */
[----:B------:R-:W-:-:S02]  /*25780*/  UIADD3.64 UR42, UR14, 0x4, URZ ;  /* 0x000000040e2a7897 */ /* 0x000fc4000fffe03f */
[----:B------:R-:W-:Y:S02]  /*25790*/  UIADD3.64 UR40, UR12, 0x4, URZ ;  /* 0x000000040c287897 */ /* 0x000fe4000fffe03f */
[----:B------:R-:W-:Y:S02]  /*257a0*/  UIADD3.64 UR34, UR14, 0x7fe, URZ ;  /* 0x000007fe0e227897 */ /* 0x000fe4000fffe03f */
[----:B------:R-:W-:Y:S02]  /*257b0*/  UIADD3.64 UR32, UR12, 0x3fe, URZ ;  /* 0x000003fe0c207897 */ /* 0x000fe4000fffe03f */
[----:B------:R-:W-:Y:S02]  /*257c0*/  UIADD3.64 UR30, UR14, 0x800, URZ ;  /* 0x000008000e1e7897 */ /* 0x000fe4000fffe03f */
[----:B------:R-:W-:Y:S02]  /*257d0*/  UIADD3.64 UR28, UR12, 0x400, URZ ;  /* 0x000004000c1c7897 */ /* 0x000fe4000fffe03f */
[----:B------:R-:W-:-:S02]  /*257e0*/  UIADD3.64 UR26, UR14, 0x802, URZ ;  /* 0x000008020e1a7897 */ /* 0x000fc4000fffe03f */
[----:B------:R-:W-:Y:S02]  /*257f0*/  UIADD3.64 UR24, UR12, 0x402, URZ ;  /* 0x000004020c187897 */ /* 0x000fe4000fffe03f */
[----:B------:R-:W-:Y:S02]  /*25800*/  UIADD3.64 UR22, UR14, 0x804, URZ ;  /* 0x000008040e167897 */ /* 0x000fe4000fffe03f */
[----:B------:R-:W-:Y:S01]  /*25810*/  UIADD3.64 UR20, UR12, 0x404, URZ ;  /* 0x000004040c147897 */ /* 0x000fe2000fffe03f */
[----:B------:R-:W-:Y:S02]  /*25820*/  WARPGROUP.DEPBAR.LE gsb0, 0x0 ;  /* 0x00008000000079c5 */ /* 0x000fe40000010000 */
[----:B------:R-:W-:-:S06]  /*25830*/  WARPGROUP.ARRIVE ;  /* 0x00000000000079c5 */ /* 0x000fcc0000000000 */
[----:B------:R-:W-:Y:S03]  /*25840*/  HGMMA.64x256x8.F32.TF32 R124, gdesc[UR12], R124, gsb0 ;  /* 0x07e000000c7c79f0 */ /* 0x000fe6000800287c */
[----:B------:R-:W-:Y:S02]  /*25850*/  WARPGROUP.DEPBAR.LE gsb0, 0x0 ;  /* 0x00008000000079c5 */ /* 0x000fe40000010000 */
[----:B------:R-:W-:-:S15]  /*25860*/  WARPGROUP.ARRIVE ;  /* 0x00000000000079c5 */ /* 0x000fde0000000000 */
[----:B------:R-:W-:-:S08]  /*25870*/  NOP ;  /* 0x0000000000007918 */ /* 0x000fd00000000000 */
        /* <DEDUP_REMOVED lines=22> */
[----:B------:R-:W-:Y:S04]  /*259e0*/  STL.64 [R1], R124 ;  /* 0x0000007c01007387 */ /* 0x000fe80000100a00 */
        /* <DEDUP_REMOVED lines=63> */
[----:B--2---:R-:W2:Y:S04]  /*25de0*/  LDL.LU.64 R250, [R1+0x980] ;  /* 0x0009800001fa7983 */ /* 0x004ea80000300a00 */
[----:B------:R-:W3:Y:S04]  /*25df0*/  LDL.LU.64 R248, [R1+0x978] ;  /* 0x0009780001f87983 */ /* 0x000ee80000300a00 */
[----:B------:R-:W4:Y:S04]  /*25e00*/  LDL.LU.64 R246, [R1+0x970] ;  /* 0x0009700001f67983 */ /* 0x000f280000300a00 */
[----:B------:R-:W2:Y:S04]  /*25e10*/  LDL.LU.64 R244, [R1+0x968] ;  /* 0x0009680001f47983 */ /* 0x000ea80000300a00 */
        /* <DEDUP_REMOVED lines=16> */
[----:B------:R-:W2:Y:S04]  /*25f20*/  LDL.LU.64 R210, [R1+0x8e0] ;  /* 0x0008e00001d27983 */ /* 0x000ea80000300a00 */
[----:B------:R-:W4:Y:S04]  /*25f30*/  LDL.LU.64 R208, [R1+0x8d8] ;  /* 0x0008d80001d07983 */ /* 0x000f280000300a00 */
        /* <DEDUP_REMOVED lines=42> */
[----:B------:R-:W-:-:S02]  /*261e0*/  UIADD3.64 UR4, UR12, 0x1fe, URZ ;  /* 0x000001fe0c047897 */ /* 0x000fc4000fffe03f */
[----:B------:R-:W-:Y:S01]  /*261f0*/  UIADD3.64 UR36, UR12, 0x202, URZ ;  /* 0x000002020c247897 */ /* 0x000fe2000fffe03f */
[----:B------:R-:W4:Y:S01]  /*26200*/  LDL R6, [R1+0x644] ;  /* 0x0006440001067983 */ /* 0x000f220000100800 */
[----:B------:R-:W-:Y:S01]  /*26210*/  UIADD3.64 UR40, UR12, 0x204, URZ ;  /* 0x000002040c287897 */ /* 0x000fe2000fffe03f */
[----:B-1----:R-:W-:Y:S01]  /*26220*/  VIADD R5, R5, 0xfffffe40 ;  /* 0xfffffe4005057836 */ /* 0x002fe20000000000 */
[----:B------:R-:W-:Y:S01]  /*26230*/  UIADD3.64 UR32, UR12, 0x5fe, URZ ;  /* 0x000005fe0c207897 */ /* 0x000fe2000fffe03f */
[----:B------:R-:W-:Y:S01]  /*26240*/  IADD3 R9, R9, 0x1, RZ ;  /* 0x0000000109097810 */ /* 0x000fe20007ffe0ff */
[----:B------:R-:W-:Y:S01]  /*26250*/  UIADD3.64 UR28, UR12, 0x600, URZ ;  /* 0x000006000c1c7897 */ /* 0x000fe2000fffe03f */
[----:B------:R-:W-:Y:S01]  /*26260*/  IMAD R5, R13, -0x40, R5 ;  /* 0xffffffc00d057824 */ /* 0x000fe200078e0205 */
[----:B------:R-:W-:Y:S01]  /*26270*/  UIADD3.64 UR24, UR12, 0x602, URZ ;  /* 0x000006020c187897 */ /* 0x000fe2000fffe03f */
[----:B------:R-:W-:Y:S01]  /*26280*/  IADD3 R15, P4, R15, R4, RZ ;  /* 0x000000040f0f7210 */ /* 0x000fe20007f9e0ff */
[----:B------:R1:W-:Y:S02]  /*26290*/  STL [R1+0x770], R13 ;  /* 0x0007700d01007387 */ /* 0x0003e40000100800 */
[----:B------:R-:W-:Y:S01]  /*262a0*/  ISETP.GT.AND P1, PT, R5, RZ, PT ;  /* 0x000000ff0500720c */ /* 0x000fe20003f24270 */
[----:B---3--:R-:W-:Y:S01]  /*262b0*/  WARPGROUP.ARRIVE ;  /* 0x00000000000079c5 */ /* 0x008fe20000000000 */
[----:B----4-:R-:W-:-:S05]  /*262c0*/  VIADD R10, R6, 0xfffffff9 ;  /* 0xfffffff9060a7836 */ /* 0x010fca0000000000 */
[----:B------:R-:W-:Y:S01]  /*262d0*/  HGMMA.64x256x8.F32.TF32 R24, gdesc[UR4], R24, gsb0 ;  /* 0x07e00000041879f0 */ /* 0x000fe20008002818 */
[----:B------:R-:W-:Y:S01]  /*262e0*/  UIADD3.64 UR4, UR12, 0x200, URZ ;  /* 0x000002000c047897 */ /* 0x000fe2000fffe03f */
[----:B------:R-:W-:Y:S01]  /*262f0*/  UMOV UR6, UR14 ;  /* 0x0000000e00067c82 */ /* 0x000fe20008000000 */
[----:B------:R-:W-:Y:S01]  /*26300*/  UMOV UR7, UR15 ;  /* 0x0000000f00077c82 */ /* 0x000fe20008000000 */
[----:B------:R-:W-:Y:S01]  /*26310*/  ISETP.GE.AND P0, PT, R13, R10, PT ;  /* 0x0000000a0d00720c */ /* 0x000fe20003f06270 */
[----:B------:R-:W-:Y:S02]  /*26320*/  WARPGROUP.DEPBAR.LE gsb0, 0x0 ;  /* 0x00008000000079c5 */ /* 0x000fe40000010000 */
[----:B------:R-:W-:Y:S01]  /*26330*/  WARPGROUP.ARRIVE ;  /* 0x00000000000079c5 */ /* 0x000fe20000000000 */
[----:B------:R-:W-:Y:S01]  /*26340*/  UIADD3.64 UR12, UR12, 0x604, URZ ;  /* 0x000006040c0c7897 */ /* 0x000fe2000fffe03f */
[----:B------:R-:W-:Y:S01]  /*26350*/  IMAD.X R14, R14, 0x1, R3, P4 ;  /* 0x000000010e0e7824 */ /* 0x000fe200020e0603 */
[----:B------:R-:W-:Y:S01]  /*26360*/  UMOV UR14, UR22 ;  /* 0x00000016000e7c82 */ /* 0x000fe20008000000 */
[----:B------:R-:W-:Y:S01]  /*26370*/  UMOV UR15, UR23 ;  /* 0x00000017000f7c82 */ /* 0x000fe20008000000 */
[----:B-1----:R-:W3:-:S15]  /*26380*/  LDL.LU R13, [R1+0x200] ;  /* 0x00020000010d7983 */ /* 0x002ede0000300800 */
[----:B------:R-:W-:-:S01]  /*26390*/  NOP ;  /* 0x0000000000007918 */ /* 0x000fc20000000000 */
        /* <DEDUP_REMOVED lines=20> */
[----:B------:R-:W-:Y:S01]  /*264e0*/  HGMMA.64x256x8.F32.TF32 R24, gdesc[UR24], R24, gsb0 ;  /* 0x07e00000181879f0 */ /* 0x000fe20008002818 */
[----:B------:R-:W-:Y:S02]  /*264f0*/  SEL R10, RZ, 0x4, !P1 ;  /* 0x00000004ff0a7807 */ /* 0x000fe40004800000 */
[----:B------:R-:W-:Y:S02]  /*26500*/  ISETP.GT.AND P1, PT, R5, 0x1, PT ;  /* 0x000000010500780c */ /* 0x000fe40003f24270 */
[----:B------:R-:W-:-:S04]  /*26510*/  SEL R10, R10, RZ, !P0 ;  /* 0x000000ff0a0a7207 */ /* 0x000fc80004000000 */
[----:B------:R-:W-:Y:S02]  /*26520*/  ISETP.NE.U32.AND P2, PT, R10, RZ, PT ;  /* 0x000000ff0a00720c */ /* 0x000fe40003f45070 */
[----:B------:R-:W-:Y:S02]  /*26530*/  SEL R10, RZ, 0x4, !P1 ;  /* 0x00000004ff0a7807 */ /* 0x000fe40004800000 */
[C---:B------:R-:W-:Y:S02]  /*26540*/  ISETP.GT.AND P1, PT, R9.reuse, 0x7, PT ;  /* 0x000000070900780c */ /* 0x040fe40003f24270 */
[----:B------:R-:W-:Y:S02]  /*26550*/  SEL R10, R10, RZ, !P0 ;  /* 0x000000ff0a0a7207 */ /* 0x000fe40004000000 */
[----:B------:R-:W-:Y:S02]  /*26560*/  SEL R6, R9, RZ, !P1 ;  /* 0x000000ff09067207 */ /* 0x000fe40004800000 */
[----:B------:R-:W-:-:S02]  /*26570*/  IADD3 R17, P1, R17, R4, RZ ;  /* 0x0000000411117210 */ /* 0x000fc40007f3e0ff */
[----:B------:R-:W-:Y:S02]  /*26580*/  LEA R12, R6, UR8, 0xf ;  /* 0x00000008060c7c11 */ /* 0x000fe4000f8e78ff */
[----:B------:R-:W-:Y:S01]  /*26590*/  ISETP.NE.U32.AND P3, PT, R10, RZ, PT ;  /* 0x000000ff0a00720c */ /* 0x000fe20003f65070 */
[----:B------:R-:W-:Y:S01]  /*265a0*/  IMAD.MOV.U32 R10, RZ, RZ, R15 ;  /* 0x000000ffff0a7224 */ /* 0x000fe200078e000f */
[----:B------:R-:W-:Y:S02]  /*265b0*/  IADD3 R9, R7, 0x100000, R12 ;  /* 0x0010000007097810 */ /* 0x000fe40007ffe00c */
[----:B------:R-:W-:Y:S01]  /*265c0*/  MOV R11, R14 ;  /* 0x0000000e000b7202 */ /* 0x000fe20000000f00 */
[----:B------:R-:W-:Y:S01]  /*265d0*/  IMAD.X R16, R16, 0x1, R3, P1 ;  /* 0x0000000110107824 */ /* 0x000fe200008e0603 */
[----:B------:R-:W-:Y:S02]  /*265e0*/  ISETP.GT.AND P1, PT, R5, 0x2, PT ;  /* 0x000000020500780c */ /* 0x000fe40003f24270 */
[----:B------:R-:W-:Y:S01]  /*265f0*/  IADD3 R21, P4, R21, R4, RZ ;  /* 0x0000000415157210 */ /* 0x000fe20007f9e0ff */
[----:B------:R-:W-:-:S02]  /*26600*/  WARPGROUP.DEPBAR.LE gsb0, 0x0 ;  /* 0x00008000000079c5 */ /* 0x000fc40000010000 */
[----:B------:R-:W-:-:S06]  /*26610*/  WARPGROUP.ARRIVE ;  /* 0x00000000000079c5 */ /* 0x000fcc0000000000 */
[----:B------:R-:W-:Y:S01]  /*26620*/  HGMMA.64x256x8.F32.TF32 R24, gdesc[UR12], R24, gsb0 ;  /* 0x07e000000c1879f0 */ /* 0x000fe20008002818 */
[----:B------:R-:W-:Y:S02]  /*26630*/  IADD3.X R20, R20, R3, RZ, P4, !PT ;  /* 0x0000000314147210 */ /* 0x000fe400027fe4ff */
[----:B------:R-:W-:-:S05]  /*26640*/  IADD3 R209, P4, R209, R4, RZ ;  /* 0x00000004d1d17210 */ /* 0x000fca0007f9e0ff */
[----:B------:R-:W-:Y:S01]  /*26650*/  IMAD.X R208, R208, 0x1, R3, P4 ;  /* 0x00000001d0d07824 */ /* 0x000fe200020e0603 */
[----:B------:R-:W-:-:S04]  /*26660*/  IADD3 R213, P4, R213, R4, RZ ;  /* 0x00000004d5d57210 */ /* 0x000fc80007f9e0ff */
[----:B------:R-:W-:Y:S02]  /*26670*/  IADD3.X R212, R212, R3, RZ, P4, !PT ;  /* 0x00000003d4d47210 */ /* 0x000fe400027fe4ff */
[----:B--2---:R-:W-:-:S05]  /*26680*/  IADD3 R153, P4, R153, R4, RZ ;  /* 0x0000000499997210 */ /* 0x004fca0007f9e0ff */
[----:B------:R-:W-:Y:S01]  /*26690*/  IMAD.X R152, R152, 0x1, R3, P4 ;  /* 0x0000000198987824 */ /* 0x000fe200020e0603 */
[----:B------:R-:W-:-:S04]  /*266a0*/  IADD3 R157, P4, R157, R4, RZ ;  /* 0x000000049d9d7210 */ /* 0x000fc80007f9e0ff */
[----:B------:R-:W-:Y:S02]  /*266b0*/  IADD3.X R156, R156, R3, RZ, P4, !PT ;  /* 0x000000039c9c7210 */ /* 0x000fe400027fe4ff */
[----:B------:R-:W-:-:S05]  /*266c0*/  IADD3 R217, P4, R217, R4, RZ ;  /* 0x00000004d9d97210 */ /* 0x000fca0007f9e0ff */
[----:B------:R-:W-:Y:S01]  /*266d0*/  IMAD.X R216, R216, 0x1, R3, P4 ;  /* 0x00000001d8d87824 */ /* 0x000fe200020e0603 */
[----:B------:R-:W-:Y:S02]  /*266e0*/  WARPGROUP.DEPBAR.LE gsb0, 0x0 ;  /* 0x00008000000079c5 */ /* 0x000fe40000010000 */
[----:B------:R-:W-:Y:S06]  /*266f0*/  BAR.SYNC.DEFER_BLOCKING 0x0 ;  /* 0x0000000000007b1d */ /* 0x000fec0000010000 */
[----:B------:R-:W-:Y:S01]  /*26700*/  @!PT LDS RZ, [RZ] ;  /* 0x00000000fffff984 */ /* 0x000fe20000000800 */
[----:B------:R-:W-:Y:S01]  /*26710*/  @!PT LDS RZ, [RZ] ;  /* 0x00000000fffff984 */ /* 0x000fe20000000800 */
[----:B------:R-:W-:Y:S01]  /*26720*/  @!PT LDS RZ, [RZ] ;  /* 0x00000000fffff984 */ /* 0x000fe20000000800 */
[----:B------:R1:W-:Y:S02]  /*26730*/  LDGSTS.E [R9+-0x80000], desc[UR16][R10.64], P2 ;  /* 0x800000000a097fae */ /* 0x0003e40009121850 */
[----:B-1----:R-:W-:-:S02]  /*26740*/  IMAD.MOV.U32 R10, RZ, RZ, R17 ;  /* 0x000000ffff0a7224 */ /* 0x002fc400078e0011 */
[----:B------:R-:W-:-:S05]  /*26750*/  IMAD.MOV.U32 R11, RZ, RZ, R16 ;  /* 0x000000ffff0b7224 */ /* 0x000fca00078e0010 */
[----:B------:R1:W-:Y:S01]  /*26760*/  LDGSTS.E [R9+-0x7fffc], desc[UR16][R10.64], P3 ;  /* 0x800040000a097fae */ /* 0x0003e20009921850 */
[----:B------:R-:W-:Y:S02]  /*26770*/  IADD3 R19, P3, R19, R4, RZ ;  /* 0x0000000413137210 */ /* 0x000fe40007f7e0ff */
[----:B-1----:R-:W-:Y:S02]  /*26780*/  SEL R10, RZ, 0x4, !P1 ;  /* 0x00000004ff0a7807 */ /* 0x002fe40004800000 */
[----:B------:R-:W-:Y:S02]  /*26790*/  ISETP.GT.AND P1, PT, R5, 0x3, PT ;  /* 0x000000030500780c */ /* 0x000fe40003f24270 */
[----:B------:R-:W-:-:S04]  /*267a0*/  SEL R10, R10, RZ, !P0 ;  /* 0x000000ff0a0a7207 */ /* 0x000fc80004000000 */
[----:B------:R-:W-:Y:S02]  /*267b0*/  ISETP.NE.U32.AND P2, PT, R10, RZ, PT ;  /* 0x000000ff0a00720c */ /* 0x000fe40003f45070 */
[----:B------:R-:W-:Y:S01]  /*267c0*/  SEL R10, RZ, 0x4, !P1 ;  /* 0x00000004ff0a7807 */ /* 0x000fe20004800000 */
[----:B------:R-:W-:-:S03]  /*267d0*/  IMAD.X R18, R18, 0x1, R3, P3 ;  /* 0x0000000112127824 */ /* 0x000fc600018e0603 */
[----:B------:R-:W-:Y:S01]  /*267e0*/  SEL R10, R10, RZ, !P0 ;  /* 0x000000ff0a0a7207 */ /* 0x000fe20004000000 */
[----:B------:R-:W-:-:S03]  /*267f0*/  IMAD.MOV.U32 R11, RZ, RZ, R18 ;  /* 0x000000ffff0b7224 */ /* 0x000fc600078e0012 */
[----:B------:R-:W-:Y:S01]  /*26800*/  ISETP.NE.U32.AND P1, PT, R10, RZ, PT ;  /* 0x000000ff0a00720c */ /* 0x000fe20003f25070 */
[----:B------:R-:W-:-:S05]  /*26810*/  IMAD.MOV.U32 R10, RZ, RZ, R19 ;  /* 0x000000ffff0a7224 */ /* 0x000fca00078e0013 */
[----:B------:R1:W-:Y:S02]  /*26820*/  LDGSTS.E [R9+-0x7fff8], desc[UR16][R10.64], P2 ;  /* 0x800080000a097fae */ /* 0x0003e40009121850 */
[----:B-1----:R-:W-:Y:S01]  /*26830*/  IMAD.MOV.U32 R10, RZ, RZ, R21 ;  /* 0x000000ffff0a7224 */ /* 0x002fe200078e0015 */
[----:B------:R-:W-:-:S05]  /*26840*/  MOV R11, R20 ;  /* 0x00000014000b7202 */ /* 0x000fca0000000f00 */
[----:B------:R1:W-:Y:S01]  /*26850*/  LDGSTS.E [R9+-0x7fff4], desc[UR16][R10.64], P1 ;  /* 0x8000c0000a097fae */ /* 0x0003e20008921850 */
[----:B------:R-:W-:Y:S02]  /*26860*/  ISETP.GT.AND P1, PT, R5, 0x20, PT ;  /* 0x000000200500780c */ /* 0x000fe40003f24270 */
[----:B------:R-:W-:Y:S02]  /*26870*/  IADD3 R207, P3, R207, R4, RZ ;  /* 0x00000004cfcf7210 */ /* 0x000fe40007f7e0ff */
[----:B-1----:R-:W-:Y:S02]  /*26880*/  SEL R10, RZ, 0x4, !P1 ;  /* 0x00000004ff0a7807 */ /* 0x002fe40004800000 */
[----:B------:R-:W-:Y:S02]  /*26890*/  ISETP.GT.AND P1, PT, R5, 0x21, PT ;  /* 0x000000210500780c */ /* 0x000fe40003f24270 */
[----:B------:R-:W-:-:S04]  /*268a0*/  SEL R10, R10, RZ, !P0 ;  /* 0x000000ff0a0a7207 */ /* 0x000fc80004000000 */
[----:B------:R-:W-:Y:S02]  /*268b0*/  ISETP.NE.U32.AND P2, PT, R10, RZ, PT ;  /* 0x000000ff0a00720c */ /* 0x000fe40003f45070 */
[----:B------:R-:W-:Y:S01]  /*268c0*/  SEL R10, RZ, 0x4, !P1 ;  /* 0x00000004ff0a7807 */ /* 0x000fe20004800000 */
[----:B------:R-:W-:-:S03]  /*268d0*/  IMAD.X R206, R206, 0x1, R3, P3 ;  /* 0x00000001cece7824 */ /* 0x000fc600018e0603 */
[----:B------:R-:W-:Y:S02]  /*268e0*/  SEL R10, R10, RZ, !P0 ;  /* 0x000000ff0a0a7207 */ /* 0x000fe40004000000 */
[----:B------:R-:W-:Y:S02]  /*268f0*/  MOV R11, R206 ;  /* 0x000000ce000b7202 */ /* 0x000fe40000000f00 */
[----:B------:R-:W-:Y:S01]  /*26900*/  ISETP.NE.U32.AND P1, PT, R10, RZ, PT ;  /* 0x000000ff0a00720c */ /* 0x000fe20003f25070 */
[----:B------:R-:W-:-:S05]  /*26910*/  IMAD.MOV.U32 R10, RZ, RZ, R207 ;  /* 0x000000ffff0a7224 */ /* 0x000fca00078e00cf */
[----:B------:R1:W-:Y:S02]  /*26920*/  LDGSTS.E [R9+-0x7c000], desc[UR16][R10.64], P2 ;  /* 0x840000000a097fae */ /* 0x0003e40009121850 */
[----:B-1----:R-:W-:Y:S02]  /*26930*/  IMAD.MOV.U32 R10, RZ, RZ, R209 ;  /* 0x000000ffff0a7224 */ /* 0x002fe400078e00d1 */
[----:B------:R-:W-:-:S05]  /*26940*/  IMAD.MOV.U32 R11, RZ, RZ, R208 ;  /* 0x000000ffff0b7224 */ /* 0x000fca00078e00d0 */
[----:B------:R1:W-:Y:S01]  /*26950*/  LDGSTS.E [R9+-0x7bffc], desc[UR16][R10.64], P1 ;  /* 0x840040000a097fae */ /* 0x0003e20008921850 */
[----:B------:R-:W-:-:S04]  /*26960*/  ISETP.GT.AND P1, PT, R5, 0x22, PT ;  /* 0x000000220500780c */ /* 0x000fc80003f24270 */
[----:B-1----:R-:W-:Y:S02]  /*26970*/  SEL R10, RZ, 0x4, !P1 ;  /* 0x00000004ff0a7807 */ /* 0x002fe40004800000 */
[----:B------:R-:W-:Y:S02]  /*26980*/  ISETP.GT.AND P1, PT, R5, 0x23, PT ;  /* 0x000000230500780c */ /* 0x000fe40003f24270 */
[----:B------:R-:W-:Y:S02]  /*26990*/  SEL R10, R10, RZ, !P0 ;  /* 0x000000ff0a0a7207 */ /* 0x000fe40004000000 */
[----:B------:R-:W-:Y:S02]  /*269a0*/  IADD3 R211, P3, R211, R4, RZ ;  /* 0x00000004d3d37210 */ /* 0x000fe40007f7e0ff */
[----:B------:R-:W-:Y:S02]  /*269b0*/  ISETP.NE.U32.AND P2, PT, R10, RZ, PT ;  /* 0x000000ff0a00720c */ /* 0x000fe40003f45070 */
[----:B------:R-:W-:Y:S01]  /*269c0*/  SEL R10, RZ, 0x4, !P1 ;  /* 0x00000004ff0a7807 */ /* 0x000fe20004800000 */
[----:B------:R-:W-:-:S03]  /*269d0*/  IMAD.X R210, R210, 0x1, R3, P3 ;  /* 0x00000001d2d27824 */ /* 0x000fc600018e0603 */
[----:B------:R-:W-:Y:S01]  /*269e0*/  SEL R10, R10, RZ, !P0 ;  /* 0x000000ff0a0a7207 */ /* 0x000fe20004000000 */
[----:B------:R-:W-:-:S03]  /*269f0*/  IMAD.MOV.U32 R11, RZ, RZ, R210 ;  /* 0x000000ffff0b7224 */ /* 0x000fc600078e00d2 */
[----:B------:R-:W-:Y:S01]  /*26a00*/  ISETP.NE.U32.AND P1, PT, R10, RZ, PT ;  /* 0x000000ff0a00720c */ /* 0x000fe20003f25070 */
[----:B------:R-:W-:-:S05]  /*26a10*/  IMAD.MOV.U32 R10, RZ, RZ, R211 ;  /* 0x000000ffff0a7224 */ /* 0x000fca00078e00d3 */
[----:B------:R1:W-:Y:S01]  /*26a20*/  LDGSTS.E [R9+-0x7bff8], desc[UR16][R10.64], P2 ;  /* 0x840080000a097fae */ /* 0x0003e20009121850 */
[----:B------:R-:W-:Y:S01]  /*26a30*/  ISETP.GT.AND P2, PT, R5, 0x5, PT ;  /* 0x000000050500780c */ /* 0x000fe20003f44270 */
[----:B-1----:R-:W-:Y:S01]  /*26a40*/  IMAD.MOV.U32 R10, RZ, RZ, R213 ;  /* 0x000000ffff0a7224 */ /* 0x002fe200078e00d5 */
[----:B------:R-:W-:-:S05]  /*26a50*/  MOV R11, R212 ;  /* 0x000000d4000b7202 */ /* 0x000fca0000000f00 */
[----:B------:R1:W-:Y:S01]  /*26a60*/  LDGSTS.E [R9+-0x7bff4], desc[UR16][R10.64], P1 ;  /* 0x8400c0000a097fae */ /* 0x0003e20008921850 */
[----:B------:R-:W-:Y:S02]  /*26a70*/  ISETP.GT.AND P1, PT, R5, 0x4, PT ;  /* 0x000000040500780c */ /* 0x000fe40003f24270 */
[----:B------:R-:W-:Y:S02]  /*26a80*/  IADD3 R23, P3, R23, R4, RZ ;  /* 0x0000000417177210 */ /* 0x000fe40007f7e0ff */
[----:B-1----:R-:W-:Y:S02]  /*26a90*/  SEL R10, RZ, 0x4, !P1 ;  /* 0x00000004ff0a7807 */ /* 0x002fe40004800000 */
[----:B------:R-:W-:Y:S02]  /*26aa0*/  SEL R9, RZ, 0x4, !P2 ;  /* 0x00000004ff097807 */ /* 0x000fe40005000000 */
[----:B------:R-:W-:Y:S02]  /*26ab0*/  SEL R10, R10, RZ, !P0 ;  /* 0x000000ff0a0a7207 */ /* 0x000fe40004000000 */
[----:B------:R-:W-:-:S02]  /*26ac0*/  SEL R9, R9, RZ, !P0 ;  /* 0x000000ff09097207 */ /* 0x000fc40004000000 */
[----:B------:R-:W-:Y:S01]  /*26ad0*/  ISETP.NE.U32.AND P1, PT, R10, RZ, PT ;  /* 0x000000ff0a00720c */ /* 0x000fe20003f25070 */
[----:B------:R-:W-:Y:S01]  /*26ae0*/  IMAD.X R22, R22, 0x1, R3, P3 ;  /* 0x0000000116167824 */ /* 0x000fe200018e0603 */
[----:B------:R-:W-:Y:S02]  /*26af0*/  ISETP.NE.U32.AND P2, PT, R9, RZ, PT ;  /* 0x000000ff0900720c */ /* 0x000fe40003f45070 */
[----:B------:R-:W-:Y:S01]  /*26b00*/  LOP3.LUT R9, R7, 0x10, RZ, 0x3c, !PT ;  /* 0x0000001007097812 */ /* 0x000fe200078e3cff */
[----:B------:R-:W-:Y:S01]  /*26b10*/  IMAD.MOV.U32 R10, RZ, RZ, R23 ;  /* 0x000000ffff0a7224 */ /* 0x000fe200078e0017 */
[----:B------:R-:W-:Y:S02]  /*26b20*/  MOV R11, R22 ;  /* 0x00000016000b7202 */ /* 0x000fe40000000f00 */
[----:B------:R-:W-:-:S05]  /*26b30*/  IADD3 R9, R9, 0x100000, R12 ;  /* 0x0010000009097810 */ /* 0x000fca0007ffe00c */
[----:B------:R1:W-:Y:S01]  /*26b40*/  LDGSTS.E [R9+-0x80000], desc[UR16][R10.64], P1 ;  /* 0x800000000a097fae */ /* 0x0003e20008921850 */
[----:B------:R-:W-:Y:S01]  /*26b50*/  ISETP.GT.AND P1, PT, R5, 0x6, PT ;  /* 0x000000060500780c */ /* 0x000fe20003f24270 */
[----:B-1----:R-:W-:Y:S02]  /*26b60*/  IMAD.MOV.U32 R10, RZ, RZ, R153 ;  /* 0x000000ffff0a7224 */ /* 0x002fe400078e0099 */
        /* <DEDUP_REMOVED lines=41> */
[----:B------:R-:W-:Y:S02]  /*26e00*/  SEL R10, R10, RZ, !P0 ;  /* 0x000000ff0a0a7207 */ /* 0x000fe40004000000 */
[----:B------:R-:W-:Y:S02]  /*26e10*/  IADD3 R221, P4, R221, R4, RZ ;  /* 0x00000004dddd7210 */ /* 0x000fe40007f9e0ff */
[----:B------:R-:W-:Y:S01]  /*26e20*/  ISETP.NE.U32.AND P1, PT, R10, RZ, PT ;  /* 0x000000ff0a00720c */ /* 0x000fe20003f25070 */
[----:B------:R-:W-:Y:S02]  /*26e30*/  IMAD.MOV.U32 R10, RZ, RZ, R219 ;  /* 0x000000ffff0a7224 */ /* 0x000fe400078e00db */
[----:B------:R-:W-:Y:S01]  /*26e40*/  IMAD.MOV.U32 R11, RZ, RZ, R218 ;  /* 0x000000ffff0b7224 */ /* 0x000fe200078e00da */
[----:B------:R-:W-:-:S04]  /*26e50*/  IADD3.X R220, R220, R3, RZ, P4, !PT ;  /* 0x00000003dcdc7210 */ /* 0x000fc800027fe4ff */
        /* <DEDUP_REMOVED lines=14> */
[----:B------:R-:W-:Y:S02]  /*26f40*/  LOP3.LUT R9, R7, 0x20, RZ, 0x3c, !PT ;  /* 0x0000002007097812 */ /* 0x000fe400078e3cff */
[----:B------:R-:W-:Y:S01]  /*26f50*/  IADD3 R161, P4, R161, R4, RZ ;  /* 0x00000004a1a17210 */ /* 0x000fe20007f9e0ff */
[----:B------:R-:W-:Y:S01]  /*26f60*/  IMAD.MOV.U32 R10, RZ, RZ, R159 ;  /* 0x000000ffff0a7224 */ /* 0x000fe200078e009f */
[----:B------:R-:W-:Y:S02]  /*26f70*/  IADD3 R9, R9, 0x100000, R12 ;  /* 0x0010000009097810 */ /* 0x000fe40007ffe00c */
[----:B------:R-:W-:Y:S01]  /*26f80*/  MOV R11, R158 ;  /* 0x0000009e000b7202 */ /* 0x000fe20000000f00 */
[----:B------:R-:W-:-:S04]  /*26f90*/  IMAD.X R160, R160, 0x1, R3, P4 ;  /* 0x00000001a0a07824 */ /* 0x000fc800020e0603 */
        /* <DEDUP_REMOVED lines=33> */
[----:B------:R-:W-:Y:S01]  /*271b0*/  IMAD.MOV.U32 R10, RZ, RZ, R223 ;  /* 0x000000ffff0a7224 */ /* 0x000fe200078e00df */
[----:B------:R-:W-:Y:S01]  /*271c0*/  MOV R11, R222 ;  /* 0x000000de000b7202 */ /* 0x000fe20000000f00 */
[----:B------:R-:W-:-:S04]  /*271d0*/  IMAD.X R224, R224, 0x1, R3, P4 ;  /* 0x00000001e0e07824 */ /* 0x000fc800020e0603 */
        /* <DEDUP_REMOVED lines=235> */
[----:B---3--:R-:W-:Y:S02]  /*28090*/  IADD3 R13, P4, R13, R4, RZ ;  /* 0x000000040d0d7210 */ /* 0x008fe40007f9e0ff */
        /* <DEDUP_REMOVED lines=37> */
[----:B------:R-:W-:Y:S01]  /*282f0*/  STL [R1+0x784], R146 ;  /* 0x0007849201007387 */ /* 0x000fe20000100800 */
[----:B------:R-:W-:Y:S02]  /*28300*/  IADD3 R197, P4, R197, R4, RZ ;  /* 0x00000004c5c57210 */ /* 0x000fe40007f9e0ff */
[----:B------:R-:W-:Y:S01]  /*28310*/  ISETP.NE.U32.AND P1, PT, R10, RZ, PT ;  /* 0x000000ff0a00720c */ /* 0x000fe20003f25070 */
[----:B------:R-:W-:Y:S01]  /*28320*/  STL [R1+0x780], R147 ;  /* 0x0007809301007387 */ /* 0x000fe20000100800 */
[----:B------:R-:W-:Y:S02]  /*28330*/  IMAD.MOV.U32 R10, RZ, RZ, R195 ;  /* 0x000000ffff0a7224 */ /* 0x000fe400078e00c3 */
[----:B------:R-:W-:Y:S01]  /*28340*/  IMAD.MOV.U32 R11, RZ, RZ, R194 ;  /* 0x000000ffff0b7224 */ /* 0x000fe200078e00c2 */
[----:B------:R-:W-:Y:S01]  /*28350*/  STL [R1+0x77c], R148 ;  /* 0x00077c9401007387 */ /* 0x000fe20000100800 */
[----:B------:R-:W-:-:S03]  /*28360*/  IADD3.X R196, R196, R3, RZ, P4, !PT ;  /* 0x00000003c4c47210 */ /* 0x000fc600027fe4ff */
[----:B------:R-:W-:Y:S04]  /*28370*/  STL [R1+0x778], R149 ;  /* 0x0007789501007387 */ /* 0x000fe80000100800 */
[----:B------:R-:W-:Y:S04]  /*28380*/  STL [R1+0x774], R150 ;  /* 0x0007749601007387 */ /* 0x000fe80000100800 */
[----:B------:R1:W-:Y:S04]  /*28390*/  STL [R1+0x76c], R151 ;  /* 0x00076c9701007387 */ /* 0x0003e80000100800 */
[----:B------:R2:W-:Y:S04]  /*283a0*/  STL [R1+0x200], R13 ;  /* 0x0002000d01007387 */ /* 0x0005e80000100800 */
[----:B------:R3:W-:Y:S04]  /*283b0*/  LDGSTS.E [R9+-0x7fff8], desc[UR16][R10.64], P2 ;  /* 0x800080000a097fae */ /* 0x0007e80009121850 */
[----:B-1----:R-:W4:Y:S04]  /*283c0*/  LDL.LU R151, [R1+0x208] ;  /* 0x0002080001977983 */ /* 0x002f280000300800 */
[----:B------:R-:W4:Y:S01]  /*283d0*/  LDL.LU R150, [R1+0x20c] ;  /* 0x00020c0001967983 */ /* 0x000f220000300800 */
[----:B---3--:R-:W-:Y:S01]  /*283e0*/  IMAD.MOV.U32 R10, RZ, RZ, R197 ;  /* 0x000000ffff0a7224 */ /* 0x008fe200078e00c5 */
[----:B------:R-:W-:-:S02]  /*283f0*/  MOV R11, R196 ;  /* 0x000000c4000b7202 */ /* 0x000fc40000000f00 */
[----:B------:R-:W3:Y:S04]  /*28400*/  LDL.LU R149, [R1+0x210] ;  /* 0x0002100001957983 */ /* 0x000ee80000300800 */
[----:B------:R-:W3:Y:S04]  /*28410*/  LDL.LU R148, [R1+0x214] ;  /* 0x0002140001947983 */ /* 0x000ee80000300800 */
[----:B------:R-:W3:Y:S04]  /*28420*/  LDL.LU R147, [R1+0x218] ;  /* 0x0002180001937983 */ /* 0x000ee80000300800 */
[----:B------:R-:W3:Y:S04]  /*28430*/  LDL.LU R146, [R1+0x21c] ;  /* 0x00021c0001927983 */ /* 0x000ee80000300800 */
[----:B--2---:R-:W2:Y:S04]  /*28440*/  LDL.LU R13, [R1+0x220] ;  /* 0x00022000010d7983 */ /* 0x004ea80000300800 */
[----:B------:R1:W-:Y:S04]  /*28450*/  LDGSTS.E [R9+-0x7fff4], desc[UR16][R10.64], P1 ;  /* 0x8000c0000a097fae */ /* 0x0003e80008921850 */
[----:B------:R-:W2:Y:S01]  /*28460*/  LDL.LU R11, [R1+0x204] ;  /* 0x00020400010b7983 */ /* 0x000ea20000300800 */
[----:B------:R-:W-:-:S04]  /*28470*/  ISETP.GT.AND P1, PT, R5, 0x38, PT ;  /* 0x000000380500780c */ /* 0x000fc80003f24270 */
[----:B-1----:R-:W-:Y:S02]  /*28480*/  SEL R10, RZ, 0x4, !P1 ;  /* 0x00000004ff0a7807 */ /* 0x002fe40004800000 */
[----:B------:R-:W-:Y:S02]  /*28490*/  ISETP.GT.AND P1, PT, R5, 0x39, PT ;  /* 0x000000390500780c */ /* 0x000fe40003f24270 */
[----:B------:R-:W-:-:S04]  /*284a0*/  SEL R10, R10, RZ, !P0 ;  /* 0x000000ff0a0a7207 */ /* 0x000fc80004000000 */
[----:B------:R-:W-:Y:S02]  /*284b0*/  ISETP.NE.U32.AND P2, PT, R10, RZ, PT ;  /* 0x000000ff0a00720c */ /* 0x000fe40003f45070 */
[----:B------:R-:W-:-:S04]  /*284c0*/  SEL R10, RZ, 0x4, !P1 ;  /* 0x00000004ff0a7807 */ /* 0x000fc80004800000 */
[----:B------:R-:W-:-:S04]  /*284d0*/  SEL R10, R10, RZ, !P0 ;  /* 0x000000ff0a0a7207 */ /* 0x000fc80004000000 */
[----:B------:R-:W-:Y:S02]  /*284e0*/  ISETP.NE.U32.AND P1, PT, R10, RZ, PT ;  /* 0x000000ff0a00720c */ /* 0x000fe40003f25070 */
[----:B----4-:R-:W-:-:S05]  /*284f0*/  IADD3 R151, P3, R151, R4, RZ ;  /* 0x0000000497977210 */ /* 0x010fca0007f7e0ff */
[----:B------:R-:W-:Y:S01]  /*28500*/  IMAD.MOV.U32 R10, RZ, RZ, R151 ;  /* 0x000000ffff0a7224 */ /* 0x000fe200078e0097 */
[----:B---3--:R-:W-:Y:S01]  /*28510*/  IADD3 R149, P4, R149, R4, RZ ;  /* 0x0000000495957210 */ /* 0x008fe20007f9e0ff */
[----:B------:R-:W-:Y:S04]  /*28520*/  STL [R1+0x208], R151 ;  /* 0x0002089701007387 */ /* 0x000fe80000100800 */
[--C-:B------:R-:W-:Y:S02]  /*28530*/  IMAD.X R150, R150, 0x1, R3.reuse, P4 ;  /* 0x0000000196967824 */ /* 0x100fe400020e0603 */
[----:B--2---:R-:W-:-:S05]  /*28540*/  IMAD.X R11, R11, 0x1, R3, P3 ;  /* 0x000000010b0b7824 */ /* 0x004fca00018e0603 */
[----:B------:R1:W-:Y:S04]  /*28550*/  STL [R1+0x204], R11 ;  /* 0x0002040b01007387 */ /* 0x0003e80000100800 */
[----:B------:R2:W-:Y:S02]  /*28560*/  LDGSTS.E [R9+-0x7c000], desc[UR16][R10.64], P2 ;  /* 0x840000000a097fae */ /* 0x0005e40009121850 */
[----:B--2---:R-:W-:Y:S01]  /*28570*/  MOV R10, R149 ;  /* 0x00000095000a7202 */ /* 0x004fe20000000f00 */
[----:B-1----:R-:W-:-:S05]  /*28580*/  IMAD.MOV.U32 R11, RZ, RZ, R150 ;  /* 0x000000ffff0b7224 */ /* 0x002fca00078e0096 */
[----:B------:R1:W-:Y:S01]  /*28590*/  LDGSTS.E [R9+-0x7bffc], desc[UR16][R10.64], P1 ;  /* 0x840040000a097fae */ /* 0x0003e20008921850 */
[----:B------:R-:W-:Y:S02]  /*285a0*/  ISETP.GT.AND P1, PT, R5, 0x3a, PT ;  /* 0x0000003a0500780c */ /* 0x000fe40003f24270 */
[-C--:B------:R-:W-:Y:S02]  /*285b0*/  IADD3 R147, P3, R147, R4.reuse, RZ ;  /* 0x0000000493937210 */ /* 0x080fe40007f7e0ff */
[----:B------:R-:W-:Y:S02]  /*285c0*/  IADD3 R13, P4, R13, R4, RZ ;  /* 0x000000040d0d7210 */ /* 0x000fe40007f9e0ff */
[----:B-1----:R-:W-:Y:S02]  /*285d0*/  SEL R10, RZ, 0x4, !P1 ;  /* 0x00000004ff0a7807 */ /* 0x002fe40004800000 */
[----:B------:R-:W-:Y:S02]  /*285e0*/  ISETP.GT.AND P1, PT, R5, 0x3b, PT ;  /* 0x0000003b0500780c */ /* 0x000fe40003f24270 */
[----:B------:R-:W-:Y:S01]  /*285f0*/  SEL R10, R10, RZ, !P0 ;  /* 0x000000ff0a0a7207 */ /* 0x000fe20004000000 */
[----:B------:R-:W-:-:S03]  /*28600*/  IMAD.X R148, R148, 0x1, R3, P3 ;  /* 0x0000000194947824 */ /* 0x000fc600018e0603 */
[----:B------:R-:W-:Y:S02]  /*28610*/  ISETP.NE.U32.AND P2, PT, R10, RZ, PT ;  /* 0x000000ff0a00720c */ /* 0x000fe40003f45070 */
[----:B------:R-:W-:Y:S01]  /*28620*/  SEL R10, RZ, 0x4, !P1 ;  /* 0x00000004ff0a7807 */ /* 0x000fe20004800000 */
[----:B------:R-:W-:Y:S01]  /*28630*/  STL [R1+0x210], R149 ;  /* 0x0002109501007387 */ /* 0x000fe20000100800 */
[----:B------:R-:W-:Y:S02]  /*28640*/  IMAD.X R146, R146, 0x1, R3, P4 ;  /* 0x0000000192927824 */ /* 0x000fe400020e0603 */
[----:B------:R-:W-:Y:S01]  /*28650*/  SEL R10, R10, RZ, !P0 ;  /* 0x000000ff0a0a7207 */ /* 0x000fe20004000000 */
[----:B------:R-:W-:Y:S01]  /*28660*/  STL [R1+0x20c], R150 ;  /* 0x00020c9601007387 */ /* 0x000fe20000100800 */
[----:B------:R-:W-:-:S03]  /*28670*/  IMAD.MOV.U32 R11, RZ, RZ, R148 ;  /* 0x000000ffff0b7224 */ /* 0x000fc600078e0094 */
[----:B------:R-:W-:Y:S01]  /*28680*/  STL [R1+0x218], R147 ;  /* 0x0002189301007387 */ /* 0x000fe20000100800 */
[----:B------:R-:W-:-:S03]  /*28690*/  ISETP.NE.U32.AND P1, PT, R10, RZ, PT ;  /* 0x000000ff0a00720c */ /* 0x000fc60003f25070 */
[----:B------:R1:W-:Y:S01]  /*286a0*/  STL [R1+0x214], R148 ;  /* 0x0002149401007387 */ /* 0x0003e20000100800 */
[----:B------:R-:W-:-:S03]  /*286b0*/  MOV R10, R147 ;  /* 0x00000093000a7202 */ /* 0x000fc60000000f00 */
[----:B------:R-:W-:Y:S04]  /*286c0*/  STL [R1+0x220], R13 ;  /* 0x0002200d01007387 */ /* 0x000fe80000100800 */
[----:B------:R2:W-:Y:S04]  /*286d0*/  STL [R1+0x21c], R146 ;  /* 0x00021c9201007387 */ /* 0x0005e80000100800 */
[----:B-1----:R-:W3:Y:S04]  /*286e0*/  LDL.LU R148, [R1+0x224] ;  /* 0x0002240001947983 */ /* 0x002ee80000300800 */
[----:B------:R-:W4:Y:S04]  /*286f0*/  LDL.LU R147, [R1+0x228] ;  /* 0x0002280001937983 */ /* 0x000f280000300800 */
[----:B------:R1:W-:Y:S02]  /*28700*/  LDGSTS.E [R9+-0x7bff8], desc[UR16][R10.64], P2 ;  /* 0x840080000a097fae */ /* 0x0003e40009121850 */
[----:B-1----:R-:W-:-:S02]  /*28710*/  IMAD.MOV.U32 R11, RZ, RZ, R146 ;  /* 0x000000ffff0b7224 */ /* 0x002fc400078e0092 */
[----:B------:R-:W-:Y:S01]  /*28720*/  IMAD.MOV.U32 R10, RZ, RZ, R13 ;  /* 0x000000ffff0a7224 */ /* 0x000fe200078e000d */
[----:B--2---:R-:W2:Y:S04]  /*28730*/  LDL.LU R146, [R1+0x22c] ;  /* 0x00022c0001927983 */ /* 0x004ea80000300800 */
[----:B------:R-:W2:Y:S04]  /*28740*/  LDL.LU R13, [R1+0x230] ;  /* 0x00023000010d7983 */ /* 0x000ea80000300800 */
[----:B------:R1:W-:Y:S01]  /*28750*/  LDGSTS.E [R9+-0x7bff4], desc[UR16][R10.64], P1 ;  /* 0x8400c0000a097fae */ /* 0x0003e20008921850 */
[----:B------:R-:W-:-:S02]  /*28760*/  ISETP.GT.AND P1, PT, R5, 0x1c, PT ;  /* 0x0000001c0500780c */ /* 0x000fc40003f24270 */
[----:B------:R-:W-:Y:S02]  /*28770*/  ISETP.GT.AND P2, PT, R5, 0x1d, PT ;  /* 0x0000001d0500780c */ /* 0x000fe40003f44270 */
[----:B------:R-:W-:Y:S02]  /*28780*/  IADD3 R199, P3, R199, R4, RZ ;  /* 0x00000004c7c77210 */ /* 0x000fe40007f7e0ff */
[----:B-1----:R-:W-:Y:S02]  /*28790*/  SEL R10, RZ, 0x4, !P1 ;  /* 0x00000004ff0a7807 */ /* 0x002fe40004800000 */
[----:B------:R-:W-:Y:S02]  /*287a0*/  SEL R9, RZ, 0x4, !P2 ;  /* 0x00000004ff097807 */ /* 0x000fe40005000000 */
[----:B------:R-:W-:Y:S02]  /*287b0*/  SEL R10, R10, RZ, !P0 ;  /* 0x000000ff0a0a7207 */ /* 0x000fe40004000000 */
[----:B------:R-:W-:-:S02]  /*287c0*/  SEL R9, R9, RZ, !P0 ;  /* 0x000000ff09097207 */ /* 0x000fc40004000000 */
[----:B------:R-:W-:Y:S02]  /*287d0*/  ISETP.NE.U32.AND P1, PT, R10, RZ, PT ;  /* 0x000000ff0a00720c */ /* 0x000fe40003f25070 */
[----:B------:R-:W-:Y:S02]  /*287e0*/  ISETP.NE.U32.AND P2, PT, R9, RZ, PT ;  /* 0x000000ff0900720c */ /* 0x000fe40003f45070 */
[----:B------:R-:W-:Y:S02]  /*287f0*/  IADD3.X R198, R198, R3, RZ, P3, !PT ;  /* 0x00000003c6c67210 */ /* 0x000fe40001ffe4ff */
[----:B------:R-:W-:Y:S02]  /*28800*/  LOP3.LUT R9, R7, 0x70, RZ, 0x3c, !PT ;  /* 0x0000007007097812 */ /* 0x000fe400078e3cff */
[----:B------:R-:W-:Y:S01]  /*28810*/  IADD3 R201, P4, R201, R4, RZ ;  /* 0x00000004c9c97210 */ /* 0x000fe20007f9e0ff */
[----:B------:R-:W-:Y:S01]  /*28820*/  IMAD.MOV.U32 R10, RZ, RZ, R199 ;  /* 0x000000ffff0a7224 */ /* 0x000fe200078e00c7 */
[----:B------:R-:W-:Y:S01]  /*28830*/  IADD3 R9, R9, 0x100000, R12 ;  /* 0x0010000009097810 */ /* 0x000fe20007ffe00c */
[----:B------:R-:W-:-:S02]  /*28840*/  IMAD.MOV.U32 R11, RZ, RZ, R198 ;  /* 0x000000ffff0b7224 */ /* 0x000fc400078e00c6 */
[----:B------:R-:W-:-:S03]  /*28850*/  IMAD.X R200, R200, 0x1, R3, P4 ;  /* 0x00000001c8c87824 */ /* 0x000fc600020e0603 */
[----:B------:R1:W-:Y:S01]  /*28860*/  LDGSTS.E [R9+-0x80000], desc[UR16][R10.64], P1 ;  /* 0x800000000a097fae */ /* 0x0003e20008921850 */
[----:B------:R-:W-:Y:S02]  /*28870*/  ISETP.GT.AND P1, PT, R5, 0x1e, PT ;  /* 0x0000001e0500780c */ /* 0x000fe40003f24270 */
[----:B-1----:R-:W-:Y:S01]  /*28880*/  MOV R10, R201 ;  /* 0x000000c9000a7202 */ /* 0x002fe20000000f00 */
        /* <DEDUP_REMOVED lines=27> */
[----:B----4-:R-:W-:-:S04]  /*28a40*/  IADD3 R147, P3, R147, R4, RZ ;  /* 0x0000000493937210 */ /* 0x010fc80007f7e0ff */
[----:B---3--:R-:W-:Y:S01]  /*28a50*/  IADD3.X R148, R148, R3, RZ, P3, !PT ;  /* 0x0000000394947210 */ /* 0x008fe20001ffe4ff */
[----:B------:R-:W-:-:S04]  /*28a60*/  IMAD.MOV.U32 R10, RZ, RZ, R147 ;  /* 0x000000ffff0a7224 */ /* 0x000fc800078e0093 */
[----:B------:R-:W-:Y:S01]  /*28a70*/  IMAD.MOV.U32 R11, RZ, RZ, R148 ;  /* 0x000000ffff0b7224 */ /* 0x000fe200078e0094 */
[----:B------:R-:W-:Y:S04]  /*28a80*/  STL [R1+0x228], R147 ;  /* 0x0002289301007387 */ /* 0x000fe80000100800 */
[----:B------:R-:W-:Y:S04]  /*28a90*/  STL [R1+0x224], R148 ;  /* 0x0002249401007387 */ /* 0x000fe80000100800 */
[----:B------:R1:W-:Y:S01]  /*28aa0*/  LDGSTS.E [R9+-0x7c000], desc[UR16][R10.64], P2 ;  /* 0x840000000a097fae */ /* 0x0003e20009121850 */
[----:B--2---:R-:W-:-:S05]  /*28ab0*/  IADD3 R13, P4, R13, R4, RZ ;  /* 0x000000040d0d7210 */ /* 0x004fca0007f9e0ff */
[----:B------:R2:W-:Y:S01]  /*28ac0*/  STL [R1+0x230], R13 ;  /* 0x0002300d01007387 */ /* 0x0005e20000100800 */
[----:B-1----:R-:W-:Y:S02]  /*28ad0*/  MOV R10, R13 ;  /* 0x0000000d000a7202 */ /* 0x002fe40000000f00 */
[----:B--2---:R-:W1:Y:S01]  /*28ae0*/  S2R R13, SR_TID.X ;  /* 0x00000000000d7919 */ /* 0x004e620000002100 */
[----:B------:R-:W-:-:S05]  /*28af0*/  IMAD.X R146, R146, 0x1, R3, P4 ;  /* 0x0000000192927824 */ /* 0x000fca00020e0603 */
[----:B------:R2:W-:Y:S01]  /*28b00*/  STL [R1+0x22c], R146 ;  /* 0x00022c9201007387 */ /* 0x0005e20000100800 */
[----:B------:R-:W-:-:S03]  /*28b10*/  IMAD.MOV.U32 R11, RZ, RZ, R146 ;  /* 0x000000ffff0b7224 */ /* 0x000fc600078e0092 */
[----:B------:R-:W3:Y:S04]  /*28b20*/  LDL.LU R149, [R1+0x234] ;  /* 0x0002340001957983 */ /* 0x000ee80000300800 */
[----:B------:R-:W4:Y:S04]  /*28b30*/  LDL.LU R148, [R1+0x238] ;  /* 0x0002380001947983 */ /* 0x000f280000300800 */
[----:B------:R-:W3:Y:S04]  /*28b40*/  LDL.LU R12, [R1+0x240] ;  /* 0x00024000010c7983 */ /* 0x000ee80000300800 */
[----:B------:R1:W-:Y:S02]  /*28b50*/  LDGSTS.E [R9+-0x7bffc], desc[UR16][R10.64], P1 ;  /* 0x840040000a097fae */ /* 0x0003e40008921850 */
[----:B-1----:R-:W-:-:S02]  /*28b60*/  LOP3.LUT R10, R13, 0x3f, RZ, 0xc0, !PT ;  /* 0x0000003f0d0a7812 */ /* 0x002fc400078ec0ff */
[----:B------:R-:W3:Y:S01]  /*28b70*/  LDL.LU R13, [R1+0x23c] ;  /* 0x00023c00010d7983 */ /* 0x000ee20000300800 */
[C---:B------:R-:W-:Y:S02]  /*28b80*/  ISETP.GT.AND P2, PT, R5.reuse, 0x3e, PT ;  /* 0x0000003e0500780c */ /* 0x040fe40003f44270 */
[----:B------:R-:W-:Y:S01]  /*28b90*/  ISETP.GE.AND P1, PT, R10, R5, PT ;  /* 0x000000050a00720c */ /* 0x000fe20003f26270 */
[----:B------:R-:W3:Y:S01]  /*28ba0*/  LDL.LU R147, [R1+0x244] ;  /* 0x0002440001937983 */ /* 0x000ee20000300800 */
[----:B------:R-:W-:Y:S02]  /*28bb0*/  ISETP.GT.AND P3, PT, R5, 0x3f, PT ;  /* 0x0000003f0500780c */ /* 0x000fe40003f64270 */
[----:B------:R-:W-:Y:S01]  /*28bc0*/  SEL R5, RZ, 0x4, !P2 ;  /* 0x00000004ff057807 */ /* 0x000fe20005000000 */
[----:B--2---:R-:W2:Y:S03]  /*28bd0*/  LDL.LU R146, [R1+0x248] ;  /* 0x0002480001927983 */ /* 0x004ea60000300800 */
[----:B------:R-:W-:Y:S01]  /*28be0*/  SEL R5, R5, RZ, !P0 ;  /* 0x000000ff05057207 */ /* 0x000fe20004000000 */
[----:B------:R-:W2:Y:S03]  /*28bf0*/  LDL.LU R151, [R1+0x264] ;  /* 0x0002640001977983 */ /* 0x000ea60000300800 */
[----:B------:R-:W-:Y:S01]  /*28c00*/  ISETP.NE.U32.AND P2, PT, R5, RZ, PT ;  /* 0x000000ff0500720c */ /* 0x000fe20003f45070 */
[----:B------:R-:W2:Y:S01]  /*28c10*/  LDL.LU R150, [R1+0x268] ;  /* 0x0002680001967983 */ /* 0x000ea20000300800 */
[----:B----4-:R-:W-:-:S02]  /*28c20*/  IADD3 R148, P4, R148, R4, RZ ;  /* 0x0000000494947210 */ /* 0x010fc40007f9e0ff */
[----:B---3--:R-:W-:-:S03]  /*28c30*/  IADD3 R12, P5, R12, R4, RZ ;  /* 0x000000040c0c7210 */ /* 0x008fc60007fbe0ff */
[----:B------:R-:W-:Y:S01]  /*28c40*/  IMAD.X R149, R149, 0x1, R3, P4 ;  /* 0x0000000195957824 */ /* 0x000fe200020e0603 */
[----:B------:R-:W-:Y:S01]  /*28c50*/  MOV R10, R148 ;  /* 0x00000094000a7202 */ /* 0x000fe20000000f00 */
[----:B------:R1:W-:Y:S02]  /*28c60*/  STL [R1+0x238], R148 ;  /* 0x0002389401007387 */ /* 0x0003e40000100800 */
[----:B------:R-:W-:Y:S02]  /*28c70*/  IMAD.MOV.U32 R11, RZ, RZ, R149 ;  /* 0x000000ffff0b7224 */ /* 0x000fe400078e0095 */
[----:B------:R-:W-:Y:S04]  /*28c80*/  STL [R1+0x234], R149 ;  /* 0x0002349501007387 */ /* 0x000fe80000100800 */
[----:B------:R3:W-:Y:S04]  /*28c90*/  STL [R1+0x240], R12 ;  /* 0x0002400c01007387 */ /* 0x0007e80000100800 */
[----:B------:R4:W-:Y:S01]  /*28ca0*/  LDGSTS.E [R9+-0x7bff8], desc[UR16][R10.64], P2 ;  /* 0x840080000a097fae */ /* 0x0009e20009121850 */
[----:B------:R-:W-:-:S05]  /*28cb0*/  IMAD.X R13, R13, 0x1, R3, P5 ;  /* 0x000000010d0d7824 */ /* 0x000fca00028e0603 */
[----:B------:R2:W-:Y:S01]  /*28cc0*/  STL [R1+0x23c], R13 ;  /* 0x00023c0d01007387 */ /* 0x0005e20000100800 */
[----:B----4-:R-:W-:-:S03]  /*28cd0*/  IMAD.MOV.U32 R10, RZ, RZ, R12 ;  /* 0x000000ffff0a7224 */ /* 0x010fc600078e000c */
[----:B-1----:R-:W4:Y:S04]  /*28ce0*/  LDL.LU R148, [R1+0x284] ;  /* 0x0002840001947983 */ /* 0x002f280000300800 */
[----:B---3--:R-:W3:Y:S01]  /*28cf0*/  LDL.LU R12, [R1+0x288] ;  /* 0x00028800010c7983 */ /* 0x008ee20000300800 */
[----:B------:R-:W-:-:S03]  /*28d00*/  IMAD.MOV.U32 R11, RZ, RZ, R13 ;  /* 0x000000ffff0b7224 */ /* 0x000fc600078e000d */
[----:B------:R-:W4:Y:S04]  /*28d10*/  LDL.LU R149, [R1+0x2a4] ;  /* 0x0002a40001957983 */ /* 0x000f280000300800 */
[----:B--2---:R-:W2:Y:S01]  /*28d20*/  LDL.LU R13, [R1+0x2a8] ;  /* 0x0002a800010d7983 */ /* 0x004ea20000300800 */
[----:B------:R-:W-:-:S04]  /*28d30*/  SEL R5, RZ, 0x4, !P3 ;  /* 0x00000004ff057807 */ /* 0x000fc80005800000 */
[----:B------:R-:W-:-:S04]  /*28d40*/  SEL R5, R5, RZ, !P0 ;  /* 0x000000ff05057207 */ /* 0x000fc80004000000 */
[----:B------:R-:W-:Y:S02]  /*28d50*/  ISETP.NE.U32.AND P3, PT, R5, RZ, PT ;  /* 0x000000ff0500720c */ /* 0x000fe40003f65070 */
[----:B------:R-:W-:-:S04]  /*28d60*/  SEL R5, RZ, 0x4, P1 ;  /* 0x00000004ff057807 */ /* 0x000fc80000800000 */
[----:B------:R-:W-:Y:S02]  /*28d70*/  SEL R5, R5, RZ, !P0 ;  /* 0x000000ff05057207 */ /* 0x000fe40004000000 */
[-C--:B------:R-:W-:Y:S02]  /*28d80*/  IADD3 R146, P1, R146, R2.reuse, RZ ;  /* 0x0000000292927210 */ /* 0x080fe40007f3e0ff */
[----:B------:R-:W-:Y:S02]  /*28d90*/  IADD3 R150, P2, R150, R2, RZ ;  /* 0x0000000296967210 */ /* 0x000fe40007f5e0ff */
[----:B------:R-:W-:Y:S01]  /*28da0*/  ISETP.NE.U32.AND P0, PT, R5, RZ, PT ;  /* 0x000000ff0500720c */ /* 0x000fe20003f05070 */
[----:B------:R1:W-:Y:S01]  /*28db0*/  LDGSTS.E [R9+-0x7bff4], desc[UR16][R10.64], P3 ;  /* 0x8400c0000a097fae */ /* 0x0003e20009921850 */
[----:B------:R-:W-:Y:S01]  /*28dc0*/  IADD3.X R147, R147, R0, RZ, P1, !PT ;  /* 0x0000000093937210 */ /* 0x000fe20000ffe4ff */
[----:B------:R-:W-:Y:S02]  /*28dd0*/  IMAD.X R151, R151, 0x1, R0, P2 ;  /* 0x0000000197977824 */ /* 0x000fe400010e0600 */
[----:B------:R1:W-:Y:S04]  /*28de0*/  STL [R1+0x248], R146 ;  /* 0x0002489201007387 */ /* 0x0003e80000100800 */
[----:B------:R-:W-:Y:S01]  /*28df0*/  STL [R1+0x268], R150 ;  /* 0x0002689601007387 */ /* 0x000fe20000100800 */
[----:B-1----:R-:W-:-:S03]  /*28e00*/  LEA R9, R6, UR8, 0x10 ;  /* 0x0000000806097c11 */ /* 0x002fc6000f8e80ff */
[----:B------:R1:W-:Y:S01]  /*28e10*/  STL [R1+0x244], R147 ;  /* 0x0002449301007387 */ /* 0x0003e20000100800 */
[----:B------:R-:W-:Y:S01]  /*28e20*/  IMAD.MOV.U32 R10, RZ, RZ, R146 ;  /* 0x000000ffff0a7224 */ /* 0x000fe200078e0092 */
[----:B------:R-:W-:Y:S01]  /*28e30*/  MOV R11, R147 ;  /* 0x00000093000b7202 */ /* 0x000fe20000000f00 */
[----:B------:R-:W-:Y:S01]  /*28e40*/  IMAD.IADD R5, R8, 0x1, R9 ;  /* 0x0000000108057824 */ /* 0x000fe200078e0209 */
[----:B------:R1:W-:Y:S04]  /*28e50*/  STL [R1+0x264], R151 ;  /* 0x0002649701007387 */ /* 0x0003e80000100800 */
[----:B------:R-:W2:Y:S04]  /*28e60*/  LDL.LU R146, [R1+0x2c8] ;  /* 0x0002c80001927983 */ /* 0x000ea80000300800 */
[----:B------:R-:W0:Y:S04]  /*28e70*/  LDGDEPBAR ;  /* 0x00000000000079af */ /* 0x000e280000000000 */
[----:B------:R1:W-:Y:S04]  /*28e80*/  LDGSTS.E [R5], desc[UR16][R10.64], P0 ;  /* 0x000000000a057fae */ /* 0x0003e80008121850 */
[----:B-1----:R-:W2:Y:S01]  /*28e90*/  LDL.LU R147, [R1+0x2e8] ;  /* 0x0002e80001937983 */ /* 0x002ea20000300800 */
[----:B------:R-:W-:-:S02]  /*28ea0*/  IMAD.MOV.U32 R10, RZ, RZ, R150 ;  /* 0x000000ffff0a7224 */ /* 0x000fc400078e0096 */
[----:B------:R-:W-:Y:S01]  /*28eb0*/  IMAD.MOV.U32 R11, RZ, RZ, R151 ;  /* 0x000000ffff0b7224 */ /* 0x000fe200078e0097 */
[----:B------:R-:W2:Y:S04]  /*28ec0*/  LDL.LU R150, [R1+0x2c4] ;  /* 0x0002c40001967983 */ /* 0x000ea80000300800 */
[----:B------:R-:W2:Y:S04]  /*28ed0*/  LDL.LU R151, [R1+0x2e4] ;  /* 0x0002e40001977983 */ /* 0x000ea80000300800 */
[----:B------:R1:W-:Y:S01]  /*28ee0*/  LDGSTS.E [R5+0x400], desc[UR16][R10.64], P0 ;  /* 0x004000000a057fae */ /* 0x0003e20008121850 */
[----:B---3--:R-:W-:-:S05]  /*28ef0*/  IADD3 R12, P1, R12, R2, RZ ;  /* 0x000000020c0c7210 */ /* 0x008fca0007f3e0ff */
[----:B----4-:R-:W-:Y:S01]  /*28f00*/  IMAD.X R148, R148, 0x1, R0, P1 ;  /* 0x0000000194947824 */ /* 0x010fe200008e0600 */
[----:B--2---:R-:W-:Y:S01]  /*28f10*/  IADD3 R13, P2, R13, R2, RZ ;  /* 0x000000020d0d7210 */ /* 0x004fe20007f5e0ff */
[----:B------:R2:W-:Y:S01]  /*28f20*/  STL [R1+0x288], R12 ;  /* 0x0002880c01007387 */ /* 0x0005e20000100800 */
[----:B-1----:R-:W-:Y:S02]  /*28f30*/  IMAD.MOV.U32 R10, RZ, RZ, R12 ;  /* 0x000000ffff0a7224 */ /* 0x002fe400078e000c */
[----:B------:R-:W-:Y:S01]  /*28f40*/  IADD3.X R149, R149, R0, RZ, P2, !PT ;  /* 0x0000000095957210 */ /* 0x000fe200017fe4ff */
[----:B------:R1:W-:Y:S01]  /*28f50*/  STL [R1+0x284], R148 ;  /* 0x0002849401007387 */ /* 0x0003e20000100800 */
[----:B------:R-:W-:-:S03]  /*28f60*/  IMAD.MOV.U32 R11, RZ, RZ, R148 ;  /* 0x000000ffff0b7224 */ /* 0x000fc600078e0094 */
[----:B------:R3:W-:Y:S04]  /*28f70*/  STL [R1+0x2a8], R13 ;  /* 0x0002a80d01007387 */ /* 0x0007e80000100800 */
[----:B--2---:R-:W2:Y:S04]  /*28f80*/  LDL.LU R12, [R1+0x308] ;  /* 0x00030800010c7983 */ /* 0x004ea80000300800 */
[----:B------:R4:W-:Y:S04]  /*28f90*/  STL [R1+0x2a4], R149 ;  /* 0x0002a49501007387 */ /* 0x0009e80000100800 */
[----:B------:R3:W-:Y:S04]  /*28fa0*/  LDGSTS.E [R5+0x800], desc[UR16][R10.64], P0 ;  /* 0x008000000a057fae */ /* 0x0007e80008121850 */
[----:B-1----:R-:W2:Y:S01]  /*28fb0*/  LDL.LU R148, [R1+0x328] ;  /* 0x0003280001947983 */ /* 0x002ea20000300800 */
[----:B---3--:R-:W-:-:S03]  /*28fc0*/  IMAD.MOV.U32 R10, RZ, RZ, R13 ;  /* 0x000000ffff0a7224 */ /* 0x008fc600078e000d */
[----:B------:R-:W3:Y:S01]  /*28fd0*/  LDL.LU R13, [R1+0x304] ;  /* 0x00030400010d7983 */ /* 0x000ee20000300800 */
[----:B------:R-:W-:-:S03]  /*28fe0*/  MOV R11, R149 ;  /* 0x00000095000b7202 */ /* 0x000fc60000000f00 */
[----:B----4-:R-:W4:Y:S04]  /*28ff0*/  LDL.LU R149, [R1+0x324] ;  /* 0x0003240001957983 */ /* 0x010f280000300800 */
[----:B------:R1:W-:Y:S01]  /*29000*/  LDGSTS.E [R5+0xc00], desc[UR16][R10.64], P0 ;  /* 0x00c000000a057fae */ /* 0x0003e20008121850 */
[----:B------:R-:W-:-:S05]  /*29010*/  IADD3 R146, P1, R146, R2, RZ ;  /* 0x0000000292927210 */ /* 0x000fca0007f3e0ff */
[----:B------:R1:W-:Y:S01]  /*29020*/  STL [R1+0x2c8], R146 ;  /* 0x0002c89201007387 */ /* 0x0003e20000100800 */
[----:B------:R-:W-:Y:S01]  /*29030*/  IADD3 R147, P2, R147, R2, RZ ;  /* 0x0000000293937210 */ /* 0x000fe20007f5e0ff */
[----:B-1----:R-:W-:Y:S02]  /*29040*/  IMAD.MOV.U32 R10, RZ, RZ, R146 ;  /* 0x000000ffff0a7224 */ /* 0x002fe400078e0092 */
[--C-:B------:R-:W-:Y:S02]  /*29050*/  IMAD.X R150, R150, 0x1, R0.reuse, P1 ;  /* 0x0000000196967824 */ /* 0x100fe400008e0600 */
[----:B------:R-:W-:-:S03]  /*29060*/  IMAD.X R151, R151, 0x1, R0, P2 ;  /* 0x0000000197977824 */ /* 0x000fc600010e0600 */
[----:B------:R1:W-:Y:S01]  /*29070*/  STL [R1+0x2c4], R150 ;  /* 0x0002c49601007387 */ /* 0x0003e20000100800 */
[----:B------:R-:W-:-:S03]  /*29080*/  MOV R11, R150 ;  /* 0x00000096000b7202 */ /* 0x000fc60000000f00 */
[----:B------:R1:W-:Y:S04]  /*29090*/  STL [R1+0x2e8], R147 ;  /* 0x0002e89301007387 */ /* 0x0003e80000100800 */
[----:B------:R-:W4:Y:S04]  /*290a0*/  LDL.LU R146, [R1+0x348] ;  /* 0x0003480001927983 */ /* 0x000f280000300800 */
[----:B------:R1:W-:Y:S04]  /*290b0*/  STL [R1+0x2e4], R151 ;  /* 0x0002e49701007387 */ /* 0x0003e80000100800 */
[----:B------:R1:W-:Y:S04]  /*290c0*/  LDGSTS.E [R5+0x1000], desc[UR16][R10.64], P0 ;  /* 0x010000000a057fae */ /* 0x0003e80008121850 */
[----:B-1----:R-:W4:Y:S01]  /*290d0*/  LDL.LU R150, [R1+0x368] ;  /* 0x0003680001967983 */ /* 0x002f220000300800 */
[----:B------:R-:W-:-:S02]  /*290e0*/  IMAD.MOV.U32 R10, RZ, RZ, R147 ;  /* 0x000000ffff0a7224 */ /* 0x000fc400078e0093 */
[----:B------:R-:W-:Y:S01]  /*290f0*/  IMAD.MOV.U32 R11, RZ, RZ, R151 ;  /* 0x000000ffff0b7224 */ /* 0x000fe200078e0097 */
[----:B------:R-:W4:Y:S04]  /*29100*/  LDL.LU R147, [R1+0x344] ;  /* 0x0003440001937983 */ /* 0x000f280000300800 */
[----:B------:R-:W4:Y:S04]  /*29110*/  LDL.LU R151, [R1+0x364] ;  /* 0x0003640001977983 */ /* 0x000f280000300800 */
[----:B------:R1:W-:Y:S01]  /*29120*/  LDGSTS.E [R5+0x1400], desc[UR16][R10.64], P0 ;  /* 0x014000000a057fae */ /* 0x0003e20008121850 */
[----:B--2---:R-:W-:-:S05]  /*29130*/  IADD3 R12, P1, R12, R2, RZ ;  /* 0x000000020c0c7210 */ /* 0x004fca0007f3e0ff */
[----:B------:R2:W-:Y:S01]  /*29140*/  STL [R1+0x308], R12 ;  /* 0x0003080c01007387 */ /* 0x0005e20000100800 */
[----:B-1----:R-:W-:Y:S01]  /*29150*/  IMAD.MOV.U32 R10, RZ, RZ, R12 ;  /* 0x000000ffff0a7224 */ /* 0x002fe200078e000c */
[----:B------:R-:W-:Y:S01]  /*29160*/  IADD3 R148, P2, R148, R2, RZ ;  /* 0x0000000294947210 */ /* 0x000fe20007f5e0ff */
[----:B---3--:R-:W-:-:S03]  /*29170*/  IMAD.X R13, R13, 0x1, R0, P1 ;  /* 0x000000010d0d7824 */ /* 0x008fc600008e0600 */
[----:B----4-:R-:W-:Y:S02]  /*29180*/  IADD3.X R149, R149, R0, RZ, P2, !PT ;  /* 0x0000000095957210 */ /* 0x010fe400017fe4ff */
        /* <DEDUP_REMOVED lines=121> */
[----:B------:R1:W-:Y:S02]  /*29920*/  STL [R1+0x4c8], R146 ;  /* 0x0004c89201007387 */ /* 0x0003e40000100800 */
[----:B-1----:R-:W-:Y:S01]  /*29930*/  IMAD.MOV.U32 R10, RZ, RZ, R146 ;  /* 0x000000ffff0a7224 */ /* 0x002fe200078e0092 */
[----:B------:R-:W-:Y:S01]  /*29940*/  IADD3 R147, P2, R147, R2, RZ ;  /* 0x0000000293937210 */ /* 0x000fe20007f5e0ff */
[----:B------:R-:W-:-:S04]  /*29950*/  IMAD.X R150, R150, 0x1, R0, P1 ;  /* 0x0000000196967824 */ /* 0x000fc800008e0600 */
[----:B------:R-:W-:Y:S01]  /*29960*/  IMAD.X R151, R151, 0x1, R0, P2 ;  /* 0x0000000197977824 */ /* 0x000fe200010e0600 */
        /* <DEDUP_REMOVED lines=49> */
[----:B------:R-:W-:Y:S01]  /*29c80*/  STL [R1+0x588], R12 ;  /* 0x0005880c01007387 */ /* 0x000fe20000100800 */
[----:B-1----:R-:W-:Y:S01]  /*29c90*/  IMAD.MOV.U32 R10, RZ, RZ, R12 ;  /* 0x000000ffff0a7224 */ /* 0x002fe200078e000c */
[----:B------:R-:W-:Y:S01]  /*29ca0*/  IADD3 R13, P2, R13, R2, RZ ;  /* 0x000000020d0d7210 */ /* 0x000fe20007f5e0ff */
[----:B---3--:R-:W-:-:S03]  /*29cb0*/  IMAD.X R148, R148, 0x1, R0, P1 ;  /* 0x0000000194947824 */ /* 0x008fc600008e0600 */
[----:B----4-:R-:W-:Y:S02]  /*29cc0*/  IADD3.X R149, R149, R0, RZ, P2, !PT ;  /* 0x0000000095957210 */ /* 0x010fe400017fe4ff */
[----:B------:R1:W-:Y:S01]  /*29cd0*/  STL [R1+0x584], R148 ;  /* 0x0005849401007387 */ /* 0x0003e20000100800 */
[----:B------:R-:W-:-:S03]  /*29ce0*/  IMAD.MOV.U32 R11, RZ, RZ, R148 ;  /* 0x000000ffff0b7224 */ /* 0x000fc600078e0094 */
[----:B------:R-:W-:Y:S04]  /*29cf0*/  STL [R1+0x5a8], R13 ;  /* 0x0005a80d01007387 */ /* 0x000fe80000100800 */
[----:B------:R2:W-:Y:S04]  /*29d00*/  LDGSTS.E [R5+0x6800], desc[UR16][R10.64], P0 ;  /* 0x068000000a057fae */ /* 0x0005e80008121850 */
[----:B-1----:R-:W3:Y:S04]  /*29d10*/  LDL.LU R148, [R1+0x608] ;  /* 0x0006080001947983 */ /* 0x002ee80000300800 */
[----:B------:R1:W-:Y:S04]  /*29d20*/  STL [R1+0x5a4], R149 ;  /* 0x0005a49501007387 */ /* 0x0003e80000100800 */
[----:B------:R-:W4:Y:S01]  /*29d30*/  LDL.LU R12, [R1+0x628] ;  /* 0x00062800010c7983 */ /* 0x000f220000300800 */
[----:B--2---:R-:W-:Y:S01]  /*29d40*/  MOV R11, R149 ;  /* 0x00000095000b7202 */ /* 0x004fe20000000f00 */
[----:B------:R-:W-:-:S02]  /*29d50*/  IMAD.MOV.U32 R10, RZ, RZ, R13 ;  /* 0x000000ffff0a7224 */ /* 0x000fc400078e000d */
[----:B-1----:R-:W2:Y:S04]  /*29d60*/  LDL.LU R149, [R1+0x604] ;  /* 0x0006040001957983 */ /* 0x002ea80000300800 */
[----:B------:R-:W2:Y:S04]  /*29d70*/  LDL.LU R13, [R1+0x624] ;  /* 0x00062400010d7983 */ /* 0x000ea80000300800 */
[----:B------:R1:W-:Y:S01]  /*29d80*/  LDGSTS.E [R5+0x6c00], desc[UR16][R10.64], P0 ;  /* 0x06c000000a057fae */ /* 0x0003e20008121850 */
[----:B------:R-:W-:-:S05]  /*29d90*/  IADD3 R146, P1, R146, R2, RZ ;  /* 0x0000000292927210 */ /* 0x000fca0007f3e0ff */
[----:B-1----:R-:W-:Y:S01]  /*29da0*/  IMAD.MOV.U32 R10, RZ, RZ, R146 ;  /* 0x000000ffff0a7224 */ /* 0x002fe200078e0092 */
[----:B------:R-:W-:Y:S01]  /*29db0*/  IADD3 R147, P2, R147, R2, RZ ;  /* 0x0000000293937210 */ /* 0x000fe20007f5e0ff */
[----:B------:R1:W-:Y:S01]  /*29dc0*/  STL [R1+0x5c8], R146 ;  /* 0x0005c89201007387 */ /* 0x0003e20000100800 */
[----:B------:R-:W-:-:S05]  /*29dd0*/  IMAD.X R150, R150, 0x1, R0, P1 ;  /* 0x0000000196967824 */ /* 0x000fca00008e0600 */
[----:B------:R-:W-:Y:S01]  /*29de0*/  MOV R11, R150 ;  /* 0x00000096000b7202 */ /* 0x000fe20000000f00 */
[----:B------:R-:W-:Y:S01]  /*29df0*/  IMAD.X R151, R151, 0x1, R0, P2 ;  /* 0x0000000197977824 */ /* 0x000fe200010e0600 */
[----:B------:R1:W-:Y:S04]  /*29e00*/  STL [R1+0x5c4], R150 ;  /* 0x0005c49601007387 */ /* 0x0003e80000100800 */
[----:B------:R1:W-:Y:S04]  /*29e10*/  LDGSTS.E [R5+0x7000], desc[UR16][R10.64], P0 ;  /* 0x070000000a057fae */ /* 0x0003e80008121850 */
[----:B------:R1:W-:Y:S04]  /*29e20*/  STL [R1+0x5e8], R147 ;  /* 0x0005e89301007387 */ /* 0x0003e80000100800 */
[----:B-1----:R-:W2:Y:S01]  /*29e30*/  LDL.LU R146, [R1+0x250] ;  /* 0x0002500001927983 */ /* 0x002ea20000300800 */
[----:B------:R-:W-:-:S02]  /*29e40*/  IMAD.MOV.U32 R10, RZ, RZ, R147 ;  /* 0x000000ffff0a7224 */ /* 0x000fc400078e0093 */
[----:B------:R-:W-:Y:S01]  /*29e50*/  IMAD.MOV.U32 R11, RZ, RZ, R151 ;  /* 0x000000ffff0b7224 */ /* 0x000fe200078e0097 */
[----:B------:R1:W-:Y:S04]  /*29e60*/  STL [R1+0x5e4], R151 ;  /* 0x0005e49701007387 */ /* 0x0003e80000100800 */
[----:B------:R-:W2:Y:S04]  /*29e70*/  LDL.LU R150, [R1+0x270] ;  /* 0x0002700001967983 */ /* 0x000ea80000300800 */
[----:B------:R4:W-:Y:S04]  /*29e80*/  LDGSTS.E [R5+0x7400], desc[UR16][R10.64], P0 ;  /* 0x074000000a057fae */ /* 0x0009e80008121850 */
[----:B------:R-:W2:Y:S04]  /*29e90*/  LDL.LU R147, [R1+0x24c] ;  /* 0x00024c0001937983 */ /* 0x000ea80000300800 */
[----:B-1----:R-:W2:Y:S01]  /*29ea0*/  LDL.LU R151, [R1+0x26c] ;  /* 0x00026c0001977983 */ /* 0x002ea20000300800 */
[----:B---3--:R-:W-:-:S02]  /*29eb0*/  IADD3 R148, P1, R148, R2, RZ ;  /* 0x0000000294947210 */ /* 0x008fc40007f3e0ff */
[----:B----4-:R-:W-:-:S03]  /*29ec0*/  IADD3 R12, P2, R12, R2, RZ ;  /* 0x000000020c0c7210 */ /* 0x010fc60007f5e0ff */
[----:B------:R-:W-:Y:S02]  /*29ed0*/  IMAD.MOV.U32 R10, RZ, RZ, R148 ;  /* 0x000000ffff0a7224 */ /* 0x000fe400078e0094 */
[----:B--2---:R-:W-:Y:S01]  /*29ee0*/  IMAD.X R149, R149, 0x1, R0, P1 ;  /* 0x0000000195957824 */ /* 0x004fe200008e0600 */
[----:B------:R1:W-:Y:S01]  /*29ef0*/  STL [R1+0x608], R148 ;  /* 0x0006089401007387 */ /* 0x0003e20000100800 */
[----:B------:R-:W-:Y:S02]  /*29f00*/  IADD3.X R13, R13, R0, RZ, P2, !PT ;  /* 0x000000000d0d7210 */ /* 0x000fe400017fe4ff */
[----:B------:R-:W-:Y:S01]  /*29f10*/  IMAD.MOV.U32 R11, RZ, RZ, R149 ;  /* 0x000000ffff0b7224 */ /* 0x000fe200078e0095 */
[----:B------:R-:W-:Y:S04]  /*29f20*/  STL [R1+0x604], R149 ;  /* 0x0006049501007387 */ /* 0x000fe80000100800 */
[----:B------:R2:W-:Y:S04]  /*29f30*/  STL [R1+0x628], R12 ;  /* 0x0006280c01007387 */ /* 0x0005e80000100800 */
[----:B------:R3:W-:Y:S04]  /*29f40*/  LDGSTS.E [R5+0x7800], desc[UR16][R10.64], P0 ;  /* 0x078000000a057fae */ /* 0x0007e80008121850 */
[----:B------:R4:W-:Y:S04]  /*29f50*/  STL [R1+0x624], R13 ;  /* 0x0006240d01007387 */ /* 0x0009e80000100800 */
[----:B-1----:R-:W4:Y:S01]  /*29f60*/  LDL.LU R148, [R1+0x28c] ;  /* 0x00028c0001947983 */ /* 0x002f220000300800 */
[----:B---3--:R-:W-:-:S03]  /*29f70*/  IMAD.MOV.U32 R10, RZ, RZ, R12 ;  /* 0x000000ffff0a7224 */ /* 0x008fc600078e000c */
[----:B--2---:R-:W2:Y:S01]  /*29f80*/  LDL.LU R12, [R1+0x290] ;  /* 0x00029000010c7983 */ /* 0x004ea20000300800 */
[----:B------:R-:W-:-:S03]  /*29f90*/  MOV R11, R13 ;  /* 0x0000000d000b7202 */ /* 0x000fc60000000f00 */
[----:B------:R-:W3:Y:S04]  /*29fa0*/  LDL.LU R149, [R1+0x2ac] ;  /* 0x0002ac0001957983 */ /* 0x000ee80000300800 */
[----:B----4-:R-:W4:Y:S04]  /*29fb0*/  LDL.LU R13, [R1+0x2b0] ;  /* 0x0002b000010d7983 */ /* 0x010f280000300800 */
[----:B------:R1:W-:Y:S02]  /*29fc0*/  LDGSTS.E [R5+0x7c00], desc[UR16][R10.64], P0 ;  /* 0x07c000000a057fae */ /* 0x0003e40008121850 */
[----:B-1----:R-:W-:-:S02]  /*29fd0*/  LOP3.LUT R5, R8, 0x20, RZ, 0x3c, !PT ;  /* 0x0000002008057812 */ /* 0x002fc400078e3cff */
[----:B------:R-:W-:-:S03]  /*29fe0*/  IADD3 R146, P1, R146, R2, RZ ;  /* 0x0000000292927210 */ /* 0x000fc60007f3e0ff */
[----:B------:R-:W-:Y:S01]  /*29ff0*/  IMAD.IADD R5, R5, 0x1, R9 ;  /* 0x0000000105057824 */ /* 0x000fe200078e0209 */
[----:B------:R-:W-:Y:S01]  /*2a000*/  MOV R10, R146 ;  /* 0x00000092000a7202 */ /* 0x000fe20000000f00 */
[----:B------:R1:W-:Y:S01]  /*2a010*/  STL [R1+0x250], R146 ;  /* 0x0002509201007387 */ /* 0x0003e20000100800 */
[----:B------:R-:W-:Y:S01]  /*2a020*/  IADD3 R150, P2, R150, R2, RZ ;  /* 0x0000000296967210 */ /* 0x000fe20007f5e0ff */
[----:B------:R-:W-:-:S04]  /*2a030*/  IMAD.X R147, R147, 0x1, R0, P1 ;  /* 0x0000000193937824 */ /* 0x000fc800008e0600 */
[----:B------:R-:W-:Y:S01]  /*2a040*/  STL [R1+0x270], R150 ;  /* 0x0002709601007387 */ /* 0x000fe20000100800 */
[----:B------:R-:W-:-:S03]  /*2a050*/  IMAD.MOV.U32 R11, RZ, RZ, R147 ;  /* 0x000000ffff0b7224 */ /* 0x000fc600078e0093 */
[----:B------:R1:W-:Y:S01]  /*2a060*/  STL [R1+0x24c], R147 ;  /* 0x00024c9301007387 */ /* 0x0003e20000100800 */
[----:B------:R-:W-:-:S03]  /*2a070*/  IMAD.X R151, R151, 0x1, R0, P2 ;  /* 0x0000000197977824 */ /* 0x000fc600010e0600 */
[----:B-1----:R-:W3:Y:S04]  /*2a080*/  LDL.LU R146, [R1+0x2d0] ;  /* 0x0002d00001927983 */ /* 0x002ee80000300800 */
[----:B------:R1:W-:Y:S04]  /*2a090*/  LDGSTS.E [R5+0x100], desc[UR16][R10.64], P0 ;  /* 0x001000000a057fae */ /* 0x0003e80008121850 */
[----:B------:R-:W3:Y:S04]  /*2a0a0*/  LDL.LU R147, [R1+0x2f0] ;  /* 0x0002f00001937983 */ /* 0x000ee80000300800 */
[----:B------:R1:W-:Y:S02]  /*2a0b0*/  STL [R1+0x26c], R151 ;  /* 0x00026c9701007387 */ /* 0x0003e40000100800 */
[----:B-1----:R-:W-:-:S02]  /*2a0c0*/  IMAD.MOV.U32 R10, RZ, RZ, R150 ;  /* 0x000000ffff0a7224 */ /* 0x002fc400078e0096 */
[----:B------:R-:W-:Y:S01]  /*2a0d0*/  IMAD.MOV.U32 R11, RZ, RZ, R151 ;  /* 0x000000ffff0b7224 */ /* 0x000fe200078e0097 */
[----:B------:R-:W3:Y:S04]  /*2a0e0*/  LDL.LU R150, [R1+0x2cc] ;  /* 0x0002cc0001967983 */ /* 0x000ee80000300800 */
[----:B------:R-:W3:Y:S04]  /*2a0f0*/  LDL.LU R151, [R1+0x2ec] ;  /* 0x0002ec0001977983 */ /* 0x000ee80000300800 */
[----:B------:R1:W-:Y:S01]  /*2a100*/  LDGSTS.E [R5+0x500], desc[UR16][R10.64], P0 ;  /* 0x005000000a057fae */ /* 0x0003e20008121850 */
[----:B--2---:R-:W-:-:S04]  /*2a110*/  IADD3 R12, P1, R12, R2, RZ ;  /* 0x000000020c0c7210 */ /* 0x004fc80007f3e0ff */
[----:B------:R-:W-:Y:S02]  /*2a120*/  IADD3.X R148, R148, R0, RZ, P1, !PT ;  /* 0x0000000094947210 */ /* 0x000fe40000ffe4ff */
[----:B----4-:R-:W-:Y:S01]  /*2a130*/  IADD3 R13, P2, R13, R2, RZ ;  /* 0x000000020d0d7210 */ /* 0x010fe20007f5e0ff */
[----:B------:R2:W-:Y:S01]  /*2a140*/  STL [R1+0x290], R12 ;  /* 0x0002900c01007387 */ /* 0x0005e20000100800 */
[----:B-1----:R-:W-:Y:S02]  /*2a150*/  IMAD.MOV.U32 R10, RZ, RZ, R12 ;  /* 0x000000ffff0a7224 */ /* 0x002fe400078e000c */
[----:B------:R-:W-:Y:S01]  /*2a160*/  IMAD.MOV.U32 R11, RZ, RZ, R148 ;  /* 0x000000ffff0b7224 */ /* 0x000fe200078e0094 */
[----:B------:R1:W-:Y:S01]  /*2a170*/  STL [R1+0x28c], R148 ;  /* 0x00028c9401007387 */ /* 0x0003e20000100800 */
[----:B---3--:R-:W-:-:S03]  /*2a180*/  IMAD.X R149, R149, 0x1, R0, P2 ;  /* 0x0000000195957824 */ /* 0x008fc600010e0600 */
[----:B------:R3:W-:Y:S04]  /*2a190*/  STL [R1+0x2b0], R13 ;  /* 0x0002b00d01007387 */ /* 0x0007e80000100800 */
[----:B--2---:R-:W2:Y:S04]  /*2a1a0*/  LDL.LU R12, [R1+0x310] ;  /* 0x00031000010c7983 */ /* 0x004ea80000300800 */
[----:B------:R4:W-:Y:S04]  /*2a1b0*/  STL [R1+0x2ac], R149 ;  /* 0x0002ac9501007387 */ /* 0x0009e80000100800 */
[----:B------:R4:W-:Y:S04]  /*2a1c0*/  LDGSTS.E [R5+0x900], desc[UR16][R10.64], P0 ;  /* 0x009000000a057fae */ /* 0x0009e80008121850 */
[----:B-1----:R-:W2:Y:S01]  /*2a1d0*/  LDL.LU R148, [R1+0x330] ;  /* 0x0003300001947983 */ /* 0x002ea20000300800 */
[----:B----4-:R-:W-:-:S03]  /*2a1e0*/  MOV R10, R13 ;  /* 0x0000000d000a7202 */ /* 0x010fc60000000f00 */
[----:B---3--:R-:W3:Y:S01]  /*2a1f0*/  LDL.LU R13, [R1+0x30c] ;  /* 0x00030c00010d7983 */ /* 0x008ee20000300800 */
[----:B------:R-:W-:-:S03]  /*2a200*/  IMAD.MOV.U32 R11, RZ, RZ, R149 ;  /* 0x000000ffff0b7224 */ /* 0x000fc600078e0095 */
[----:B------:R-:W4:Y:S04]  /*2a210*/  LDL.LU R149, [R1+0x32c] ;  /* 0x00032c0001957983 */ /* 0x000f280000300800 */
[----:B------:R1:W-:Y:S01]  /*2a220*/  LDGSTS.E [R5+0xd00], desc[UR16][R10.64], P0 ;  /* 0x00d000000a057fae */ /* 0x0003e20008121850 */
[----:B------:R-:W-:-:S04]  /*2a230*/  IADD3 R146, P1, R146, R2, RZ ;  /* 0x0000000292927210 */ /* 0x000fc80007f3e0ff */
[----:B-1----:R-:W-:Y:S02]  /*2a240*/  MOV R10, R146 ;  /* 0x00000092000a7202 */ /* 0x002fe40000000f00 */
[----:B------:R-:W-:Y:S01]  /*2a250*/  IADD3 R147, P2, R147, R2, RZ ;  /* 0x0000000293937210 */ /* 0x000fe20007f5e0ff */
[----:B------:R1:W-:Y:S01]  /*2a260*/  STL [R1+0x2d0], R146 ;  /* 0x0002d09201007387 */ /* 0x0003e20000100800 */
[----:B------:R-:W-:-:S04]  /*2a270*/  IMAD.X R150, R150, 0x1, R0, P1 ;  /* 0x0000000196967824 */ /* 0x000fc800008e0600 */
[----:B------:R-:W-:Y:S01]  /*2a280*/  IMAD.MOV.U32 R11, RZ, RZ, R150 ;  /* 0x000000ffff0b7224 */ /* 0x000fe200078e0096 */
[----:B------:R1:W-:Y:S01]  /*2a290*/  STL [R1+0x2cc], R150 ;  /* 0x0002cc9601007387 */ /* 0x0003e20000100800 */
[----:B------:R-:W-:-:S03]  /*2a2a0*/  IMAD.X R151, R151, 0x1, R0, P2 ;  /* 0x0000000197977824 */ /* 0x000fc600010e0600 */
[----:B------:R1:W-:Y:S04]  /*2a2b0*/  STL [R1+0x2f0], R147 ;  /* 0x0002f09301007387 */ /* 0x0003e80000100800 */
[----:B-1----:R-:W4:Y:S04]  /*2a2c0*/  LDL.LU R146, [R1+0x350] ;  /* 0x0003500001927983 */ /* 0x002f280000300800 */
[----:B------:R1:W-:Y:S04]  /*2a2d0*/  LDGSTS.E [R5+0x1100], desc[UR16][R10.64], P0 ;  /* 0x011000000a057fae */ /* 0x0003e80008121850 */
[----:B------:R1:W-:Y:S04]  /*2a2e0*/  STL [R1+0x2ec], R151 ;  /* 0x0002ec9701007387 */ /* 0x0003e80000100800 */
[----:B------:R-:W4:Y:S01]  /*2a2f0*/  LDL.LU R150, [R1+0x370] ;  /* 0x0003700001967983 */ /* 0x000f220000300800 */
[----:B-1----:R-:W-:-:S02]  /*2a300*/  IMAD.MOV.U32 R10, RZ, RZ, R147 ;  /* 0x000000ffff0a7224 */ /* 0x002fc400078e0093 */
[----:B------:R-:W-:Y:S01]  /*2a310*/  IMAD.MOV.U32 R11, RZ, RZ, R151 ;  /* 0x000000ffff0b7224 */ /* 0x000fe200078e0097 */
[----:B------:R-:W4:Y:S04]  /*2a320*/  LDL.LU R147, [R1+0x34c] ;  /* 0x00034c0001937983 */ /* 0x000f280000300800 */
[----:B------:R-:W4:Y:S04]  /*2a330*/  LDL.LU R151, [R1+0x36c] ;  /* 0x00036c0001977983 */ /* 0x000f280000300800 */
[----:B------:R1:W-:Y:S01]  /*2a340*/  LDGSTS.E [R5+0x1500], desc[UR16][R10.64], P0 ;  /* 0x015000000a057fae */ /* 0x0003e20008121850 */
[----:B--2---:R-:W-:-:S05]  /*2a350*/  IADD3 R12, P1, R12, R2, RZ ;  /* 0x000000020c0c7210 */ /* 0x004fca0007f3e0ff */
[----:B------:R2:W-:Y:S01]  /*2a360*/  STL [R1+0x310], R12 ;  /* 0x0003100c01007387 */ /* 0x0005e20000100800 */
[----:B-1----:R-:W-:Y:S01]  /*2a370*/  IMAD.MOV.U32 R10, RZ, RZ, R12 ;  /* 0x000000ffff0a7224 */ /* 0x002fe200078e000c */
[----:B------:R-:W-:Y:S02]  /*2a380*/  IADD3 R148, P2, R148, R2, RZ ;  /* 0x0000000294947210 */ /* 0x000fe40007f5e0ff */
[----:B---3--:R-:W-:-:S03]  /*2a390*/  IADD3.X R13, R13, R0, RZ, P1, !PT ;  /* 0x000000000d0d7210 */ /* 0x008fc60000ffe4ff */
[----:B----4-:R-:W-:Y:S02]  /*2a3a0*/  IMAD.X R149, R149, 0x1, R0, P2 ;  /* 0x0000000195957824 */ /* 0x010fe400010e0600 */
[----:B------:R1:W-:Y:S01]  /*2a3b0*/  STL [R1+0x30c], R13 ;  /* 0x00030c0d01007387 */ /* 0x0003e20000100800 */
[----:B------:R-:W-:-:S03]  /*2a3c0*/  IMAD.MOV.U32 R11, RZ, RZ, R13 ;  /* 0x000000ffff0b7224 */ /* 0x000fc600078e000d */
[----:B------:R3:W-:Y:S04]  /*2a3d0*/  STL [R1+0x330], R148 ;  /* 0x0003309401007387 */ /* 0x0007e80000100800 */
[----:B--2---:R-:W2:Y:S04]  /*2a3e0*/  LDL.LU R12, [R1+0x390] ;  /* 0x00039000010c7983 */ /* 0x004ea80000300800 */
[----:B------:R4:W-:Y:S04]  /*2a3f0*/  STL [R1+0x32c], R149 ;  /* 0x00032c9501007387 */ /* 0x0009e80000100800 */
[----:B------:R3:W-:Y:S04]  /*2a400*/  LDGSTS.E [R5+0x1900], desc[UR16][R10.64], P0 ;  /* 0x019000000a057fae */ /* 0x0007e80008121850 */
[----:B-1----:R-:W2:Y:S01]  /*2a410*/  LDL.LU R13, [R1+0x3b0] ;  /* 0x0003b000010d7983 */ /* 0x002ea20000300800 */
[----:B---3--:R-:W-:-:S03]  /*2a420*/  MOV R10, R148 ;  /* 0x00000094000a7202 */ /* 0x008fc60000000f00 */
[----:B------:R-:W3:Y:S01]  /*2a430*/  LDL.LU R148, [R1+0x38c] ;  /* 0x00038c0001947983 */ /* 0x000ee20000300800 */
[----:B------:R-:W-:-:S03]  /*2a440*/  IMAD.MOV.U32 R11, RZ, RZ, R149 ;  /* 0x000000ffff0b7224 */ /* 0x000fc600078e0095 */
[----:B----4-:R-:W4:Y:S04]  /*2a450*/  LDL.LU R149, [R1+0x3ac] ;  /* 0x0003ac0001957983 */ /* 0x010f280000300800 */
[----:B------:R1:W-:Y:S01]  /*2a460*/  LDGSTS.E [R5+0x1d00], desc[UR16][R10.64], P0 ;  /* 0x01d000000a057fae */ /* 0x0003e20008121850 */
[----:B------:R-:W-:-:S05]  /*2a470*/  IADD3 R146, P1, R146, R2, RZ ;  /* 0x0000000292927210 */ /* 0x000fca0007f3e0ff */
[----:B------:R1:W-:Y:S02]  /*2a480*/  STL [R1+0x350], R146 ;  /* 0x0003509201007387 */ /* 0x0003e40000100800 */
[----:B-1----:R-:W-:Y:S02]  /*2a490*/  MOV R10, R146 ;  /* 0x00000092000a7202 */ /* 0x002fe40000000f00 */
[----:B------:R-:W-:Y:S01]  /*2a4a0*/  IADD3 R150, P2, R150, R2, RZ ;  /* 0x0000000296967210 */ /* 0x000fe20007f5e0ff */
[----:B------:R-:W-:-:S04]  /*2a4b0*/  IMAD.X R147, R147, 0x1, R0, P1 ;  /* 0x0000000193937824 */ /* 0x000fc800008e0600 */
[----:B------:R-:W-:Y:S01]  /*2a4c0*/  IMAD.MOV.U32 R11, RZ, RZ, R147 ;  /* 0x000000ffff0b7224 */ /* 0x000fe200078e0093 */
[----:B------:R1:W-:Y:S01]  /*2a4d0*/  STL [R1+0x34c], R147 ;  /* 0x00034c9301007387 */ /* 0x0003e20000100800 */
[----:B------:R-:W-:-:S03]  /*2a4e0*/  IMAD.X R151, R151, 0x1, R0, P2 ;  /* 0x0000000197977824 */ /* 0x000fc600010e0600 */
[----:B------:R1:W-:Y:S04]  /*2a4f0*/  STL [R1+0x370], R150 ;  /* 0x0003709601007387 */ /* 0x0003e80000100800 */
[----:B------:R-:W4:Y:S04]  /*2a500*/  LDL.LU R146, [R1+0x3d0] ;  /* 0x0003d00001927983 */ /* 0x000f280000300800 */
[----:B------:R1:W-:Y:S04]  /*2a510*/  LDGSTS.E [R5+0x2100], desc[UR16][R10.64], P0 ;  /* 0x021000000a057fae */ /* 0x0003e80008121850 */
[----:B------:R1:W-:Y:S04]  /*2a520*/  STL [R1+0x36c], R151 ;  /* 0x00036c9701007387 */ /* 0x0003e80000100800 */
        /* <DEDUP_REMOVED lines=61> */
[----:B------:R1:W-:Y:S01]  /*2a900*/  STL [R1+0x450], R146 ;  /* 0x0004509201007387 */ /* 0x0003e20000100800 */
[----:B------:R-:W-:Y:S02]  /*2a910*/  IADD3 R150, P2, R150, R2, RZ ;  /* 0x0000000296967210 */ /* 0x000fe40007f5e0ff */
[----:B-1----:R-:W-:Y:S01]  /*2a920*/  MOV R10, R146 ;  /* 0x00000092000a7202 */ /* 0x002fe20000000f00 */
        /* <DEDUP_REMOVED lines=30> */
[----:B----4-:R-:W4:Y:S01]  /*2ab10*/  LDL.LU R149, [R1+0x52c] ;  /* 0x00052c0001957983 */ /* 0x010f220000300800 */
[----:B------:R-:W-:-:S03]  /*2ab20*/  IADD3 R146, P1, R146, R2, RZ ;  /* 0x0000000292927210 */ /* 0x000fc60007f3e0ff */
[----:B------:R1:W-:Y:S04]  /*2ab30*/  LDGSTS.E [R5+0x4d00], desc[UR16][R10.64], P0 ;  /* 0x04d000000a057fae */ /* 0x0003e80008121850 */
        /* <DEDUP_REMOVED lines=35> */
[----:B------:R1:W-:Y:S01]  /*2ad70*/  LDGSTS.E [R5+0x5d00], desc[UR16][R10.64], P0 ;  /* 0x05d000000a057fae */ /* 0x0003e20008121850 */
[----:B------:R-:W-:-:S03]  /*2ad80*/  IADD3 R150, P2, R150, R2, RZ ;  /* 0x0000000296967210 */ /* 0x000fc60007f5e0ff */
[----:B------:R1:W-:Y:S01]  /*2ad90*/  STL [R1+0x550], R146 ;  /* 0x0005509201007387 */ /* 0x0003e20000100800 */
[----:B------:R-:W-:Y:S01]  /*2ada0*/  IMAD.X R147, R147, 0x1, R0, P1 ;  /* 0x0000000193937824 */ /* 0x000fe200008e0600 */
[----:B-1----:R-:W-:-:S03]  /*2adb0*/  MOV R10, R146 ;  /* 0x00000092000a7202 */ /* 0x002fc60000000f00 */
        /* <DEDUP_REMOVED lines=16> */
[----:B------:R-:W-:Y:S02]  /*2aec0*/  IADD3 R13, P2, R13, R2, RZ ;  /* 0x000000020d0d7210 */ /* 0x000fe40007f5e0ff */
[----:B---3--:R-:W-:-:S03]  /*2aed0*/  IADD3.X R148, R148, R0, RZ, P1, !PT ;  /* 0x0000000094947210 */ /* 0x008fc60000ffe4ff */
[----:B----4-:R-:W-:Y:S02]  /*2aee0*/  IMAD.X R149, R149, 0x1, R0, P2 ;  /* 0x0000000195957824 */ /* 0x010fe400010e0600 */
[----:B------:R1:W-:Y:S01]  /*2aef0*/  STL [R1+0x58c], R148 ;  /* 0x00058c9401007387 */ /* 0x0003e20000100800 */
[----:B------:R-:W-:-:S03]  /*2af00*/  IMAD.MOV.U32 R11, RZ, RZ, R148 ;  /* 0x000000ffff0b7224 */ /* 0x000fc600078e0094 */
[----:B------:R-:W-:Y:S04]  /*2af10*/  STL [R1+0x5b0], R13 ;  /* 0x0005b00d01007387 */ /* 0x000fe80000100800 */
[----:B------:R2:W-:Y:S04]  /*2af20*/  LDGSTS.E [R5+0x6900], desc[UR16][R10.64], P0 ;  /* 0x069000000a057fae */ /* 0x0005e80008121850 */
[----:B-1----:R-:W3:Y:S04]  /*2af30*/  LDL.LU R148, [R1+0x610] ;  /* 0x0006100001947983 */ /* 0x002ee80000300800 */
[----:B------:R1:W-:Y:S04]  /*2af40*/  STL [R1+0x5ac], R149 ;  /* 0x0005ac9501007387 */ /* 0x0003e80000100800 */
[----:B------:R-:W4:Y:S01]  /*2af50*/  LDL.LU R12, [R1+0x630] ;  /* 0x00063000010c7983 */ /* 0x000f220000300800 */
[----:B--2---:R-:W-:Y:S01]  /*2af60*/  IMAD.MOV.U32 R11, RZ, RZ, R149 ;  /* 0x000000ffff0b7224 */ /* 0x004fe200078e0095 */
[----:B------:R-:W-:-:S02]  /*2af70*/  MOV R10, R13 ;  /* 0x0000000d000a7202 */ /* 0x000fc40000000f00 */
[----:B-1----:R-:W2:Y:S04]  /*2af80*/  LDL.LU R149, [R1+0x60c] ;  /* 0x00060c0001957983 */ /* 0x002ea80000300800 */
[----:B------:R-:W2:Y:S01]  /*2af90*/  LDL.LU R13, [R1+0x62c] ;  /* 0x00062c00010d7983 */ /* 0x000ea20000300800 */
[----:B------:R-:W-:-:S03]  /*2afa0*/  IADD3 R146, P1, R146, R2, RZ ;  /* 0x0000000292927210 */ /* 0x000fc60007f3e0ff */
[----:B------:R1:W-:Y:S01]  /*2afb0*/  LDGSTS.E [R5+0x6d00], desc[UR16][R10.64], P0 ;  /* 0x06d000000a057fae */ /* 0x0003e20008121850 */
[----:B------:R-:W-:Y:S01]  /*2afc0*/  IADD3 R147, P2, R147, R2, RZ ;  /* 0x0000000293937210 */ /* 0x000fe20007f5e0ff */
[----:B------:R-:W-:Y:S01]  /*2afd0*/  IMAD.X R150, R150, 0x1, R0, P1 ;  /* 0x0000000196967824 */ /* 0x000fe200008e0600 */
[----:B-1----:R-:W-:-:S03]  /*2afe0*/  MOV R10, R146 ;  /* 0x00000092000a7202 */ /* 0x002fc60000000f00 */
[----:B------:R-:W-:Y:S02]  /*2aff0*/  IMAD.MOV.U32 R11, RZ, RZ, R150 ;  /* 0x000000ffff0b7224 */ /* 0x000fe400078e0096 */
[----:B------:R-:W-:Y:S01]  /*2b000*/  IMAD.X R151, R151, 0x1, R0, P2 ;  /* 0x0000000197977824 */ /* 0x000fe200010e0600 */
[----:B------:R1:W-:Y:S04]  /*2b010*/  STL [R1+0x5d0], R146 ;  /* 0x0005d09201007387 */ /* 0x0003e80000100800 */
[----:B------:R1:W-:Y:S04]  /*2b020*/  LDGSTS.E [R5+0x7100], desc[UR16][R10.64], P0 ;  /* 0x071000000a057fae */ /* 0x0003e80008121850 */
[----:B------:R1:W-:Y:S04]  /*2b030*/  STL [R1+0x5cc], R150 ;  /* 0x0005cc9601007387 */ /* 0x0003e80000100800 */
[----:B------:R1:W-:Y:S02]  /*2b040*/  STL [R1+0x5f0], R147 ;  /* 0x0005f09301007387 */ /* 0x0003e40000100800 */
[----:B-1----:R-:W-:-:S02]  /*2b050*/  IMAD.MOV.U32 R10, RZ, RZ, R147 ;  /* 0x000000ffff0a7224 */ /* 0x002fc400078e0093 */
[----:B------:R-:W2:Y:S01]  /*2b060*/  LDL.LU R146, [R1+0x258] ;  /* 0x0002580001927983 */ /* 0x000ea20000300800 */
[----:B------:R-:W-:-:S03]  /*2b070*/  IMAD.MOV.U32 R11, RZ, RZ, R151 ;  /* 0x000000ffff0b7224 */ /* 0x000fc600078e0097 */
[----:B------:R1:W-:Y:S04]  /*2b080*/  STL [R1+0x5ec], R151 ;  /* 0x0005ec9701007387 */ /* 0x0003e80000100800 */
[----:B------:R-:W2:Y:S04]  /*2b090*/  LDL.LU R150, [R1+0x278] ;  /* 0x0002780001967983 */ /* 0x000ea80000300800 */
[----:B------:R4:W-:Y:S04]  /*2b0a0*/  LDGSTS.E [R5+0x7500], desc[UR16][R10.64], P0 ;  /* 0x075000000a057fae */ /* 0x0009e80008121850 */
[----:B------:R-:W2:Y:S04]  /*2b0b0*/  LDL.LU R147, [R1+0x254] ;  /* 0x0002540001937983 */ /* 0x000ea80000300800 */
[----:B-1----:R-:W2:Y:S01]  /*2b0c0*/  LDL.LU R151, [R1+0x274] ;  /* 0x0002740001977983 */ /* 0x002ea20000300800 */
[----:B---3--:R-:W-:-:S02]  /*2b0d0*/  IADD3 R148, P1, R148, R2, RZ ;  /* 0x0000000294947210 */ /* 0x008fc40007f3e0ff */
[----:B----4-:R-:W-:-:S03]  /*2b0e0*/  IADD3 R12, P2, R12, R2, RZ ;  /* 0x000000020c0c7210 */ /* 0x010fc60007f5e0ff */
[----:B------:R-:W-:Y:S01]  /*2b0f0*/  IMAD.MOV.U32 R10, RZ, RZ, R148 ;  /* 0x000000ffff0a7224 */ /* 0x000fe200078e0094 */
[----:B--2---:R-:W-:Y:S01]  /*2b100*/  IADD3.X R149, R149, R0, RZ, P1, !PT ;  /* 0x0000000095957210 */ /* 0x004fe20000ffe4ff */
[----:B------:R1:W-:Y:S01]  /*2b110*/  STL [R1+0x610], R148 ;  /* 0x0006109401007387 */ /* 0x0003e20000100800 */
[----:B------:R-:W-:-:S03]  /*2b120*/  IMAD.X R13, R13, 0x1, R0, P2 ;  /* 0x000000010d0d7824 */ /* 0x000fc600010e0600 */
[----:B------:R-:W-:Y:S01]  /*2b130*/  IMAD.MOV.U32 R11, RZ, RZ, R149 ;  /* 0x000000ffff0b7224 */ /* 0x000fe200078e0095 */
[----:B------:R-:W-:Y:S04]  /*2b140*/  STL [R1+0x60c], R149 ;  /* 0x00060c9501007387 */ /* 0x000fe80000100800 */
[----:B------:R2:W-:Y:S04]  /*2b150*/  STL [R1+0x630], R12 ;  /* 0x0006300c01007387 */ /* 0x0005e80000100800 */
[----:B------:R3:W-:Y:S04]  /*2b160*/  LDGSTS.E [R5+0x7900], desc[UR16][R10.64], P0 ;  /* 0x079000000a057fae */ /* 0x0007e80008121850 */
[----:B------:R4:W-:Y:S04]  /*2b170*/  STL [R1+0x62c], R13 ;  /* 0x00062c0d01007387 */ /* 0x0009e80000100800 */
[----:B-1----:R-:W4:Y:S01]  /*2b180*/  LDL.LU R148, [R1+0x294] ;  /* 0x0002940001947983 */ /* 0x002f220000300800 */
[----:B---3--:R-:W-:-:S03]  /*2b190*/  MOV R10, R12 ;  /* 0x0000000c000a7202 */ /* 0x008fc60000000f00 */
[----:B--2---:R-:W2:Y:S01]  /*2b1a0*/  LDL.LU R12, [R1+0x298] ;  /* 0x00029800010c7983 */ /* 0x004ea20000300800 */
[----:B------:R-:W-:-:S03]  /*2b1b0*/  IMAD.MOV.U32 R11, RZ, RZ, R13 ;  /* 0x000000ffff0b7224 */ /* 0x000fc600078e000d */
[----:B------:R-:W3:Y:S04]  /*2b1c0*/  LDL.LU R149, [R1+0x2b4] ;  /* 0x0002b40001957983 */ /* 0x000ee80000300800 */
[----:B----4-:R-:W4:Y:S04]  /*2b1d0*/  LDL.LU R13, [R1+0x2b8] ;  /* 0x0002b800010d7983 */ /* 0x010f280000300800 */
[----:B------:R1:W-:Y:S01]  /*2b1e0*/  LDGSTS.E [R5+0x7d00], desc[UR16][R10.64], P0 ;  /* 0x07d000000a057fae */ /* 0x0003e20008121850 */
[----:B------:R-:W-:Y:S02]  /*2b1f0*/  IADD3 R146, P1, R146, R2, RZ ;  /* 0x0000000292927210 */ /* 0x000fe40007f3e0ff */
[----:B-1----:R-:W-:-:S02]  /*2b200*/  LOP3.LUT R5, R8, 0x40, RZ, 0x3c, !PT ;  /* 0x0000004008057812 */ /* 0x002fc400078e3cff */
[----:B------:R-:W-:Y:S01]  /*2b210*/  IADD3 R150, P2, R150, R2, RZ ;  /* 0x0000000296967210 */ /* 0x000fe20007f5e0ff */
[----:B------:R1:W-:Y:S01]  /*2b220*/  STL [R1+0x258], R146 ;  /* 0x0002589201007387 */ /* 0x0003e20000100800 */
[----:B------:R-:W-:Y:S02]  /*2b230*/  IMAD.MOV.U32 R10, RZ, RZ, R146 ;  /* 0x000000ffff0a7224 */ /* 0x000fe400078e0092 */
[----:B------:R-:W-:Y:S02]  /*2b240*/  IMAD.IADD R5, R5, 0x1, R9 ;  /* 0x0000000105057824 */ /* 0x000fe400078e0209 */
[----:B------:R-:W-:Y:S01]  /*2b250*/  IMAD.X R147, R147, 0x1, R0, P1 ;  /* 0x0000000193937824 */ /* 0x000fe200008e0600 */
[----:B------:R-:W-:Y:S03]  /*2b260*/  STL [R1+0x278], R150 ;  /* 0x0002789601007387 */ /* 0x000fe60000100800 */
[----:B------:R-:W-:Y:S01]  /*2b270*/  IMAD.MOV.U32 R11, RZ, RZ, R147 ;  /* 0x000000ffff0b7224 */ /* 0x000fe200078e0093 */
[----:B------:R1:W-:Y:S01]  /*2b280*/  STL [R1+0x254], R147 ;  /* 0x0002549301007387 */ /* 0x0003e20000100800 */
[----:B------:R-:W-:-:S03]  /*2b290*/  IADD3.X R151, R151, R0, RZ, P2, !PT ;  /* 0x0000000097977210 */ /* 0x000fc600017fe4ff */
[----:B-1----:R-:W3:Y:S04]  /*2b2a0*/  LDL.LU R146, [R1+0x2d8] ;  /* 0x0002d80001927983 */ /* 0x002ee80000300800 */
[----:B------:R1:W-:Y:S04]  /*2b2b0*/  LDGSTS.E [R5+0x200], desc[UR16][R10.64], P0 ;  /* 0x002000000a057fae */ /* 0x0003e80008121850 */
[----:B------:R-:W3:Y:S04]  /*2b2c0*/  LDL.LU R147, [R1+0x2f8] ;  /* 0x0002f80001937983 */ /* 0x000ee80000300800 */
[----:B------:R1:W-:Y:S02]  /*2b2d0*/  STL [R1+0x274], R151 ;  /* 0x0002749701007387 */ /* 0x0003e40000100800 */
[----:B-1----:R-:W-:Y:S01]  /*2b2e0*/  IMAD.MOV.U32 R10, RZ, RZ, R150 ;  /* 0x000000ffff0a7224 */ /* 0x002fe200078e0096 */
[----:B------:R-:W-:Y:S01]  /*2b2f0*/  MOV R11, R151 ;  /* 0x00000097000b7202 */ /* 0x000fe20000000f00 */
[----:B------:R-:W3:Y:S04]  /*2b300*/  LDL.LU R150, [R1+0x2d4] ;  /* 0x0002d40001967983 */ /* 0x000ee80000300800 */
[----:B------:R-:W3:Y:S04]  /*2b310*/  LDL.LU R151, [R1+0x2f4] ;  /* 0x0002f40001977983 */ /* 0x000ee80000300800 */
[----:B------:R1:W-:Y:S01]  /*2b320*/  LDGSTS.E [R5+0x600], desc[UR16][R10.64], P0 ;  /* 0x006000000a057fae */ /* 0x0003e20008121850 */
[----:B--2---:R-:W-:-:S05]  /*2b330*/  IADD3 R12, P1, R12, R2, RZ ;  /* 0x000000020c0c7210 */ /* 0x004fca0007f3e0ff */
[----:B------:R-:W-:Y:S01]  /*2b340*/  IMAD.X R148, R148, 0x1, R0, P1 ;  /* 0x0000000194947824 */ /* 0x000fe200008e0600 */
[----:B----4-:R-:W-:Y:S01]  /*2b350*/  IADD3 R13, P2, R13, R2, RZ ;  /* 0x000000020d0d7210 */ /* 0x010fe20007f5e0ff */
[----:B------:R2:W-:Y:S01]  /*2b360*/  STL [R1+0x298], R12 ;  /* 0x0002980c01007387 */ /* 0x0005e20000100800 */
[----:B-1----:R-:W-:Y:S02]  /*2b370*/  IMAD.MOV.U32 R10, RZ, RZ, R12 ;  /* 0x000000ffff0a7224 */ /* 0x002fe400078e000c */
[----:B------:R-:W-:Y:S01]  /*2b380*/  MOV R11, R148 ;  /* 0x00000094000b7202 */ /* 0x000fe20000000f00 */
[----:B---3--:R-:W-:Y:S01]  /*2b390*/  IMAD.X R149, R149, 0x1, R0, P2 ;  /* 0x0000000195957824 */ /* 0x008fe200010e0600 */
[----:B------:R1:W-:Y:S04]  /*2b3a0*/  STL [R1+0x294], R148 ;  /* 0x0002949401007387 */ /* 0x0003e80000100800 */
[----:B------:R3:W-:Y:S04]  /*2b3b0*/  STL [R1+0x2b8], R13 ;  /* 0x0002b80d01007387 */ /* 0x0007e80000100800 */
[----:B--2---:R-:W2:Y:S04]  /*2b3c0*/  LDL.LU R12, [R1+0x318] ;  /* 0x00031800010c7983 */ /* 0x004ea80000300800 */
[----:B------:R4:W-:Y:S04]  /*2b3d0*/  STL [R1+0x2b4], R149 ;  /* 0x0002b49501007387 */ /* 0x0009e80000100800 */
[----:B------:R4:W-:Y:S04]  /*2b3e0*/  LDGSTS.E [R5+0xa00], desc[UR16][R10.64], P0 ;  /* 0x00a000000a057fae */ /* 0x0009e80008121850 */
[----:B-1----:R-:W2:Y:S01]  /*2b3f0*/  LDL.LU R148, [R1+0x338] ;  /* 0x0003380001947983 */ /* 0x002ea20000300800 */
[----:B----4-:R-:W-:-:S03]  /*2b400*/  IMAD.MOV.U32 R10, RZ, RZ, R13 ;  /* 0x000000ffff0a7224 */ /* 0x010fc600078e000d */
[----:B---3--:R-:W3:Y:S01]  /*2b410*/  LDL.LU R13, [R1+0x314] ;  /* 0x00031400010d7983 */ /* 0x008ee20000300800 */
[----:B------:R-:W-:-:S03]  /*2b420*/  IMAD.MOV.U32 R11, RZ, RZ, R149 ;  /* 0x000000ffff0b7224 */ /* 0x000fc600078e0095 */
[----:B------:R-:W4:Y:S01]  /*2b430*/  LDL.LU R149, [R1+0x334] ;  /* 0x0003340001957983 */ /* 0x000f220000300800 */
[-C--:B------:R-:W-:Y:S02]  /*2b440*/  IADD3 R146, P1, R146, R2.reuse, RZ ;  /* 0x0000000292927210 */ /* 0x080fe40007f3e0ff */
[----:B------:R-:W-:Y:S01]  /*2b450*/  IADD3 R147, P2, R147, R2, RZ ;  /* 0x0000000293937210 */ /* 0x000fe20007f5e0ff */
[----:B------:R1:W-:Y:S04]  /*2b460*/  LDGSTS.E [R5+0xe00], desc[UR16][R10.64], P0 ;  /* 0x00e000000a057fae */ /* 0x0003e80008121850 */
[----:B------:R1:W-:Y:S01]  /*2b470*/  STL [R1+0x2d8], R146 ;  /* 0x0002d89201007387 */ /* 0x0003e20000100800 */
[----:B------:R-:W-:Y:S02]  /*2b480*/  IMAD.X R150, R150, 0x1, R0, P1 ;  /* 0x0000000196967824 */ /* 0x000fe400008e0600 */
[----:B-1----:R-:W-:Y:S01]  /*2b490*/  IMAD.MOV.U32 R10, RZ, RZ, R146 ;  /* 0x000000ffff0a7224 */ /* 0x002fe200078e0092 */
[----:B------:R-:W-:Y:S01]  /*2b4a0*/  IADD3.X R151, R151, R0, RZ, P2, !PT ;  /* 0x0000000097977210 */ /* 0x000fe200017fe4ff */
[----:B------:R-:W-:Y:S01]  /*2b4b0*/  IMAD.MOV.U32 R11, RZ, RZ, R150 ;  /* 0x000000ffff0b7224 */ /* 0x000fe200078e0096 */
[----:B------:R1:W-:Y:S04]  /*2b4c0*/  STL [R1+0x2d4], R150 ;  /* 0x0002d49601007387 */ /* 0x0003e80000100800 */
[----:B------:R1:W-:Y:S04]  /*2b4d0*/  STL [R1+0x2f8], R147 ;  /* 0x0002f89301007387 */ /* 0x0003e80000100800 */
[----:B------:R-:W4:Y:S04]  /*2b4e0*/  LDL.LU R146, [R1+0x358] ;  /* 0x0003580001927983 */ /* 0x000f280000300800 */
[----:B------:R1:W-:Y:S04]  /*2b4f0*/  LDGSTS.E [R5+0x1200], desc[UR16][R10.64], P0 ;  /* 0x012000000a057fae */ /* 0x0003e80008121850 */
[----:B------:R1:W-:Y:S04]  /*2b500*/  STL [R1+0x2f4], R151 ;  /* 0x0002f49701007387 */ /* 0x0003e80000100800 */
[----:B-1----:R-:W4:Y:S01]  /*2b510*/  LDL.LU R150, [R1+0x378] ;  /* 0x0003780001967983 */ /* 0x002f220000300800 */
[----:B------:R-:W-:Y:S01]  /*2b520*/  IMAD.MOV.U32 R10, RZ, RZ, R147 ;  /* 0x000000ffff0a7224 */ /* 0x000fe200078e0093 */
[----:B------:R-:W-:-:S02]  /*2b530*/  MOV R11, R151 ;  /* 0x00000097000b7202 */ /* 0x000fc40000000f00 */
[----:B------:R-:W4:Y:S04]  /*2b540*/  LDL.LU R147, [R1+0x354] ;  /* 0x0003540001937983 */ /* 0x000f280000300800 */
[----:B------:R-:W4:Y:S04]  /*2b550*/  LDL.LU R151, [R1+0x374] ;  /* 0x0003740001977983 */ /* 0x000f280000300800 */
[----:B------:R1:W-:Y:S01]  /*2b560*/  LDGSTS.E [R5+0x1600], desc[UR16][R10.64], P0 ;  /* 0x016000000a057fae */ /* 0x0003e20008121850 */
[----:B--2---:R-:W-:-:S05]  /*2b570*/  IADD3 R12, P1, R12, R2, RZ ;  /* 0x000000020c0c7210 */ /* 0x004fca0007f3e0ff */
[----:B------:R2:W-:Y:S01]  /*2b580*/  STL [R1+0x318], R12 ;  /* 0x0003180c01007387 */ /* 0x0005e20000100800 */
[----:B-1----:R-:W-:Y:S01]  /*2b590*/  IMAD.MOV.U32 R10, RZ, RZ, R12 ;  /* 0x000000ffff0a7224 */ /* 0x002fe200078e000c */
[----:B------:R-:W-:Y:S01]  /*2b5a0*/  IADD3 R148, P2, R148, R2, RZ ;  /* 0x0000000294947210 */ /* 0x000fe20007f5e0ff */
[----:B---3--:R-:W-:-:S04]  /*2b5b0*/  IMAD.X R13, R13, 0x1, R0, P1 ;  /* 0x000000010d0d7824 */ /* 0x008fc800008e0600 */
[----:B----4-:R-:W-:Y:S01]  /*2b5c0*/  IMAD.X R149, R149, 0x1, R0, P2 ;  /* 0x0000000195957824 */ /* 0x010fe200010e0600 */
[----:B------:R1:W-:Y:S01]  /*2b5d0*/  STL [R1+0x314], R13 ;  /* 0x0003140d01007387 */ /* 0x0003e20000100800 */
[----:B------:R-:W-:-:S03]  /*2b5e0*/  MOV R11, R13 ;  /* 0x0000000d000b7202 */ /* 0x000fc60000000f00 */
[----:B------:R3:W-:Y:S04]  /*2b5f0*/  STL [R1+0x338], R148 ;  /* 0x0003389401007387 */ /* 0x0007e80000100800 */
[----:B--2---:R-:W2:Y:S04]  /*2b600*/  LDL.LU R12, [R1+0x398] ;  /* 0x00039800010c7983 */ /* 0x004ea80000300800 */
[----:B------:R4:W-:Y:S04]  /*2b610*/  STL [R1+0x334], R149 ;  /* 0x0003349501007387 */ /* 0x0009e80000100800 */
[----:B------:R3:W-:Y:S04]  /*2b620*/  LDGSTS.E [R5+0x1a00], desc[UR16][R10.64], P0 ;  /* 0x01a000000a057fae */ /* 0x0007e80008121850 */
[----:B-1----:R-:W2:Y:S01]  /*2b630*/  LDL.LU R13, [R1+0x3b8] ;  /* 0x0003b800010d7983 */ /* 0x002ea20000300800 */
[----:B---3--:R-:W-:-:S03]  /*2b640*/  IMAD.MOV.U32 R10, RZ, RZ, R148 ;  /* 0x000000ffff0a7224 */ /* 0x008fc600078e0094 */
[----:B------:R-:W3:Y:S01]  /*2b650*/  LDL.LU R148, [R1+0x394] ;  /* 0x0003940001947983 */ /* 0x000ee20000300800 */
[----:B------:R-:W-:-:S03]  /*2b660*/  IMAD.MOV.U32 R11, RZ, RZ, R149 ;  /* 0x000000ffff0b7224 */ /* 0x000fc600078e0095 */
[----:B----4-:R-:W4:Y:S01]  /*2b670*/  LDL.LU R149, [R1+0x3b4] ;  /* 0x0003b40001957983 */ /* 0x010f220000300800 */
[-C--:B------:R-:W-:Y:S02]  /*2b680*/  IADD3 R146, P1, R146, R2.reuse, RZ ;  /* 0x0000000292927210 */ /* 0x080fe40007f3e0ff */
[----:B------:R-:W-:Y:S01]  /*2b690*/  IADD3 R150, P2, R150, R2, RZ ;  /* 0x0000000296967210 */ /* 0x000fe20007f5e0ff */
[----:B------:R1:W-:Y:S02]  /*2b6a0*/  LDGSTS.E [R5+0x1e00], desc[UR16][R10.64], P0 ;  /* 0x01e000000a057fae */ /* 0x0003e40008121850 */
[----:B------:R-:W-:Y:S02]  /*2b6b0*/  IMAD.X R147, R147, 0x1, R0, P1 ;  /* 0x0000000193937824 */ /* 0x000fe400008e0600 */
[----:B------:R1:W-:Y:S01]  /*2b6c0*/  STL [R1+0x358], R146 ;  /* 0x0003589201007387 */ /* 0x0003e20000100800 */
[----:B------:R-:W-:-:S03]  /*2b6d0*/  IADD3.X R151, R151, R0, RZ, P2, !PT ;  /* 0x0000000097977210 */ /* 0x000fc600017fe4ff */
[----:B------:R1:W-:Y:S02]  /*2b6e0*/  STL [R1+0x354], R147 ;  /* 0x0003549301007387 */ /* 0x0003e40000100800 */
[----:B-1----:R-:W-:Y:S02]  /*2b6f0*/  IMAD.MOV.U32 R10, RZ, RZ, R146 ;  /* 0x000000ffff0a7224 */ /* 0x002fe400078e0092 */
[----:B------:R-:W-:Y:S01]  /*2b700*/  IMAD.MOV.U32 R11, RZ, RZ, R147 ;  /* 0x000000ffff0b7224 */ /* 0x000fe200078e0093 */
[----:B------:R1:W-:Y:S04]  /*2b710*/  STL [R1+0x378], R150 ;  /* 0x0003789601007387 */ /* 0x0003e80000100800 */
[----:B------:R-:W4:Y:S04]  /*2b720*/  LDL.LU R146, [R1+0x3d8] ;  /* 0x0003d80001927983 */ /* 0x000f280000300800 */
[----:B------:R1:W-:Y:S04]  /*2b730*/  LDGSTS.E [R5+0x2200], desc[UR16][R10.64], P0 ;  /* 0x022000000a057fae */ /* 0x0003e80008121850 */
[----:B------:R1:W-:Y:S04]  /*2b740*/  STL [R1+0x374], R151 ;  /* 0x0003749701007387 */ /* 0x0003e80000100800 */
[----:B------:R-:W4:Y:S01]  /*2b750*/  LDL.LU R147, [R1+0x3f8] ;  /* 0x0003f80001937983 */ /* 0x000f220000300800 */
[----:B-1----:R-:W-:Y:S01]  /*2b760*/  IMAD.MOV.U32 R10, RZ, RZ, R150 ;  /* 0x000000ffff0a7224 */ /* 0x002fe200078e0096 */
        /* <DEDUP_REMOVED lines=61> */
[----:B------:R-:W-:Y:S01]  /*2bb40*/  STL [R1+0x458], R146 ;  /* 0x0004589201007387 */ /* 0x000fe20000100800 */
        /* <DEDUP_REMOVED lines=40> */
[----:B------:R-:W-:Y:S04]  /*2bdd0*/  STL [R1+0x4f8], R146 ;  /* 0x0004f89201007387 */ /* 0x000fe80000100800 */
        /* <DEDUP_REMOVED lines=29> */
[----:B------:R-:W-:Y:S01]  /*2bfb0*/  IMAD.X R151, R151, 0x1, R0, P1 ;  /* 0x0000000197977824 */ /* 0x000fe200008e0600 */
[----:B------:R-:W-:Y:S01]  /*2bfc0*/  IADD3.X R146, R146, R0, RZ, P2, !PT ;  /* 0x0000000092927210 */ /* 0x000fe200017fe4ff */
[----:B-1----:R-:W-:Y:S02]  /*2bfd0*/  IMAD.MOV.U32 R10, RZ, RZ, R147 ;  /* 0x000000ffff0a7224 */ /* 0x002fe400078e0093 */
[----:B------:R-:W-:Y:S01]  /*2bfe0*/  IMAD.MOV.U32 R11, RZ, RZ, R151 ;  /* 0x000000ffff0b7224 */ /* 0x000fe200078e0097 */
[----:B------:R-:W-:Y:S04]  /*2bff0*/  STL [R1+0x558], R147 ;  /* 0x0005589301007387 */ /* 0x000fe80000100800 */
[----:B------:R1:W-:Y:S04]  /*2c000*/  LDGSTS.E [R5+0x6200], desc[UR16][R10.64], P0 ;  /* 0x062000000a057fae */ /* 0x0003e80008121850 */
[----:B------:R1:W-:Y:S04]  /*2c010*/  STL [R1+0x554], R151 ;  /* 0x0005549701007387 */ /* 0x0003e80000100800 */
[----:B------:R-:W-:Y:S01]  /*2c020*/  STL [R1+0x578], R150 ;  /* 0x0005789601007387 */ /* 0x000fe20000100800 */
[----:B-1----:R-:W-:Y:S01]  /*2c030*/  IMAD.MOV.U32 R10, RZ, RZ, R150 ;  /* 0x000000ffff0a7224 */ /* 0x002fe200078e0096 */
[----:B------:R-:W-:-:S02]  /*2c040*/  MOV R11, R146 ;  /* 0x00000092000b7202 */ /* 0x000fc40000000f00 */
[----:B------:R-:W4:Y:S04]  /*2c050*/  LDL.LU R151, [R1+0x5d8] ;  /* 0x0005d80001977983 */ /* 0x000f280000300800 */
[----:B------:R1:W-:Y:S04]  /*2c060*/  LDGSTS.E [R5+0x6600], desc[UR16][R10.64], P0 ;  /* 0x066000000a057fae */ /* 0x0003e80008121850 */
[----:B------:R1:W-:Y:S04]  /*2c070*/  STL [R1+0x574], R146 ;  /* 0x0005749201007387 */ /* 0x0003e80000100800 */
[----:B------:R-:W4:Y:S04]  /*2c080*/  LDL.LU R147, [R1+0x5f8] ;  /* 0x0005f80001937983 */ /* 0x000f280000300800 */
[----:B-1----:R-:W5:Y:S04]  /*2c090*/  LDL.LU R146, [R1+0x784] ;  /* 0x0007840001927983 */ /* 0x002f680000300800 */
[----:B------:R-:W4:Y:S01]  /*2c0a0*/  LDL.LU R150, [R1+0x5f4] ;  /* 0x0005f40001967983 */ /* 0x000f220000300800 */
[----:B--2---:R-:W-:-:S05]  /*2c0b0*/  IADD3 R12, P1, R12, R2, RZ ;  /* 0x000000020c0c7210 */ /* 0x004fca0007f3e0ff */
[----:B------:R-:W-:Y:S01]  /*2c0c0*/  IMAD.MOV.U32 R10, RZ, RZ, R12 ;  /* 0x000000ffff0a7224 */ /* 0x000fe200078e000c */
[----:B------:R-:W-:Y:S01]  /*2c0d0*/  IADD3 R13, P2, R13, R2, RZ ;  /* 0x000000020d0d7210 */ /* 0x000fe20007f5e0ff */
[----:B------:R-:W-:Y:S01]  /*2c0e0*/  STL [R1+0x598], R12 ;  /* 0x0005980c01007387 */ /* 0x000fe20000100800 */
[----:B---3--:R-:W-:-:S05]  /*2c0f0*/  IMAD.X R148, R148, 0x1, R0, P1 ;  /* 0x0000000194947824 */ /* 0x008fca00008e0600 */
[----:B------:R-:W-:Y:S01]  /*2c100*/  MOV R11, R148 ;  /* 0x00000094000b7202 */ /* 0x000fe20000000f00 */
[----:B----4-:R-:W-:Y:S01]  /*2c110*/  IMAD.X R149, R149, 0x1, R0, P2 ;  /* 0x0000000195957824 */ /* 0x010fe200010e0600 */
[----:B------:R1:W-:Y:S04]  /*2c120*/  STL [R1+0x594], R148 ;  /* 0x0005949401007387 */ /* 0x0003e80000100800 */
[----:B------:R2:W-:Y:S04]  /*2c130*/  LDGSTS.E [R5+0x6a00], desc[UR16][R10.64], P0 ;  /* 0x06a000000a057fae */ /* 0x0005e80008121850 */
[----:B------:R-:W-:Y:S04]  /*2c140*/  STL [R1+0x5b8], R13 ;  /* 0x0005b80d01007387 */ /* 0x000fe80000100800 */
[----:B-1----:R-:W3:Y:S01]  /*2c150*/  LDL.LU R148, [R1+0x618] ;  /* 0x0006180001947983 */ /* 0x002ee20000300800 */
[----:B--2---:R-:W-:-:S02]  /*2c160*/  IMAD.MOV.U32 R10, RZ, RZ, R13 ;  /* 0x000000ffff0a7224 */ /* 0x004fc400078e000d */
[----:B------:R-:W-:Y:S01]  /*2c170*/  IMAD.MOV.U32 R11, RZ, RZ, R149 ;  /* 0x000000ffff0b7224 */ /* 0x000fe200078e0095 */
[----:B------:R1:W-:Y:S04]  /*2c180*/  STL [R1+0x5b4], R149 ;  /* 0x0005b49501007387 */ /* 0x0003e80000100800 */
[----:B------:R-:W2:Y:S04]  /*2c190*/  LDL.LU R12, [R1+0x638] ;  /* 0x00063800010c7983 */ /* 0x000ea80000300800 */
[----:B------:R4:W-:Y:S04]  /*2c1a0*/  LDGSTS.E [R5+0x6e00], desc[UR16][R10.64], P0 ;  /* 0x06e000000a057fae */ /* 0x0009e80008121850 */
[----:B-1----:R-:W3:Y:S04]  /*2c1b0*/  LDL.LU R149, [R1+0x614] ;  /* 0x0006140001957983 */ /* 0x002ee80000300800 */
[----:B------:R-:W3:Y:S04]  /*2c1c0*/  LDL.LU R13, [R1+0x634] ;  /* 0x00063400010d7983 */ /* 0x000ee80000300800 */
[----:B------:R-:W3:Y:S01]  /*2c1d0*/  LDL.LU R11, [R1+0x5d4] ;  /* 0x0005d400010b7983 */ /* 0x000ee20000300800 */
[----:B------:R-:W-:-:S02]  /*2c1e0*/  IADD3 R151, P1, R151, R2, RZ ;  /* 0x0000000297977210 */ /* 0x000fc40007f3e0ff */
[----:B------:R-:W-:-:S03]  /*2c1f0*/  IADD3 R147, P2, R147, R2, RZ ;  /* 0x0000000293937210 */ /* 0x000fc60007f5e0ff */
[----:B----4-:R-:W-:Y:S01]  /*2c200*/  IMAD.MOV.U32 R10, RZ, RZ, R151 ;  /* 0x000000ffff0a7224 */ /* 0x010fe200078e0097 */
[----:B------:R-:W-:Y:S01]  /*2c210*/  STL [R1+0x5d8], R151 ;  /* 0x0005d89701007387 */ /* 0x000fe20000100800 */
[----:B------:R-:W-:Y:S02]  /*2c220*/  IADD3.X R150, R150, R0, RZ, P2, !PT ;  /* 0x0000000096967210 */ /* 0x000fe400017fe4ff */
[-C--:B--2---:R-:W-:Y:S01]  /*2c230*/  IADD3 R12, P2, R12, R2.reuse, RZ ;  /* 0x000000020c0c7210 */ /* 0x084fe20007f5e0ff */
[----:B---3--:R-:W-:Y:S01]  /*2c240*/  IMAD.X R11, R11, 0x1, R0, P1 ;  /* 0x000000010b0b7824 */ /* 0x008fe200008e0600 */
[----:B------:R-:W-:-:S04]  /*2c250*/  IADD3 R148, P1, R148, R2, RZ ;  /* 0x0000000294947210 */ /* 0x000fc80007f3e0ff */
[----:B------:R1:W-:Y:S01]  /*2c260*/  STL [R1+0x5d4], R11 ;  /* 0x0005d40b01007387 */ /* 0x0003e20000100800 */
[----:B------:R-:W-:-:S03]  /*2c270*/  IADD3.X R149, R149, R0, RZ, P1, !PT ;  /* 0x0000000095957210 */ /* 0x000fc60000ffe4ff */
[----:B------:R2:W-:Y:S01]  /*2c280*/  LDGSTS.E [R5+0x7200], desc[UR16][R10.64], P0 ;  /* 0x072000000a057fae */ /* 0x0005e20008121850 */
[----:B------:R-:W-:-:S03]  /*2c290*/  IMAD.X R13, R13, 0x1, R0, P2 ;  /* 0x000000010d0d7824 */ /* 0x000fc600010e0600 */
[----:B------:R-:W-:Y:S01]  /*2c2a0*/  STL [R1+0x5f8], R147 ;  /* 0x0005f89301007387 */ /* 0x000fe20000100800 */
[----:B--2---:R-:W-:Y:S02]  /*2c2b0*/  IMAD.MOV.U32 R10, RZ, RZ, R147 ;  /* 0x000000ffff0a7224 */ /* 0x004fe400078e0093 */
[----:B-1----:R-:W-:Y:S01]  /*2c2c0*/  IMAD.MOV.U32 R11, RZ, RZ, R150 ;  /* 0x000000ffff0b7224 */ /* 0x002fe200078e0096 */
[----:B------:R1:W-:Y:S04]  /*2c2d0*/  STL [R1+0x5f4], R150 ;  /* 0x0005f49601007387 */ /* 0x0003e80000100800 */
[----:B------:R2:W-:Y:S04]  /*2c2e0*/  LDGSTS.E [R5+0x7600], desc[UR16][R10.64], P0 ;  /* 0x076000000a057fae */ /* 0x0005e80008121850 */
[----:B-1----:R-:W3:Y:S04]  /*2c2f0*/  LDL.LU R150, [R1+0x260] ;  /* 0x0002600001967983 */ /* 0x002ee80000300800 */
[----:B------:R-:W4:Y:S01]  /*2c300*/  LDL.LU R151, [R1+0x27c] ;  /* 0x00027c0001977983 */ /* 0x000f220000300800 */
[----:B--2---:R-:W-:-:S02]  /*2c310*/  IMAD.MOV.U32 R10, RZ, RZ, R148 ;  /* 0x000000ffff0a7224 */ /* 0x004fc400078e0094 */
[----:B------:R-:W-:Y:S01]  /*2c320*/  IMAD.MOV.U32 R11, RZ, RZ, R149 ;  /* 0x000000ffff0b7224 */ /* 0x000fe200078e0095 */
[----:B------:R-:W2:Y:S04]  /*2c330*/  LDL.LU R147, [R1+0x280] ;  /* 0x0002800001937983 */ /* 0x000ea80000300800 */
[----:B------:R1:W-:Y:S04]  /*2c340*/  STL [R1+0x618], R148 ;  /* 0x0006189401007387 */ /* 0x0003e80000100800 */
[----:B------:R-:W-:Y:S04]  /*2c350*/  STL [R1+0x614], R149 ;  /* 0x0006149501007387 */ /* 0x000fe80000100800 */
[----:B------:R1:W-:Y:S04]  /*2c360*/  LDGSTS.E [R5+0x7a00], desc[UR16][R10.64], P0 ;  /* 0x07a000000a057fae */ /* 0x0003e80008121850 */
[----:B------:R1:W-:Y:S04]  /*2c370*/  STL [R1+0x638], R12 ;  /* 0x0006380c01007387 */ /* 0x0003e80000100800 */
[----:B------:R1:W-:Y:S02]  /*2c380*/  STL [R1+0x634], R13 ;  /* 0x0006340d01007387 */ /* 0x0003e40000100800 */
[----:B-1----:R-:W-:Y:S01]  /*2c390*/  MOV R10, R12 ;  /* 0x0000000c000a7202 */ /* 0x002fe20000000f00 */
[----:B------:R-:W-:Y:S01]  /*2c3a0*/  IMAD.MOV.U32 R11, RZ, RZ, R13 ;  /* 0x000000ffff0b7224 */ /* 0x000fe200078e000d */
[----:B------:R-:W4:Y:S04]  /*2c3b0*/  LDL.LU R148, [R1+0x29c] ;  /* 0x00029c0001947983 */ /* 0x000f280000300800 */
[----:B------:R-:W4:Y:S04]  /*2c3c0*/  LDL.LU R12, [R1+0x2a0] ;  /* 0x0002a000010c7983 */ /* 0x000f280000300800 */
[----:B------:R-:W4:Y:S04]  /*2c3d0*/  LDL.LU R149, [R1+0x2bc] ;  /* 0x0002bc0001957983 */ /* 0x000f280000300800 */
[----:B------:R-:W4:Y:S04]  /*2c3e0*/  LDL.LU R13, [R1+0x2c0] ;  /* 0x0002c000010d7983 */ /* 0x000f280000300800 */
[----:B------:R1:W-:Y:S04]  /*2c3f0*/  LDGSTS.E [R5+0x7e00], desc[UR16][R10.64], P0 ;  /* 0x07e000000a057fae */ /* 0x0003e80008121850 */
[----:B------:R-:W4:Y:S01]  /*2c400*/  LDL.LU R11, [R1+0x25c] ;  /* 0x00025c00010b7983 */ /* 0x000f220000300800 */
[----:B-1----:R-:W-:-:S05]  /*2c410*/  LOP3.LUT R5, R8, 0x60, RZ, 0x3c, !PT ;  /* 0x0000006008057812 */ /* 0x002fca00078e3cff */
[----:B------:R-:W-:Y:S01]  /*2c420*/  IMAD.IADD R5, R5, 0x1, R9 ;  /* 0x0000000105057824 */ /* 0x000fe200078e0209 */
[----:B---3--:R-:W-:-:S05]  /*2c430*/  IADD3 R150, P1, R150, R2, RZ ;  /* 0x0000000296967210 */ /* 0x008fca0007f3e0ff */
[----:B------:R1:W-:Y:S01]  /*2c440*/  STL [R1+0x260], R150 ;  /* 0x0002609601007387 */ /* 0x0003e20000100800 */
[----:B------:R-:W-:Y:S01]  /*2c450*/  IMAD.MOV.U32 R10, RZ, RZ, R150 ;  /* 0x000000ffff0a7224 */ /* 0x000fe200078e0096 */
[----:B--2---:R-:W-:-:S04]  /*2c460*/  IADD3 R147, P2, R147, R2, RZ ;  /* 0x0000000293937210 */ /* 0x004fc80007f5e0ff */
[----:B----4-:R-:W-:Y:S02]  /*2c470*/  IADD3.X R151, R151, R0, RZ, P2, !PT ;  /* 0x0000000097977210 */ /* 0x010fe400017fe4ff */
[-C--:B------:R-:W-:Y:S01]  /*2c480*/  IADD3 R13, P2, R13, R2.reuse, RZ ;  /* 0x000000020d0d7210 */ /* 0x080fe20007f5e0ff */
[----:B------:R-:W-:Y:S01]  /*2c490*/  IMAD.X R11, R11, 0x1, R0, P1 ;  /* 0x000000010b0b7824 */ /* 0x000fe200008e0600 */
[----:B------:R-:W-:-:S04]  /*2c4a0*/  IADD3 R12, P1, R12, R2, RZ ;  /* 0x000000020c0c7210 */ /* 0x000fc80007f3e0ff */
[----:B------:R2:W-:Y:S04]  /*2c4b0*/  STL [R1+0x25c], R11 ;  /* 0x00025c0b01007387 */ /* 0x0005e80000100800 */
[----:B------:R3:W-:Y:S04]  /*2c4c0*/  STL [R1+0x280], R147 ;  /* 0x0002809301007387 */ /* 0x0007e80000100800 */
[----:B------:R-:W4:Y:S01]  /*2c4d0*/  LDL.LU R9, [R1+0x2e0] ;  /* 0x0002e00001097983 */ /* 0x000f220000300800 */
[----:B------:R-:W-:-:S03]  /*2c4e0*/  IADD3.X R148, R148, R0, RZ, P1, !PT ;  /* 0x0000000094947210 */ /* 0x000fc60000ffe4ff */
[----:B------:R2:W-:Y:S04]  /*2c4f0*/  LDGSTS.E [R5+0x300], desc[UR16][R10.64], P0 ;  /* 0x003000000a057fae */ /* 0x0005e80008121850 */
[----:B------:R3:W-:Y:S04]  /*2c500*/  STL [R1+0x27c], R151 ;  /* 0x00027c9701007387 */ /* 0x0007e80000100800 */
[----:B-1----:R-:W4:Y:S01]  /*2c510*/  LDL.LU R150, [R1+0x300] ;  /* 0x0003000001967983 */ /* 0x002f220000300800 */
[----:B--2---:R-:W-:Y:S02]  /*2c520*/  IMAD.MOV.U32 R10, RZ, RZ, R147 ;  /* 0x000000ffff0a7224 */ /* 0x004fe400078e0093 */
[----:B------:R-:W-:Y:S01]  /*2c530*/  IMAD.MOV.U32 R11, RZ, RZ, R151 ;  /* 0x000000ffff0b7224 */ /* 0x000fe200078e0097 */
[----:B---3--:R-:W2:Y:S01]  /*2c540*/  LDL.LU R147, [R1+0x2dc] ;  /* 0x0002dc0001937983 */ /* 0x008ea20000300800 */
[----:B------:R-:W-:-:S03]  /*2c550*/  IMAD.X R149, R149, 0x1, R0, P2 ;  /* 0x0000000195957824 */ /* 0x000fc600010e0600 */
[----:B------:R-:W3:Y:S04]  /*2c560*/  LDL.LU R151, [R1+0x2fc] ;  /* 0x0002fc0001977983 */ /* 0x000ee80000300800 */
[----:B------:R1:W-:Y:S04]  /*2c570*/  LDGSTS.E [R5+0x700], desc[UR16][R10.64], P0 ;  /* 0x007000000a057fae */ /* 0x0003e80008121850 */
[----:B------:R1:W-:Y:S04]  /*2c580*/  STL [R1+0x2a0], R12 ;  /* 0x0002a00c01007387 */ /* 0x0003e80000100800 */
[----:B------:R1:W-:Y:S02]  /*2c590*/  STL [R1+0x29c], R148 ;  /* 0x00029c9401007387 */ /* 0x0003e40000100800 */
[----:B-1----:R-:W-:-:S02]  /*2c5a0*/  IMAD.MOV.U32 R10, RZ, RZ, R12 ;  /* 0x000000ffff0a7224 */ /* 0x002fc400078e000c */
[----:B------:R-:W-:Y:S01]  /*2c5b0*/  IMAD.MOV.U32 R11, RZ, RZ, R148 ;  /* 0x000000ffff0b7224 */ /* 0x000fe200078e0094 */
[----:B------:R1:W-:Y:S04]  /*2c5c0*/  STL [R1+0x2c0], R13 ;  /* 0x0002c00d01007387 */ /* 0x0003e80000100800 */
[----:B------:R-:W3:Y:S04]  /*2c5d0*/  LDL.LU R12, [R1+0x320] ;  /* 0x00032000010c7983 */ /* 0x000ee80000300800 */
[----:B------:R1:W-:Y:S04]  /*2c5e0*/  STL [R1+0x2bc], R149 ;  /* 0x0002bc9501007387 */ /* 0x0003e80000100800 */
[----:B------:R1:W-:Y:S04]  /*2c5f0*/  LDGSTS.E [R5+0xb00], desc[UR16][R10.64], P0 ;  /* 0x00b000000a057fae */ /* 0x0003e80008121850 */
[----:B------:R-:W3:Y:S01]  /*2c600*/  LDL.LU R148, [R1+0x340] ;  /* 0x0003400001947983 */ /* 0x000ee20000300800 */
[----:B-1----:R-:W-:-:S03]  /*2c610*/  MOV R10, R13 ;  /* 0x0000000d000a7202 */ /* 0x002fc60000000f00 */
[----:B------:R-:W3:Y:S01]  /*2c620*/  LDL.LU R13, [R1+0x31c] ;  /* 0x00031c00010d7983 */ /* 0x000ee20000300800 */
[----:B------:R-:W-:-:S03]  /*2c630*/  IMAD.MOV.U32 R11, RZ, RZ, R149 ;  /* 0x000000ffff0b7224 */ /* 0x000fc600078e0095 */
[----:B------:R-:W3:Y:S04]  /*2c640*/  LDL.LU R149, [R1+0x33c] ;  /* 0x00033c0001957983 */ /* 0x000ee80000300800 */
[----:B------:R1:W-:Y:S01]  /*2c650*/  LDGSTS.E [R5+0xf00], desc[UR16][R10.64], P0 ;  /* 0x00f000000a057fae */ /* 0x0003e20008121850 */
[----:B----4-:R-:W-:-:S04]  /*2c660*/  IADD3 R9, P1, R9, R2, RZ ;  /* 0x0000000209097210 */ /* 0x010fc80007f3e0ff */
[----:B-1----:R-:W-:Y:S01]  /*2c670*/  MOV R10, R9 ;  /* 0x00000009000a7202 */ /* 0x002fe20000000f00 */
[----:B------:R1:W-:Y:S01]  /*2c680*/  STL [R1+0x2e0], R9 ;  /* 0x0002e00901007387 */ /* 0x0003e20000100800 */
[----:B------:R-:W-:Y:S01]  /*2c690*/  IADD3 R150, P2, R150, R2, RZ ;  /* 0x0000000296967210 */ /* 0x000fe20007f5e0ff */
[----:B--2---:R-:W-:-:S04]  /*2c6a0*/  IMAD.X R147, R147, 0x1, R0, P1 ;  /* 0x0000000193937824 */ /* 0x004fc800008e0600 */
[----:B------:R-:W-:Y:S01]  /*2c6b0*/  IMAD.MOV.U32 R11, RZ, RZ, R147 ;  /* 0x000000ffff0b7224 */ /* 0x000fe200078e0093 */
[----:B------:R2:W-:Y:S01]  /*2c6c0*/  STL [R1+0x2dc], R147 ;  /* 0x0002dc9301007387 */ /* 0x0005e20000100800 */
[----:B---3--:R-:W-:-:S03]  /*2c6d0*/  IMAD.X R151, R151, 0x1, R0, P2 ;  /* 0x0000000197977824 */ /* 0x008fc600010e0600 */
[----:B------:R3:W-:Y:S04]  /*2c6e0*/  STL [R1+0x300], R150 ;  /* 0x0003009601007387 */ /* 0x0007e80000100800 */
[----:B-1----:R-:W4:Y:S04]  /*2c6f0*/  LDL.LU R9, [R1+0x360] ;  /* 0x0003600001097983 */ /* 0x002f280000300800 */
[----:B------:R1:W-:Y:S04]  /*2c700*/  LDGSTS.E [R5+0x1300], desc[UR16][R10.64], P0 ;  /* 0x013000000a057fae */ /* 0x0003e80008121850 */
[----:B------:R3:W-:Y:S04]  /*2c710*/  STL [R1+0x2fc], R151 ;  /* 0x0002fc9701007387 */ /* 0x0007e80000100800 */
[----:B--2---:R-:W2:Y:S01]  /*2c720*/  LDL.LU R147, [R1+0x380] ;  /* 0x0003800001937983 */ /* 0x004ea20000300800 */
[----:B------:R-:W-:Y:S01]  /*2c730*/  IADD3 R12, P1, R12, R2, RZ ;  /* 0x000000020c0c7210 */ /* 0x000fe20007f3e0ff */
[----:B-1----:R-:W-:-:S02]  /*2c740*/  IMAD.MOV.U32 R10, RZ, RZ, R150 ;  /* 0x000000ffff0a7224 */ /* 0x002fc400078e0096 */
[----:B------:R-:W-:Y:S01]  /*2c750*/  IMAD.MOV.U32 R11, RZ, RZ, R151 ;  /* 0x000000ffff0b7224 */ /* 0x000fe200078e0097 */
[----:B---3--:R-:W3:Y:S04]  /*2c760*/  LDL.LU R150, [R1+0x35c] ;  /* 0x00035c0001967983 */ /* 0x008ee80000300800 */
[----:B------:R-:W3:Y:S01]  /*2c770*/  LDL.LU R151, [R1+0x37c] ;  /* 0x00037c0001977983 */ /* 0x000ee20000300800 */
[----:B------:R-:W-:-:S03]  /*2c780*/  IADD3 R148, P2, R148, R2, RZ ;  /* 0x0000000294947210 */ /* 0x000fc60007f5e0ff */
[----:B------:R1:W-:Y:S04]  /*2c790*/  LDGSTS.E [R5+0x1700], desc[UR16][R10.64], P0 ;  /* 0x017000000a057fae */ /* 0x0003e80008121850 */
[----:B------:R1:W-:Y:S01]  /*2c7a0*/  STL [R1+0x320], R12 ;  /* 0x0003200c01007387 */ /* 0x0003e20000100800 */
[----:B------:R-:W-:Y:S01]  /*2c7b0*/  IADD3.X R13, R13, R0, RZ, P1, !PT ;  /* 0x000000000d0d7210 */ /* 0x000fe20000ffe4ff */
[----:B-1----:R-:W-:Y:S02]  /*2c7c0*/  IMAD.MOV.U32 R10, RZ, RZ, R12 ;  /* 0x000000ffff0a7224 */ /* 0x002fe400078e000c */
[----:B------:R-:W-:Y:S02]  /*2c7d0*/  IMAD.X R149, R149, 0x1, R0, P2 ;  /* 0x0000000195957824 */ /* 0x000fe400010e0600 */
[----:B------:R1:W-:Y:S01]  /*2c7e0*/  STL [R1+0x31c], R13 ;  /* 0x00031c0d01007387 */ /* 0x0003e20000100800 */
[----:B------:R-:W-:-:S03]  /*2c7f0*/  IMAD.MOV.U32 R11, RZ, RZ, R13 ;  /* 0x000000ffff0b7224 */ /* 0x000fc600078e000d */
[----:B------:R1:W-:Y:S04]  /*2c800*/  STL [R1+0x340], R148 ;  /* 0x0003409401007387 */ /* 0x0003e80000100800 */
[----:B------:R-:W3:Y:S04]  /*2c810*/  LDL.LU R12, [R1+0x3a0] ;  /* 0x0003a000010c7983 */ /* 0x000ee80000300800 */
[----:B------:R1:W-:Y:S04]  /*2c820*/  STL [R1+0x33c], R149 ;  /* 0x00033c9501007387 */ /* 0x0003e80000100800 */
[----:B------:R1:W-:Y:S04]  /*2c830*/  LDGSTS.E [R5+0x1b00], desc[UR16][R10.64], P0 ;  /* 0x01b000000a057fae */ /* 0x0003e80008121850 */
[----:B-1----:R-:W3:Y:S01]  /*2c840*/  LDL.LU R13, [R1+0x3c0] ;  /* 0x0003c000010d7983 */ /* 0x002ee20000300800 */
[----:B------:R-:W-:-:S03]  /*2c850*/  MOV R10, R148 ;  /* 0x00000094000a7202 */ /* 0x000fc60000000f00 */
[----:B------:R-:W3:Y:S01]  /*2c860*/  LDL.LU R148, [R1+0x39c] ;  /* 0x00039c0001947983 */ /* 0x000ee20000300800 */
[----:B------:R-:W-:-:S03]  /*2c870*/  IMAD.MOV.U32 R11, RZ, RZ, R149 ;  /* 0x000000ffff0b7224 */ /* 0x000fc600078e0095 */
[----:B------:R-:W3:Y:S04]  /*2c880*/  LDL.LU R149, [R1+0x3bc] ;  /* 0x0003bc0001957983 */ /* 0x000ee80000300800 */
[----:B------:R1:W-:Y:S01]  /*2c890*/  LDGSTS.E [R5+0x1f00], desc[UR16][R10.64], P0 ;  /* 0x01f000000a057fae */ /* 0x0003e20008121850 */
[----:B----4-:R-:W-:-:S04]  /*2c8a0*/  IADD3 R9, P1, R9, R2, RZ ;  /* 0x0000000209097210 */ /* 0x010fc80007f3e0ff */
[----:B-1----:R-:W-:Y:S01]  /*2c8b0*/  MOV R10, R9 ;  /* 0x00000009000a7202 */ /* 0x002fe20000000f00 */
[----:B------:R1:W-:Y:S01]  /*2c8c0*/  STL [R1+0x360], R9 ;  /* 0x0003600901007387 */ /* 0x0003e20000100800 */
[----:B--2---:R-:W-:Y:S01]  /*2c8d0*/  IADD3 R147, P2, R147, R2, RZ ;  /* 0x0000000293937210 */ /* 0x004fe20007f5e0ff */
[----:B---3--:R-:W-:-:S04]  /*2c8e0*/  IMAD.X R150, R150, 0x1, R0, P1 ;  /* 0x0000000196967824 */ /* 0x008fc800008e0600 */
[----:B------:R-:W-:Y:S01]  /*2c8f0*/  IMAD.MOV.U32 R11, RZ, RZ, R150 ;  /* 0x000000ffff0b7224 */ /* 0x000fe200078e0096 */
[----:B------:R2:W-:Y:S01]  /*2c900*/  STL [R1+0x35c], R150 ;  /* 0x00035c9601007387 */ /* 0x0005e20000100800 */
[----:B------:R-:W-:-:S03]  /*2c910*/  IMAD.X R151, R151, 0x1, R0, P2 ;  /* 0x0000000197977824 */ /* 0x000fc600010e0600 */
        /* <DEDUP_REMOVED lines=36> */
[----:B------:R-:W-:Y:S04]  /*2cb60*/  STL [R1+0x400], R150 ;  /* 0x0004009601007387 */ /* 0x000fe80000100800 */
[----:B-1----:R-:W3:Y:S04]  /*2cb70*/  LDL.LU R9, [R1+0x460] ;  /* 0x0004600001097983 */ /* 0x002ee80000300800 */
[----:B------:R1:W-:Y:S04]  /*2cb80*/  LDGSTS.E [R5+0x3300], desc[UR16][R10.64], P0 ;  /* 0x033000000a057fae */ /* 0x0003e80008121850 */
[----:B------:R4:W-:Y:S04]  /*2cb90*/  STL [R1+0x3fc], R151 ;  /* 0x0003fc9701007387 */ /* 0x0009e80000100800 */
[----:B--2---:R-:W2:Y:S01]  /*2cba0*/  LDL.LU R147, [R1+0x480] ;  /* 0x0004800001937983 */ /* 0x004ea20000300800 */
[----:B-1----:R-:W-:Y:S01]  /*2cbb0*/  IMAD.MOV.U32 R10, RZ, RZ, R150 ;  /* 0x000000ffff0a7224 */ /* 0x002fe200078e0096 */
[----:B------:R-:W-:Y:S01]  /*2cbc0*/  IADD3 R12, P1, R12, R2, RZ ;  /* 0x000000020c0c7210 */ /* 0x000fe20007f3e0ff */
[----:B------:R-:W-:-:S02]  /*2cbd0*/  IMAD.MOV.U32 R11, RZ, RZ, R151 ;  /* 0x000000ffff0b7224 */ /* 0x000fc400078e0097 */
[----:B----4-:R-:W4:Y:S04]  /*2cbe0*/  LDL.LU R151, [R1+0x45c] ;  /* 0x00045c0001977983 */ /* 0x010f280000300800 */
[----:B------:R-:W4:Y:S04]  /*2cbf0*/  LDL.LU R150, [R1+0x47c] ;  /* 0x00047c0001967983 */ /* 0x000f280000300800 */
[----:B------:R1:W-:Y:S01]  /*2cc00*/  LDGSTS.E [R5+0x3700], desc[UR16][R10.64], P0 ;  /* 0x037000000a057fae */ /* 0x0003e20008121850 */
[----:B------:R-:W-:-:S03]  /*2cc10*/  IADD3 R148, P2, R148, R2, RZ ;  /* 0x0000000294947210 */ /* 0x000fc60007f5e0ff */
[----:B------:R1:W-:Y:S01]  /*2cc20*/  STL [R1+0x420], R12 ;  /* 0x0004200c01007387 */ /* 0x0003e20000100800 */
[----:B------:R-:W-:Y:S01]  /*2cc30*/  IADD3.X R13, R13, R0, RZ, P1, !PT ;  /* 0x000000000d0d7210 */ /* 0x000fe20000ffe4ff */
[----:B-1----:R-:W-:Y:S02]  /*2cc40*/  IMAD.MOV.U32 R10, RZ, RZ, R12 ;  /* 0x000000ffff0a7224 */ /* 0x002fe400078e000c */
[----:B------:R-:W-:Y:S02]  /*2cc50*/  IMAD.X R149, R149, 0x1, R0, P2 ;  /* 0x0000000195957824 */ /* 0x000fe400010e0600 */
[----:B------:R1:W-:Y:S01]  /*2cc60*/  STL [R1+0x41c], R13 ;  /* 0x00041c0d01007387 */ /* 0x0003e20000100800 */
[----:B------:R-:W-:-:S03]  /*2cc70*/  IMAD.MOV.U32 R11, RZ, RZ, R13 ;  /* 0x000000ffff0b7224 */ /* 0x000fc600078e000d */
[----:B------:R1:W-:Y:S04]  /*2cc80*/  STL [R1+0x440], R148 ;  /* 0x0004409401007387 */ /* 0x0003e80000100800 */
[----:B------:R-:W4:Y:S04]  /*2cc90*/  LDL.LU R12, [R1+0x4a0] ;  /* 0x0004a000010c7983 */ /* 0x000f280000300800 */
[----:B------:R1:W-:Y:S04]  /*2cca0*/  STL [R1+0x43c], R149 ;  /* 0x00043c9501007387 */ /* 0x0003e80000100800 */
[----:B------:R1:W-:Y:S04]  /*2ccb0*/  LDGSTS.E [R5+0x3b00], desc[UR16][R10.64], P0 ;  /* 0x03b000000a057fae */ /* 0x0003e80008121850 */
[----:B-1----:R-:W4:Y:S01]  /*2ccc0*/  LDL.LU R13, [R1+0x4c0] ;  /* 0x0004c000010d7983 */ /* 0x002f220000300800 */
[----:B------:R-:W-:-:S03]  /*2ccd0*/  MOV R10, R148 ;  /* 0x00000094000a7202 */ /* 0x000fc60000000f00 */
[----:B------:R-:W4:Y:S01]  /*2cce0*/  LDL.LU R148, [R1+0x49c] ;  /* 0x00049c0001947983 */ /* 0x000f220000300800 */
[----:B------:R-:W-:-:S03]  /*2ccf0*/  IMAD.MOV.U32 R11, RZ, RZ, R149 ;  /* 0x000000ffff0b7224 */ /* 0x000fc600078e0095 */
[----:B------:R-:W4:Y:S04]  /*2cd00*/  LDL.LU R149, [R1+0x4bc] ;  /* 0x0004bc0001957983 */ /* 0x000f280000300800 */
[----:B------:R1:W-:Y:S01]  /*2cd10*/  LDGSTS.E [R5+0x3f00], desc[UR16][R10.64], P0 ;  /* 0x03f000000a057fae */ /* 0x0003e20008121850 */
[----:B---3--:R-:W-:-:S04]  /*2cd20*/  IADD3 R9, P1, R9, R2, RZ ;  /* 0x0000000209097210 */ /* 0x008fc80007f3e0ff */
[----:B-1----:R-:W-:Y:S01]  /*2cd30*/  MOV R10, R9 ;  /* 0x00000009000a7202 */ /* 0x002fe20000000f00 */
[----:B------:R1:W-:Y:S01]  /*2cd40*/  STL [R1+0x460], R9 ;  /* 0x0004600901007387 */ /* 0x0003e20000100800 */
[----:B--2---:R-:W-:Y:S01]  /*2cd50*/  IADD3 R147, P2, R147, R2, RZ ;  /* 0x0000000293937210 */ /* 0x004fe20007f5e0ff */
[----:B----4-:R-:W-:-:S04]  /*2cd60*/  IMAD.X R151, R151, 0x1, R0, P1 ;  /* 0x0000000197977824 */ /* 0x010fc800008e0600 */
        /* <DEDUP_REMOVED lines=15> */
[----:B------:R-:W-:Y:S01]  /*2ce60*/  STL [R1+0x4a0], R12 ;  /* 0x0004a00c01007387 */ /* 0x000fe20000100800 */
[----:B------:R-:W-:Y:S01]  /*2ce70*/  IADD3.X R148, R148, R0, RZ, P1, !PT ;  /* 0x0000000094947210 */ /* 0x000fe20000ffe4ff */
[----:B-1----:R-:W-:Y:S02]  /*2ce80*/  IMAD.MOV.U32 R10, RZ, RZ, R12 ;  /* 0x000000ffff0a7224 */ /* 0x002fe400078e000c */
[----:B------:R-:W-:Y:S02]  /*2ce90*/  IMAD.X R149, R149, 0x1, R0, P2 ;  /* 0x0000000195957824 */ /* 0x000fe400010e0600 */
[----:B------:R1:W-:Y:S01]  /*2cea0*/  STL [R1+0x49c], R148 ;  /* 0x00049c9401007387 */ /* 0x0003e20000100800 */
[----:B------:R-:W-:-:S03]  /*2ceb0*/  IMAD.MOV.U32 R11, RZ, RZ, R148 ;  /* 0x000000ffff0b7224 */ /* 0x000fc600078e0094 */
[----:B------:R-:W-:Y:S04]  /*2cec0*/  STL [R1+0x4c0], R13 ;  /* 0x0004c00d01007387 */ /* 0x000fe80000100800 */
[----:B------:R1:W-:Y:S04]  /*2ced0*/  LDGSTS.E [R5+0x4b00], desc[UR16][R10.64], P0 ;  /* 0x04b000000a057fae */ /* 0x0003e80008121850 */
[----:B-1----:R-:W4:Y:S04]  /*2cee0*/  LDL.LU R148, [R1+0x520] ;  /* 0x0005200001947983 */ /* 0x002f280000300800 */
[----:B------:R1:W-:Y:S04]  /*2cef0*/  STL [R1+0x4bc], R149 ;  /* 0x0004bc9501007387 */ /* 0x0003e80000100800 */
[----:B------:R-:W4:Y:S01]  /*2cf00*/  LDL.LU R12, [R1+0x540] ;  /* 0x00054000010c7983 */ /* 0x000f220000300800 */
[----:B------:R-:W-:-:S03]  /*2cf10*/  IMAD.MOV.U32 R11, RZ, RZ, R149 ;  /* 0x000000ffff0b7224 */ /* 0x000fc600078e0095 */
[----:B-1----:R-:W4:Y:S01]  /*2cf20*/  LDL.LU R149, [R1+0x51c] ;  /* 0x00051c0001957983 */ /* 0x002f220000300800 */
[----:B------:R-:W-:-:S03]  /*2cf30*/  MOV R10, R13 ;  /* 0x0000000d000a7202 */ /* 0x000fc60000000f00 */
[----:B------:R-:W4:Y:S04]  /*2cf40*/  LDL.LU R13, [R1+0x53c] ;  /* 0x00053c00010d7983 */ /* 0x000f280000300800 */
[----:B------:R1:W-:Y:S01]  /*2cf50*/  LDGSTS.E [R5+0x4f00], desc[UR16][R10.64], P0 ;  /* 0x04f000000a057fae */ /* 0x0003e20008121850 */
[----:B---3--:R-:W-:-:S04]  /*2cf60*/  IADD3 R9, P1, R9, R2, RZ ;  /* 0x0000000209097210 */ /* 0x008fc80007f3e0ff */
[----:B-1----:R-:W-:Y:S02]  /*2cf70*/  MOV R10, R9 ;  /* 0x00000009000a7202 */ /* 0x002fe40000000f00 */
[----:B--2---:R-:W-:Y:S01]  /*2cf80*/  IADD3 R151, P2, R151, R2, RZ ;  /* 0x0000000297977210 */ /* 0x004fe20007f5e0ff */
[----:B----4-:R-:W-:-:S04]  /*2cf90*/  IMAD.X R150, R150, 0x1, R0, P1 ;  /* 0x0000000196967824 */ /* 0x010fc800008e0600 */
[----:B------:R-:W-:Y:S02]  /*2cfa0*/  IMAD.MOV.U32 R11, RZ, RZ, R150 ;  /* 0x000000ffff0b7224 */ /* 0x000fe400078e0096 */
[----:B------:R-:W-:-:S03]  /*2cfb0*/  IMAD.X R147, R147, 0x1, R0, P2 ;  /* 0x0000000193937824 */ /* 0x000fc600010e0600 */
[----:B------:R1:W-:Y:S04]  /*2cfc0*/  LDGSTS.E [R5+0x5300], desc[UR16][R10.64], P0 ;  /* 0x053000000a057fae */ /* 0x0003e80008121850 */
[----:B------:R-:W-:Y:S04]  /*2cfd0*/  STL [R1+0x4e0], R9 ;  /* 0x0004e00901007387 */ /* 0x000fe80000100800 */
[----:B------:R2:W-:Y:S01]  /*2cfe0*/  STL [R1+0x4dc], R150 ;  /* 0x0004dc9601007387 */ /* 0x0005e20000100800 */
[----:B-1----:R-:W-:Y:S02]  /*2cff0*/  IMAD.MOV.U32 R10, RZ, RZ, R151 ;  /* 0x000000ffff0a7224 */ /* 0x002fe400078e0097 */
[----:B------:R-:W-:Y:S01]  /*2d000*/  IMAD.MOV.U32 R11, RZ, RZ, R147 ;  /* 0x000000ffff0b7224 */ /* 0x000fe200078e0093 */
[----:B------:R-:W-:Y:S04]  /*2d010*/  STL [R1+0x500], R151 ;  /* 0x0005009701007387 */ /* 0x000fe80000100800 */
[----:B--2---:R-:W2:Y:S04]  /*2d020*/  LDL.LU R150, [R1+0x560] ;  /* 0x0005600001967983 */ /* 0x004ea80000300800 */
[----:B------:R1:W-:Y:S01]  /*2d030*/  LDGSTS.E [R5+0x5700], desc[UR16][R10.64], P0 ;  /* 0x057000000a057fae */ /* 0x0003e20008121850 */
[----:B------:R-:W-:-:S03]  /*2d040*/  IADD3 R148, P1, R148, R2, RZ ;  /* 0x0000000294947210 */ /* 0x000fc60007f3e0ff */
[----:B------:R3:W-:Y:S04]  /*2d050*/  STL [R1+0x4fc], R147 ;  /* 0x0004fc9301007387 */ /* 0x0007e80000100800 */
[----:B------:R-:W4:Y:S01]  /*2d060*/  LDL.LU R9, [R1+0x580] ;  /* 0x0005800001097983 */ /* 0x000f220000300800 */
[----:B------:R-:W-:Y:S01]  /*2d070*/  IADD3 R12, P2, R12, R2, RZ ;  /* 0x000000020c0c7210 */ /* 0x000fe20007f5e0ff */
[----:B-1----:R-:W-:Y:S02]  /*2d080*/  IMAD.MOV.U32 R10, RZ, RZ, R148 ;  /* 0x000000ffff0a7224 */ /* 0x002fe400078e0094 */
[----:B---3--:R-:W5:Y:S01]  /*2d090*/  LDL.LU R147, [R1+0x780] ;  /* 0x0007800001937983 */ /* 0x008f620000300800 */
[----:B------:R-:W-:-:S03]  /*2d0a0*/  IADD3.X R149, R149, R0, RZ, P1, !PT ;  /* 0x0000000095957210 */ /* 0x000fc60000ffe4ff */
[----:B------:R-:W3:Y:S02]  /*2d0b0*/  LDL.LU R151, [R1+0x57c] ;  /* 0x00057c0001977983 */ /* 0x000ee40000300800 */
[----:B------:R-:W-:Y:S02]  /*2d0c0*/  IMAD.MOV.U32 R11, RZ, RZ, R149 ;  /* 0x000000ffff0b7224 */ /* 0x000fe400078e0095 */
[----:B------:R-:W-:Y:S01]  /*2d0d0*/  IMAD.X R13, R13, 0x1, R0, P2 ;  /* 0x000000010d0d7824 */ /* 0x000fe200010e0600 */
[----:B------:R1:W-:Y:S04]  /*2d0e0*/  STL [R1+0x520], R148 ;  /* 0x0005209401007387 */ /* 0x0003e80000100800 */
[----:B------:R1:W-:Y:S04]  /*2d0f0*/  STL [R1+0x51c], R149 ;  /* 0x00051c9501007387 */ /* 0x0003e80000100800 */
[----:B------:R1:W-:Y:S04]  /*2d100*/  LDGSTS.E [R5+0x5b00], desc[UR16][R10.64], P0 ;  /* 0x05b000000a057fae */ /* 0x0003e80008121850 */
[----:B------:R-:W-:Y:S04]  /*2d110*/  STL [R1+0x540], R12 ;  /* 0x0005400c01007387 */ /* 0x000fe80000100800 */
[----:B------:R1:W-:Y:S02]  /*2d120*/  STL [R1+0x53c], R13 ;  /* 0x00053c0d01007387 */ /* 0x0003e40000100800 */
[----:B-1----:R-:W-:Y:S01]  /*2d130*/  MOV R10, R12 ;  /* 0x0000000c000a7202 */ /* 0x002fe20000000f00 */
[----:B------:R-:W-:Y:S01]  /*2d140*/  IMAD.MOV.U32 R11, RZ, RZ, R13 ;  /* 0x000000ffff0b7224 */ /* 0x000fe200078e000d */
[----:B------:R-:W3:Y:S04]  /*2d150*/  LDL.LU R148, [R1+0x5bc] ;  /* 0x0005bc0001947983 */ /* 0x000ee80000300800 */
[----:B------:R-:W3:Y:S04]  /*2d160*/  LDL.LU R149, [R1+0x5c0] ;  /* 0x0005c00001957983 */ /* 0x000ee80000300800 */
[----:B------:R-:W3:Y:S04]  /*2d170*/  LDL.LU R13, [R1+0x600] ;  /* 0x00060000010d7983 */ /* 0x000ee80000300800 */
[----:B------:R-:W3:Y:S04]  /*2d180*/  LDL R12, [R1+0x644] ;  /* 0x00064400010c7983 */ /* 0x000ee80000100800 */
[----:B------:R1:W-:Y:S04]  /*2d190*/  LDGSTS.E [R5+0x5f00], desc[UR16][R10.64], P0 ;  /* 0x05f000000a057fae */ /* 0x0003e80008121850 */
[----:B------:R-:W3:Y:S01]  /*2d1a0*/  LDL.LU R11, [R1+0x55c] ;  /* 0x00055c00010b7983 */ /* 0x000ee20000300800 */
[----:B--2---:R-:W-:-:S04]  /*2d1b0*/  IADD3 R150, P1, R150, R2, RZ ;  /* 0x0000000296967210 */ /* 0x004fc80007f3e0ff */
[----:B-1----:R-:W-:Y:S01]  /*2d1c0*/  MOV R10, R150 ;  /* 0x00000096000a7202 */ /* 0x002fe20000000f00 */
[----:B------:R1:W-:Y:S01]  /*2d1d0*/  STL [R1+0x560], R150 ;  /* 0x0005609601007387 */ /* 0x0003e20000100800 */
[----:B----4-:R-:W-:-:S05]  /*2d1e0*/  IADD3 R9, P2, R9, R2, RZ ;  /* 0x0000000209097210 */ /* 0x010fca0007f5e0ff */
[--C-:B---3--:R-:W-:Y:S02]  /*2d1f0*/  IMAD.X R151, R151, 0x1, R0.reuse, P2 ;  /* 0x0000000197977824 */ /* 0x108fe400010e0600 */
[----:B------:R-:W-:-:S05]  /*2d200*/  IMAD.X R11, R11, 0x1, R0, P1 ;  /* 0x000000010b0b7824 */ /* 0x000fca00008e0600 */
[----:B------:R2:W-:Y:S04]  /*2d210*/  STL [R1+0x55c], R11 ;  /* 0x00055c0b01007387 */ /* 0x0005e80000100800 */
[----:B------:R3:W-:Y:S04]  /*2d220*/  LDGSTS.E [R5+0x6300], desc[UR16][R10.64], P0 ;  /* 0x063000000a057fae */ /* 0x0007e80008121850 */
[----:B------:R-:W-:Y:S04]  /*2d230*/  STL [R1+0x580], R9 ;  /* 0x0005800901007387 */ /* 0x000fe80000100800 */
[----:B-1----:R-:W4:Y:S01]  /*2d240*/  LDL.LU R150, [R1+0x5fc] ;  /* 0x0005fc0001967983 */ /* 0x002f220000300800 */
[----:B---3--:R-:W-:-:S02]  /*2d250*/  IMAD.MOV.U32 R10, RZ, RZ, R9 ;  /* 0x000000ffff0a7224 */ /* 0x008fc400078e0009 */
[----:B--2---:R-:W-:Y:S01]  /*2d260*/  IMAD.MOV.U32 R11, RZ, RZ, R151 ;  /* 0x000000ffff0b7224 */ /* 0x004fe200078e0097 */
[----:B------:R1:W-:Y:S04]  /*2d270*/  STL [R1+0x57c], R151 ;  /* 0x00057c9701007387 */ /* 0x0003e80000100800 */
[----:B------:R2:W-:Y:S04]  /*2d280*/  LDGSTS.E [R5+0x6700], desc[UR16][R10.64], P0 ;  /* 0x067000000a057fae */ /* 0x0005e80008121850 */
[----:B-1----:R-:W3:Y:S04]  /*2d290*/  LDL.LU R151, [R1+0x63c] ;  /* 0x00063c0001977983 */ /* 0x002ee80000300800 */
[----:B------:R-:W3:Y:S04]  /*2d2a0*/  LDL.LU R9, [R1+0x640] ;  /* 0x0006400001097983 */ /* 0x000ee80000300800 */
[----:B------:R-:W4:Y:S04]  /*2d2b0*/  LDL.LU R10, [R1+0x59c] ;  /* 0x00059c00010a7983 */ /* 0x000f280000300800 */
[----:B------:R-:W2:Y:S01]  /*2d2c0*/  LDL.LU R11, [R1+0x5a0] ;  /* 0x0005a000010b7983 */ /* 0x000ea20000300800 */
[----:B------:R-:W-:-:S04]  /*2d2d0*/  IADD3 R149, P2, R149, R2, RZ ;  /* 0x0000000295957210 */ /* 0x000fc80007f5e0ff */
[----:B------:R-:W-:Y:S02]  /*2d2e0*/  IADD3.X R148, R148, R0, RZ, P2, !PT ;  /* 0x0000000094947210 */ /* 0x000fe400017fe4ff */
[----:B--2---:R-:W-:-:S05]  /*2d2f0*/  IADD3 R11, P1, R11, R2, RZ ;  /* 0x000000020b0b7210 */ /* 0x004fca0007f3e0ff */
[----:B----4-:R-:W-:Y:S01]  /*2d300*/  IMAD.X R10, R10, 0x1, R0, P1 ;  /* 0x000000010a0a7824 */ /* 0x010fe200008e0600 */
[----:B------:R1:W-:Y:S04]  /*2d310*/  STL [R1+0x5a0], R11 ;  /* 0x0005a00b01007387 */ /* 0x0003e80000100800 */
[----:B------:R2:W-:Y:S01]  /*2d320*/  STL [R1+0x59c], R10 ;  /* 0x00059c0a01007387 */ /* 0x0005e20000100800 */
[----:B-1----:R-:W-:-:S04]  /*2d330*/  LOP3.LUT R11, R11, R10, RZ, 0x3c, !PT ;  /* 0x0000000a0b0b7212 */ /* 0x002fc800078e3cff */
[----:B--2---:R-:W-:-:S04]  /*2d340*/  LOP3.LUT R10, R11, R10, RZ, 0x3c, !PT ;  /* 0x0000000a0b0a7212 */ /* 0x004fc800078e3cff */
[----:B------:R-:W-:Y:S01]  /*2d350*/  LOP3.LUT R11, R11, R10, RZ, 0x3c, !PT ;  /* 0x0000000a0b0b7212 */ /* 0x000fe200078e3cff */
[----:B------:R-:W-:Y:S04]  /*2d360*/  STL [R1+0x5c0], R149 ;  /* 0x0005c09501007387 */ /* 0x000fe80000100800 */
[----:B------:R1:W-:Y:S04]  /*2d370*/  LDGSTS.E [R5+0x6b00], desc[UR16][R10.64], P0 ;  /* 0x06b000000a057fae */ /* 0x0003e80008121850 */
[----:B------:R2:W-:Y:S01]  /*2d380*/  STL [R1+0x5bc], R148 ;  /* 0x0005bc9401007387 */ /* 0x0005e20000100800 */
[----:B-1----:R-:W-:-:S02]  /*2d390*/  IMAD.MOV.U32 R10, RZ, RZ, R149 ;  /* 0x000000ffff0a7224 */ /* 0x002fc400078e0095 */
[----:B------:R-:W-:Y:S02]  /*2d3a0*/  IMAD.MOV.U32 R11, RZ, RZ, R148 ;  /* 0x000000ffff0b7224 */ /* 0x000fe400078e0094 */
[----:B--2---:R-:W5:Y:S04]  /*2d3b0*/  LDL.LU R148, [R1+0x77c] ;  /* 0x00077c0001947983 */ /* 0x004f680000300800 */
[----:B------:R-:W5:Y:S04]  /*2d3c0*/  LDL.LU R149, [R1+0x778] ;  /* 0x0007780001957983 */ /* 0x000f680000300800 */
[----:B------:R1:W-:Y:S04]  /*2d3d0*/  LDGSTS.E [R5+0x6f00], desc[UR16][R10.64], P0 ;  /* 0x06f000000a057fae */ /* 0x0003e80008121850 */
[----:B------:R-:W2:Y:S04]  /*2d3e0*/  LDL.LU R10, [R1+0x5dc] ;  /* 0x0005dc00010a7983 */ /* 0x000ea80000300800 */
[----:B------:R-:W1:Y:S01]  /*2d3f0*/  LDL.LU R11, [R1+0x5e0] ;  /* 0x0005e000010b7983 */ /* 0x000e620000300800 */
[----:B------:R-:W-:-:S04]  /*2d400*/  IADD3 R13, P2, R13, R2, RZ ;  /* 0x000000020d0d7210 */ /* 0x000fc80007f5e0ff */
[----:B------:R-:W-:Y:S02]  /*2d410*/  IADD3.X R150, R150, R0, RZ, P2, !PT ;  /* 0x0000000096967210 */ /* 0x000fe400017fe4ff */
[----:B-1----:R-:W-:-:S05]  /*2d420*/  IADD3 R11, P1, R11, R2, RZ ;  /* 0x000000020b0b7210 */ /* 0x002fca0007f3e0ff */
[----:B--2---:R-:W-:Y:S01]  /*2d430*/  IMAD.X R10, R10, 0x1, R0, P1 ;  /* 0x000000010a0a7824 */ /* 0x004fe200008e0600 */
        /* <DEDUP_REMOVED lines=11> */
[----:B------:R-:W2:Y:S04]  /*2d4f0*/  LDL.LU R13, [R1+0x770] ;  /* 0x00077000010d7983 */ /* 0x000ea80000300800 */
[----:B------:R1:W-:Y:S04]  /*2d500*/  LDGSTS.E [R5+0x7700], desc[UR16][R10.64], P0 ;  /* 0x077000000a057fae */ /* 0x0003e80008121850 */
[----:B------:R-:W4:Y:S04]  /*2d510*/  LDL.LU R10, [R1+0x61c] ;  /* 0x00061c00010a7983 */ /* 0x000f280000300800 */
[----:B------:R-:W1:Y:S01]  /*2d520*/  LDL.LU R11, [R1+0x620] ;  /* 0x00062000010b7983 */ /* 0x000e620000300800 */
[----:B---3--:R-:W-:-:S04]  /*2d530*/  IADD3 R9, P2, R9, R2, RZ ;  /* 0x0000000209097210 */ /* 0x008fc80007f5e0ff */
[----:B------:R-:W-:Y:S02]  /*2d540*/  IADD3.X R151, R151, R0, RZ, P2, !PT ;  /* 0x0000000097977210 */ /* 0x000fe400017fe4ff */
[----:B-1----:R-:W-:-:S05]  /*2d550*/  IADD3 R11, P1, R11, R2, RZ ;  /* 0x000000020b0b7210 */ /* 0x002fca0007f3e0ff */
[----:B----4-:R-:W-:Y:S01]  /*2d560*/  IMAD.X R10, R10, 0x1, R0, P1 ;  /* 0x000000010a0a7824 */ /* 0x010fe200008e0600 */
[----:B------:R1:W-:Y:S04]  /*2d570*/  STL [R1+0x620], R11 ;  /* 0x0006200b01007387 */ /* 0x0003e80000100800 */
[----:B------:R3:W-:Y:S01]  /*2d580*/  STL [R1+0x61c], R10 ;  /* 0x00061c0a01007387 */ /* 0x0007e20000100800 */
[----:B-1----:R-:W-:-:S04]  /*2d590*/  LOP3.LUT R11, R11, R10, RZ, 0x3c, !PT ;  /* 0x0000000a0b0b7212 */ /* 0x002fc800078e3cff */
[----:B---3--:R-:W-:-:S04]  /*2d5a0*/  LOP3.LUT R10, R11, R10, RZ, 0x3c, !PT ;  /* 0x0000000a0b0a7212 */ /* 0x008fc800078e3cff */
[----:B------:R-:W-:Y:S01]  /*2d5b0*/  LOP3.LUT R11, R11, R10, RZ, 0x3c, !PT ;  /* 0x0000000a0b0b7212 */ /* 0x000fe200078e3cff */
[----:B------:R1:W-:Y:S04]  /*2d5c0*/  STL [R1+0x640], R9 ;  /* 0x0006400901007387 */ /* 0x0003e80000100800 */
[----:B------:R3:W-:Y:S04]  /*2d5d0*/  LDGSTS.E [R5+0x7b00], desc[UR16][R10.64], P0 ;  /* 0x07b000000a057fae */ /* 0x0007e80008121850 */
[----:B------:R4:W-:Y:S01]  /*2d5e0*/  STL [R1+0x63c], R151 ;  /* 0x00063c9701007387 */ /* 0x0009e20000100800 */
[----:B---3--:R-:W-:Y:S01]  /*2d5f0*/  IMAD.MOV.U32 R10, RZ, RZ, R9 ;  /* 0x000000ffff0a7224 */ /* 0x008fe200078e0009 */
[----:B-1----:R-:W-:Y:S01]  /*2d600*/  MOV R9, R6 ;  /* 0x0000000600097202 */ /* 0x002fe20000000f00 */
[----:B------:R-:W-:-:S02]  /*2d610*/  IMAD.MOV.U32 R11, RZ, RZ, R151 ;  /* 0x000000ffff0b7224 */ /* 0x000fc400078e0097 */
[----:B----4-:R1:W5:Y:S04]  /*2d620*/  LDL.LU R151, [R1+0x76c] ;  /* 0x00076c0001977983 */ /* 0x0103680000300800 */
[----:B------:R1:W5:Y:S01]  /*2d630*/  LDL.LU R6, [R1+0x768] ;  /* 0x0007680001067983 */ /* 0x0003620000300800 */
[----:B--2---:R-:W-:-:S03]  /*2d640*/  VIADD R13, R13, 0x1 ;  /* 0x000000010d0d7836 */ /* 0x004fc60000000000 */
[----:B------:R1:W-:Y:S02]  /*2d650*/  LDGSTS.E [R5+0x7f00], desc[UR16][R10.64], P0 ;  /* 0x07f000000a057fae */ /* 0x0003e40008121850 */
[----:B------:R-:W-:Y:S02]  /*2d660*/  ISETP.NE.U32.AND P0, PT, R13, R12, PT ;  /* 0x0000000c0d00720c */ /* 0x000fe40003f05070 */
[----:B------:R-:W0:Y:S11]  /*2d670*/  LDGDEPBAR ;  /* 0x00000000000079af */ /* 0x000e360000000000 */
[----:B-1----:R-:W-:Y:S05]  /*2d680*/  @P0 BRA `(.L_x_1) ;  /* 0xffffff7400d00947 */ /* 0x002fea000383ffff */
.L_x_0:
[----:B------:R-:W1:Y:S01]  /*2d690*/  S2R R12, SR_TID.X ;  /* 0x00000000000c7919 */ /* 0x000e620000002100 */
[----:B------:R-:W-:-:S04]  /*2d6a0*/  DEPBAR.LE SB0, 0x0 ;  /* 0x000080000000791a */ /* 0x000fc80000000000 */
[----:B------:R-:W2:Y:S01]  /*2d6b0*/  LDL.LU R11, [R1+0x758] ;  /* 0x00075800010b7983 */ /* 0x000ea20000300800 */
[----:B------:R-:W3:Y:S01]  /*2d6c0*/  S2R R252, SR_TID.X ;  /* 0x0000000000fc7919 */ /* 0x000ee20000002100 */
[----:B------:R-:W-:Y:S01]  /*2d6d0*/  IMAD.MOV.U32 R14, RZ, RZ, R24 ;  /* 0x000000ffff0e7224 */ /* 0x000fe200078e0018 */
[----:B------:R-:W-:Y:S01]  /*2d6e0*/  ULDC UR4, c[0x0][0x22c] ;  /* 0x00008b0000047ab9 */ /* 0x000fe20000000800 */
[----:B------:R-:W-:Y:S01]  /*2d6f0*/  IMAD.MOV.U32 R15, RZ, RZ, R26 ;  /* 0x000000ffff0f7224 */ /* 0x000fe200078e001a */
[----:B------:R-:W4:Y:S01]  /*2d700*/  LDL.LU R10, [R1+0x75c] ;  /* 0x00075c00010a7983 */ /* 0x000f220000300800 */
[----:B------:R-:W-:Y:S01]  /*2d710*/  IMAD.MOV.U32 R22, RZ, RZ, R41 ;  /* 0x000000ffff167224 */ /* 0x000fe200078e0029 */
[----:B------:R-:W-:Y:S01]  /*2d720*/  MOV R23, R43 ;  /* 0x0000002b00177202 */ /* 0x000fe20000000f00 */
[----:B------:R-:W-:Y:S01]  /*2d730*/  IMAD.MOV.U32 R154, RZ, RZ, R61 ;  /* 0x000000ffff9a7224 */ /* 0x000fe200078e003d */
[----:B------:R-:W2:Y:S01]  /*2d740*/  LDL.LU R5, [R1+0x764] ;  /* 0x0007640001057983 */ /* 0x000ea20000300800 */
        /* <DEDUP_REMOVED lines=15> */
[C---:B-1----:R-:W-:Y:S01]  /*2d840*/  IMAD.SHL.U32 R2, R12.reuse, 0x10, RZ ;  /* 0x000000100c027824 */ /* 0x042fe200078e00ff */
[----:B------:R-:W-:Y:S01]  /*2d850*/  MOV R187, R95 ;  /* 0x0000005f00bb7202 */ /* 0x000fe20000000f00 */
[C---:B------:R-:W-:Y:S01]  /*2d860*/  IMAD.SHL.U32 R0, R12.reuse, 0x40, RZ ;  /* 0x000000400c007824 */ /* 0x040fe200078e00ff */
[----:B------:R-:W-:Y:S01]  /*2d870*/  ULDC UR5, c[0x0][0x22c] ;  /* 0x00008b0000057ab9 */ /* 0x000fe20000000800 */
[----:B------:R-:W-:Y:S01]  /*2d880*/  IMAD.SHL.U32 R3, R12, 0x8, RZ ;  /* 0x000000080c037824 */ /* 0x000fe200078e00ff */
[----:B------:R-:W-:Y:S01]  /*2d890*/  LOP3.LUT R2, R2, 0xf0, RZ, 0xc0, !PT ;  /* 0x000000f002027812 */ /* 0x000fe200078ec0ff */
[----:B------:R-:W4:Y:S01]  /*2d8a0*/  LDL.LU R12, [R1] ;  /* 0x00000000010c7983 */ /* 0x000f220000300800 */
[----:B------:R-:W-:Y:S01]  /*2d8b0*/  LOP3.LUT R0, R0, 0x400, RZ, 0xc0, !PT ;  /* 0x0000040000007812 */ /* 0x000fe200078ec0ff */
[----:B------:R-:W-:Y:S01]  /*2d8c0*/  IMAD.MOV.U32 R186, RZ, RZ, R93 ;  /* 0x000000ffffba7224 */ /* 0x000fe200078e005d */
[----:B---3--:R-:W-:Y:S01]  /*2d8d0*/  LOP3.LUT R252, R252, 0x7f, RZ, 0xc0, !PT ;  /* 0x0000007ffcfc7812 */ /* 0x008fe200078ec0ff */
[----:B------:R-:W4:Y:S01]  /*2d8e0*/  LDL.LU R13, [R1+0x8] ;  /* 0x00000800010d7983 */ /* 0x000f220000300800 */
[----:B------:R-:W-:Y:S01]  /*2d8f0*/  IADD3 R0, R0, UR8, R2 ;  /* 0x0000000800007c10 */ /* 0x000fe2000fffe002 */
[----:B------:R-:W-:Y:S01]  /*2d900*/  IMAD.MOV.U32 R190, RZ, RZ, R97 ;  /* 0x000000ffffbe7224 */ /* 0x000fe200078e0061 */
[----:B------:R-:W-:Y:S01]  /*2d910*/  LOP3.LUT R2, R3, 0x300, RZ, 0xc0, !PT ;  /* 0x0000030003027812 */ /* 0x000fe200078ec0ff */
[----:B------:R-:W3:Y:S01]  /*2d920*/  LDL.LU R8, [R1+0x4] ;  /* 0x0000040001087983 */ /* 0x000ee20000300800 */
[----:B------:R-:W-:-:S02]  /*2d930*/  LEA R252, R252, UR8, 0x4 ;  /* 0x00000008fcfc7c11 */ /* 0x000fc4000f8e20ff */
[----:B------:R-:W-:Y:S01]  /*2d940*/  MOV R191, R99 ;  /* 0x0000006300bf7202 */ /* 0x000fe20000000f00 */
[----:B------:R-:W3:Y:S01]  /*2d950*/  LDL.LU R9, [R1+0xc] ;  /* 0x00000c0001097983 */ /* 0x000ee20000300800 */
[----:B------:R-:W-:Y:S01]  /*2d960*/  IADD3 R0, R2, R0, RZ ;  /* 0x0000000002007210 */ /* 0x000fe20007ffe0ff */
[----:B------:R-:W-:Y:S01]  /*2d970*/  IMAD.MOV.U32 R194, RZ, RZ, R101 ;  /* 0x000000ffffc27224 */ /* 0x000fe200078e0065 */
[----:B------:R-:W-:Y:S01]  /*2d980*/  MOV R195, R103 ;  /* 0x0000006700c37202 */ /* 0x000fe20000000f00 */
[----:B------:R-:W-:Y:S01]  /*2d990*/  BAR.SYNC.DEFER_BLOCKING 0x0 ;  /* 0x0000000000007b1d */ /* 0x000fe20000010000 */
        /* <DEDUP_REMOVED lines=21> */
[----:B-----5:R-:W-:Y:S01]  /*2daf0*/  MOV R239, R147 ;  /* 0x0000009300ef7202 */ /* 0x020fe20000000f00 */
[C---:B------:R-:W-:Y:S01]  /*2db00*/  VIADD R2, R6.reuse, 0x1 ;  /* 0x0000000106027836 */ /* 0x040fe20000000000 */
[----:B------:R-:W-:Y:S01]  /*2db10*/  ULDC.64 UR6, c[0x0][0x220] ;  /* 0x0000880000067ab9 */ /* 0x000fe20000000a00 */
[C---:B------:R-:W-:Y:S01]  /*2db20*/  VIADD R3, R6.reuse, 0x2 ;  /* 0x0000000206037836 */ /* 0x040fe20000000000 */
[----:B--2---:R-:W-:Y:S01]  /*2db30*/  ISETP.GE.AND P0, PT, R5, R11, PT ;  /* 0x0000000b0500720c */ /* 0x004fe20003f06270 */
[----:B----4-:R-:W-:Y:S01]  /*2db40*/  STSM.16.M88.4 [R0], R12 ;  /* 0x0000000c00007844 */ /* 0x010fe20000000200 */
[----:B------:R-:W-:Y:S02]  /*2db50*/  BAR.SYNC.DEFER_BLOCKING 0x0 ;  /* 0x0000000000007b1d */ /* 0x000fe40000010000 */
[----:B------:R-:W-:-:S02]  /*2db60*/  ISETP.LT.AND P5, PT, R6, R10, !P0 ;  /* 0x0000000a0600720c */ /* 0x000fc400047a1270 */
[----:B------:R-:W-:Y:S02]  /*2db70*/  MOV R11, R27 ;  /* 0x0000001b000b7202 */ /* 0x000fe40000000f00 */
[----:B------:R-:W-:Y:S02]  /*2db80*/  ISETP.LT.AND P4, PT, R2, UR4, !P0 ;  /* 0x0000000402007c0c */ /* 0x000fe4000c781270 */
[----:B------:R-:W-:Y:S01]  /*2db90*/  ISETP.LT.AND P3, PT, R3, UR5, !P0 ;  /* 0x0000000503007c0c */ /* 0x000fe2000c761270 */
[----:B------:R-:W1:Y:S01]  /*2dba0*/  LDS.128 R12, [R252] ;  /* 0x00000000fc0c7984 */ /* 0x000e620000000c00 */
[----:B------:R-:W-:Y:S01]  /*2dbb0*/  IMAD.MOV.U32 R10, RZ, RZ, R25 ;  /* 0x000000ffff0a7224 */ /* 0x000fe200078e0019 */
[C---:B------:R-:W-:Y:S01]  /*2dbc0*/  IADD3 R3, R6.reuse, 0x4, RZ ;  /* 0x0000000406037810 */ /* 0x040fe20007ffe0ff */
[----:B------:R-:W-:Y:S01]  /*2dbd0*/  VIADD R2, R6, 0x3 ;  /* 0x0000000306027836 */ /* 0x000fe20000000000 */
[----:B------:R-:W-:Y:S06]  /*2dbe0*/  BAR.SYNC.DEFER_BLOCKING 0x0 ;  /* 0x0000000000007b1d */ /* 0x000fec0000010000 */
[----:B------:R-:W-:Y:S01]  /*2dbf0*/  ULDC UR4, c[0x0][0x22c] ;  /* 0x00008b0000047ab9 */ /* 0x000fe20000000800 */
[----:B------:R-:W-:Y:S01]  /*2dc00*/  ULDC UR5, c[0x0][0x22c] ;  /* 0x00008b0000057ab9 */ /* 0x000fe20000000800 */
[----:B------:R-:W-:Y:S01]  /*2dc10*/  ISETP.LT.AND P2, PT, R2, UR4, !P0 ;  /* 0x0000000402007c0c */ /* 0x000fe2000c741270 */
[----:B------:R-:W-:Y:S01]  /*2dc20*/  ULDC UR4, c[0x0][0x244] ;  /* 0x0000910000047ab9 */ /* 0x000fe20000000800 */
[----:B------:R-:W-:Y:S01]  /*2dc30*/  ISETP.LT.AND P1, PT, R3, UR5, !P0 ;  /* 0x0000000503007c0c */ /* 0x000fe2000c721270 */
[----:B-1----:R1:W-:Y:S04]  /*2dc40*/  STL.64 [R1+0x200], R12 ;  /* 0x0002000c01007387 */ /* 0x0023e80000100a00 */
[----:B---3--:R2:W-:Y:S01]  /*2dc50*/  STSM.16.M88.4 [R0], R8 ;  /* 0x0000000800007844 */ /* 0x0085e20000000200 */
[----:B------:R-:W-:Y:S01]  /*2dc60*/  IMAD R3, R5, UR4, RZ ;  /* 0x0000000405037c24 */ /* 0x000fe2000f8e02ff */
[----:B------:R-:W-:Y:S01]  /*2dc70*/  ULDC UR5, c[0x0][0x248] ;  /* 0x0000920000057ab9 */ /* 0x000fe20000000800 */
[----:B------:R-:W-:Y:S01]  /*2dc80*/  ULDC UR4, c[0x0][0x22c] ;  /* 0x00008b0000047ab9 */ /* 0x000fe20000000800 */
[----:B------:R3:W-:Y:S04]  /*2dc90*/  STL.64 [R1+0x208], R14 ;  /* 0x0002080e01007387 */ /* 0x0007e80000100a00 */
[----:B-1----:R-:W4:Y:S04]  /*2dca0*/  LDL.LU R12, [R1+0x10] ;  /* 0x00001000010c7983 */ /* 0x002f280000300800 */
[----:B------:R-:W4:Y:S04]  /*2dcb0*/  LDL.LU R13, [R1+0x18] ;  /* 0x00001800010d7983 */ /* 0x000f280000300800 */
[----:B--2---:R-:W2:Y:S04]  /*2dcc0*/  LDL.LU R8, [R1+0x14] ;  /* 0x0000140001087983 */ /* 0x004ea80000300800 */
[----:B------:R-:W2:Y:S01]  /*2dcd0*/  LDL.LU R9, [R1+0x1c] ;  /* 0x00001c0001097983 */ /* 0x000ea20000300800 */
[----:B------:R-:W-:Y:S01]  /*2dce0*/  BAR.SYNC.DEFER_BLOCKING 0x0 ;  /* 0x0000000000007b1d */ /* 0x000fe20000010000 */
[----:B---3--:R-:W-:-:S02]  /*2dcf0*/  IMAD.MOV.U32 R14, RZ, RZ, R28 ;  /* 0x000000ffff0e7224 */ /* 0x008fc400078e001c */
[----:B------:R-:W-:-:S03]  /*2dd00*/  IMAD.MOV.U32 R15, RZ, RZ, R30 ;  /* 0x000000ffff0f7224 */ /* 0x000fc600078e001e */
[----:B------:R-:W1:Y:S02]  /*2dd10*/  LDS.128 R16, [R252] ;  /* 0x00000000fc107984 */ /* 0x000e640000000c00 */
[----:B------:R-:W-:Y:S06]  /*2dd20*/  BAR.SYNC.DEFER_BLOCKING 0x0 ;  /* 0x0000000000007b1d */ /* 0x000fec0000010000 */
[----:B-1----:R-:W-:Y:S04]  /*2dd30*/  STL.64 [R1], R16 ;  /* 0x0000001001007387 */ /* 0x002fe80000100a00 */
[----:B------:R-:W-:Y:S01]  /*2dd40*/  STL.64 [R1+0x8], R18 ;  /* 0x0000081201007387 */ /* 0x000fe20000100a00 */
[----:B------:R-:W-:Y:S01]  /*2dd50*/  IMAD.MOV.U32 R10, RZ, RZ, R29 ;  /* 0x000000ffff0a7224 */ /* 0x000fe200078e001d */
[----:B------:R-:W-:-:S02]  /*2dd60*/  MOV R11, R31 ;  /* 0x0000001f000b7202 */ /* 0x000fc40000000f00 */
[----:B----4-:R-:W-:Y:S01]  /*2dd70*/  STSM.16.M88.4 [R0], R12 ;  /* 0x0000000c00007844 */ /* 0x010fe20000000200 */
[----:B------:R-:W-:Y:S06]  /*2dd80*/  BAR.SYNC.DEFER_BLOCKING 0x0 ;  /* 0x0000000000007b1d */ /* 0x000fec0000010000 */
[----:B------:R-:W1:Y:S02]  /*2dd90*/  LDS.128 R12, [R252] ;  /* 0x00000000fc0c7984 */ /* 0x000e640000000c00 */
[----:B------:R-:W-:Y:S06]  /*2dda0*/  BAR.SYNC.DEFER_BLOCKING 0x0 ;  /* 0x0000000000007b1d */ /* 0x000fec0000010000 */
[----:B-1----:R1:W-:Y:S04]  /*2ddb0*/  STL.64 [R1+0x10], R12 ;  /* 0x0000100c01007387 */ /* 0x0023e80000100a00 */
[----:B------:R-:W-:Y:S04]  /*2ddc0*/  STL.64 [R1+0x18], R14 ;  /* 0x0000180e01007387 */ /* 0x000fe80000100a00 */
[----:B-1----:R-:W3:Y:S04]  /*2ddd0*/  LDL.LU R12, [R1+0x20] ;  /* 0x00002000010c7983 */ /* 0x002ee80000300800 */
[----:B------:R-:W3:Y:S04]  /*2dde0*/  LDL.LU R13, [R1+0x28] ;  /* 0x00002800010d7983 */ /* 0x000ee80000300800 */
[----:B--2---:R1:W-:Y:S01]  /*2ddf0*/  STSM.16.M88.4 [R0], R8 ;  /* 0x0000000800007844 */ /* 0x0043e20000000200 */
[----:B------:R-:W-:Y:S06]  /*2de00*/  BAR.SYNC.DEFER_BLOCKING 0x0 ;  /* 0x0000000000007b1d */ /* 0x000fec0000010000 */
[----:B-1----:R-:W2:Y:S04]  /*2de10*/  LDL.LU R8, [R1+0x24] ;  /* 0x0000240001087983 */ /* 0x002ea80000300800 */
[----:B------:R-:W2:Y:S04]  /*2de20*/  LDL.LU R9, [R1+0x2c] ;  /* 0x00002c0001097983 */ /* 0x000ea80000300800 */
[----:B------:R-:W1:Y:S01]  /*2de30*/  LDS.128 R248, [R252] ;  /* 0x00000000fcf87984 */ /* 0x000e620000000c00 */
[----:B------:R-:W-:-:S02]  /*2de40*/  IMAD.MOV.U32 R14, RZ, RZ, R32 ;  /* 0x000000ffff0e7224 */ /* 0x000fc400078e0020 */
[----:B------:R-:W-:Y:S01]  /*2de50*/  IMAD.MOV.U32 R15, RZ, RZ, R34 ;  /* 0x000000ffff0f7224 */ /* 0x000fe200078e0022 */
[----:B------:R-:W-:Y:S01]  /*2de60*/  BAR.SYNC.DEFER_BLOCKING 0x0 ;  /* 0x0000000000007b1d */ /* 0x000fe20000010000 */
[----:B------:R-:W-:Y:S01]  /*2de70*/  IMAD.MOV.U32 R10, RZ, RZ, R33 ;  /* 0x000000ffff0a7224 */ /* 0x000fe200078e0021 */
[----:B------:R-:W-:-:S04]  /*2de80*/  MOV R11, R35 ;  /* 0x00000023000b7202 */ /* 0x000fc80000000f00 */
[----:B-1----:R-:W-:Y:S04]  /*2de90*/  STL [R1+0x76c], R250 ;  /* 0x00076cfa01007387 */ /* 0x002fe80000100800 */
[----:B------:R-:W-:Y:S04]  /*2dea0*/  STL [R1+0x768], R251 ;  /* 0x000768fb01007387 */ /* 0x000fe80000100800 */
[----:B---3--:R-:W-:Y:S01]  /*2deb0*/  STSM.16.M88.4 [R0], R12 ;  /* 0x0000000c00007844 */ /* 0x008fe20000000200 */
[----:B------:R-:W-:Y:S06]  /*2dec0*/  BAR.SYNC.DEFER_BLOCKING 0x0 ;  /* 0x0000000000007b1d */ /* 0x000fec0000010000 */
[----:B------:R-:W1:Y:S02]  /*2ded0*/  LDS.128 R244, [R252] ;  /* 0x00000000fcf47984 */ /* 0x000e640000000c00 */
[----:B------:R-:W-:Y:S06]  /*2dee0*/  BAR.SYNC.DEFER_BLOCKING 0x0 ;  /* 0x0000000000007b1d */ /* 0x000fec0000010000 */
[----:B--2---:R2:W-:Y:S02]  /*2def0*/  STSM.16.M88.4 [R0], R8 ;  /* 0x0000000800007844 */ /* 0x0045e40000000200 */
[----:B------:R-:W-:Y:S06]  /*2df00*/  BAR.SYNC.DEFER_BLOCKING 0x0 ;  /* 0x0000000000007b1d */ /* 0x000fec0000010000 */
[----:B--2---:R-:W2:Y:S04]  /*2df10*/  LDL.LU R8, [R1+0x30] ;  /* 0x0000300001087983 */ /* 0x004ea80000300800 */
[----:B------:R-:W2:Y:S04]  /*2df20*/  LDL.LU R9, [R1+0x38] ;  /* 0x0000380001097983 */ /* 0x000ea80000300800 */
[----:B------:R-:W3:Y:S04]  /*2df30*/  LDL.LU R12, [R1+0x34] ;  /* 0x00003400010c7983 */ /* 0x000ee80000300800 */
[----:B------:R-:W3:Y:S04]  /*2df40*/  LDL.LU R13, [R1+0x3c] ;  /* 0x00003c00010d7983 */ /* 0x000ee80000300800 */
[----:B------:R-:W4:Y:S01]  /*2df50*/  LDS.128 R16, [R252] ;  /* 0x00000000fc107984 */ /* 0x000f220000000c00 */
[----:B------:R-:W-:-:S02]  /*2df60*/  IMAD.MOV.U32 R10, RZ, RZ, R36 ;  /* 0x000000ffff0a7224 */ /* 0x000fc400078e0024 */
[----:B------:R-:W-:Y:S01]  /*2df70*/  IMAD.MOV.U32 R11, RZ, RZ, R38 ;  /* 0x000000ffff0b7224 */ /* 0x000fe200078e0026 */
[----:B------:R-:W-:Y:S01]  /*2df80*/  BAR.SYNC.DEFER_BLOCKING 0x0 ;  /* 0x0000000000007b1d */ /* 0x000fe20000010000 */
[----:B------:R-:W-:Y:S01]  /*2df90*/  IMAD.MOV.U32 R14, RZ, RZ, R37 ;  /* 0x000000ffff0e7224 */ /* 0x000fe200078e0025 */
[----:B------:R-:W-:-:S04]  /*2dfa0*/  MOV R15, R39 ;  /* 0x00000027000f7202 */ /* 0x000fc80000000f00 */
[----:B--2---:R-:W-:Y:S02]  /*2dfb0*/  STSM.16.M88.4 [R0], R8 ;  /* 0x0000000800007844 */ /* 0x004fe40000000200 */
[----:B------:R-:W-:Y:S06]  /*2dfc0*/  BAR.SYNC.DEFER_BLOCKING 0x0 ;  /* 0x0000000000007b1d */ /* 0x000fec0000010000 */
[----:B------:R-:W2:Y:S02]  /*2dfd0*/  LDS.128 R8, [R252] ;  /* 0x00000000fc087984 */ /* 0x000ea40000000c00 */
[----:B------:R-:W-:Y:S06]  /*2dfe0*/  BAR.SYNC.DEFER_BLOCKING 0x0 ;  /* 0x0000000000007b1d */ /* 0x000fec0000010000 */
[----:B---3--:R3:W-:Y:S02]  /*2dff0*/  STSM.16.M88.4 [R0], R12 ;  /* 0x0000000c00007844 */ /* 0x0087e40000000200 */
[----:B------:R-:W-:Y:S06]  /*2e000*/  BAR.SYNC.DEFER_BLOCKING 0x0 ;  /* 0x0000000000007b1d */ /* 0x000fec0000010000 */
[----:B---3--:R-:W3:Y:S04]  /*2e010*/  LDL.LU R12, [R1+0x40] ;  /* 0x00004000010c7983 */ /* 0x008ee80000300800 */
[----:B------:R-:W3:Y:S04]  /*2e020*/  LDL.LU R13, [R1+0x48] ;  /* 0x00004800010d7983 */ /* 0x000ee80000300800 */
[----:B------:R-:W4:Y:S04]  /*2e030*/  LDL.LU R20, [R1+0x44] ;  /* 0x0000440001147983 */ /* 0x000f280000300800 */
[----:B------:R-:W4:Y:S04]  /*2e040*/  LDL.LU R21, [R1+0x4c] ;  /* 0x00004c0001157983 */ /* 0x000f280000300800 */
[----:B------:R-:W2:Y:S01]  /*2e050*/  LDS.128 R24, [R252] ;  /* 0x00000000fc187984 */ /* 0x000ea20000000c00 */
[----:B------:R-:W-:-:S02]  /*2e060*/  IMAD.MOV.U32 R14, RZ, RZ, R40 ;  /* 0x000000ffff0e7224 */ /* 0x000fc400078e0028 */
[----:B------:R-:W-:Y:S01]  /*2e070*/  IMAD.MOV.U32 R15, RZ, RZ, R42 ;  /* 0x000000ffff0f7224 */ /* 0x000fe200078e002a */
[----:B------:R-:W-:Y:S06]  /*2e080*/  BAR.SYNC.DEFER_BLOCKING 0x0 ;  /* 0x0000000000007b1d */ /* 0x000fec0000010000 */
[----:B---3--:R-:W-:Y:S02]  /*2e090*/  STSM.16.M88.4 [R0], R12 ;  /* 0x0000000c00007844 */ /* 0x008fe40000000200 */
[----:B------:R-:W-:Y:S06]  /*2e0a0*/  BAR.SYNC.DEFER_BLOCKING 0x0 ;  /* 0x0000000000007b1d */ /* 0x000fec0000010000 */
[----:B------:R-:W3:Y:S02]  /*2e0b0*/  LDS.128 R12, [R252] ;  /* 0x00000000fc0c7984 */ /* 0x000ee40000000c00 */
[----:B------:R-:W-:Y:S06]  /*2e0c0*/  BAR.SYNC.DEFER_BLOCKING 0x0 ;  /* 0x0000000000007b1d */ /* 0x000fec0000010000 */
[----:B----4-:R4:W-:Y:S02]  /*2e0d0*/  STSM.16.M88.4 [R0], R20 ;  /* 0x0000001400007844 */ /* 0x0109e40000000200 */
[----:B------:R-:W-:Y:S06]  /*2e0e0*/  BAR.SYNC.DEFER_BLOCKING 0x0 ;  /* 0x0000000000007b1d */ /* 0x000fec0000010000 */
[----:B----4-:R-:W4:Y:S04]  /*2e0f0*/  LDL.LU R20, [R1+0x50] ;  /* 0x0000500001147983 */ /* 0x010f280000300800 */
[----:B------:R-:W4:Y:S04]  /*2e100*/  LDL.LU R21, [R1+0x58] ;  /* 0x0000580001157983 */ /* 0x000f280000300800 */
[----:B------:R-:W2:Y:S04]  /*2e110*/  LDL.LU R28, [R1+0x54] ;  /* 0x00005400011c7983 */ /* 0x000ea80000300800 */
[----:B------:R-:W2:Y:S04]  /*2e120*/  LDL.LU R29, [R1+0x5c] ;  /* 0x00005c00011d7983 */ /* 0x000ea80000300800 */
[----:B------:R-:W3:Y:S01]  /*2e130*/  LDS.128 R32, [R252] ;  /* 0x00000000fc207984 */ /* 0x000ee20000000c00 */
[----:B------:R-:W-:-:S02]  /*2e140*/  IMAD.MOV.U32 R22, RZ, RZ, R44 ;  /* 0x000000ffff167224 */ /* 0x000fc400078e002c */
[----:B------:R-:W-:Y:S01]  /*2e150*/  IMAD.MOV.U32 R23, RZ, RZ, R46 ;  /* 0x000000ffff177224 */ /* 0x000fe200078e002e */
[----:B------:R-:W-:Y:S01]  /*2e160*/  BAR.SYNC.DEFER_BLOCKING 0x0 ;  /* 0x0000000000007b1d */ /* 0x000fe20000010000 */
[----:B------:R-:W-:Y:S01]  /*2e170*/  IMAD.MOV.U32 R30, RZ, RZ, R45 ;  /* 0x000000ffff1e7224 */ /* 0x000fe200078e002d */
[----:B------:R-:W-:-:S04]  /*2e180*/  MOV R31, R47 ;  /* 0x0000002f001f7202 */ /* 0x000fc80000000f00 */
[----:B----4-:R-:W-:Y:S02]  /*2e190*/  STSM.16.M88.4 [R0], R20 ;  /* 0x0000001400007844 */ /* 0x010fe40000000200 */
[----:B------:R-:W-:Y:S06]  /*2e1a0*/  BAR.SYNC.DEFER_BLOCKING 0x0 ;  /* 0x0000000000007b1d */ /* 0x000fec0000010000 */
[----:B------:R-:W4:Y:S02]  /*2e1b0*/  LDS.128 R20, [R252] ;  /* 0x00000000fc147984 */ /* 0x000f240000000c00 */
        /* <DEDUP_REMOVED lines=26> */
[----:B------:R-:W-:Y:S01]  /*2e360*/  BAR.SYNC.DEFER_BLOCKING 0x0 ;  /* 0x0000000000007b1d */ /* 0x000fe20000010000 */
[----:B------:R-:W-:Y:S01]  /*2e370*/  IMAD.MOV.U32 R46, RZ, RZ, R53 ;  /* 0x000000ffff2e7224 */ /* 0x000fe200078e0035 */
[----:B------:R-:W-:-:S04]  /*2e380*/  MOV R47, R55 ;  /* 0x00000037002f7202 */ /* 0x000fc80000000f00 */
[----:B---3--:R-:W-:Y:S02]  /*2e390*/  STSM.16.M88.4 [R0], R36 ;  /* 0x0000002400007844 */ /* 0x008fe40000000200 */
[----:B------:R-:W-:Y:S06]  /*2e3a0*/  BAR.SYNC.DEFER_BLOCKING 0x0 ;  /* 0x0000000000007b1d */ /* 0x000fec0000010000 */
[----:B------:R-:W3:Y:S02]  /*2e3b0*/  LDS.128 R36, [R252] ;  /* 0x00000000fc247984 */ /* 0x000ee40000000c00 */
[----:B------:R-:W-:Y:S06]  /*2e3c0*/  BAR.SYNC.DEFER_BLOCKING 0x0 ;  /* 0x0000000000007b1d */ /* 0x000fec0000010000 */
[----:B----4-:R4:W-:Y:S04]  /*2e3d0*/  STSM.16.M88.4 [R0], R44 ;  /* 0x0000002c00007844 */ /* 0x0109e80000000200 */
[----:B----4-:R-:W4:Y:S04]  /*2e3e0*/  LDL.LU R44, [R1+0x80] ;  /* 0x00008000012c7983 */ /* 0x010f280000300800 */
[----:B------:R-:W4:Y:S04]  /*2e3f0*/  LDL.LU R45, [R1+0x88] ;  /* 0x00008800012d7983 */ /* 0x000f280000300800 */
[----:B------:R-:W2:Y:S04]  /*2e400*/  LDL.LU R52, [R1+0x84] ;  /* 0x0000840001347983 */ /* 0x000ea80000300800 */
[----:B------:R-:W2:Y:S01]  /*2e410*/  LDL.LU R53, [R1+0x8c] ;  /* 0x00008c0001357983 */ /* 0x000ea20000300800 */
[----:B------:R-:W-:Y:S01]  /*2e420*/  IMAD.MOV.U32 R46, RZ, RZ, R56 ;  /* 0x000000ffff2e7224 */ /* 0x000fe200078e0038 */
[----:B------:R-:W-:Y:S01]  /*2e430*/  MOV R55, R59 ;  /* 0x0000003b00377202 */ /* 0x000fe20000000f00 */
[----:B------:R-:W-:Y:S01]  /*2e440*/  IMAD.MOV.U32 R47, RZ, RZ, R58 ;  /* 0x000000ffff2f7224 */ /* 0x000fe200078e003a */
[----:B------:R-:W-:Y:S01]  /*2e450*/  BAR.SYNC.DEFER_BLOCKING 0x0 ;  /* 0x0000000000007b1d */ /* 0x000fe20000010000 */
[----:B------:R-:W-:-:S05]  /*2e460*/  IMAD.MOV.U32 R54, RZ, RZ, R57 ;  /* 0x000000ffff367224 */ /* 0x000fca00078e0039 */
[----:B------:R-:W3:Y:S02]  /*2e470*/  LDS.128 R56, [R252] ;  /* 0x00000000fc387984 */ /* 0x000ee40000000c00 */
[----:B------:R-:W-:Y:S06]  /*2e480*/  BAR.SYNC.DEFER_BLOCKING 0x0 ;  /* 0x0000000000007b1d */ /* 0x000fec0000010000 */
[----:B----4-:R-:W-:Y:S02]  /*2e490*/  STSM.16.M88.4 [R0], R44 ;  /* 0x0000002c00007844 */ /* 0x010fe40000000200 */
[----:B------:R-:W-:Y:S06]  /*2e4a0*/  BAR.SYNC.DEFER_BLOCKING 0x0 ;  /* 0x0000000000007b1d */ /* 0x000fec0000010000 */
[----:B------:R-:W4:Y:S02]  /*2e4b0*/  LDS.128 R44, [R252] ;  /* 0x00000000fc2c7984 */ /* 0x000f240000000c00 */
[----:B------:R-:W-:Y:S06]  /*2e4c0*/  BAR.SYNC.DEFER_BLOCKING 0x0 ;  /* 0x0000000000007b1d */ /* 0x000fec0000010000 */
[----:B--2---:R2:W-:Y:S04]  /*2e4d0*/  STSM.16.M88.4 [R0], R52 ;  /* 0x0000003400007844 */ /* 0x0045e80000000200 */
[----:B--2---:R-:W2:Y:S04]  /*2e4e0*/  LDL.LU R52, [R1+0x90] ;  /* 0x0000900001347983 */ /* 0x004ea80000300800 */
[----:B------:R-:W2:Y:S04]  /*2e4f0*/  LDL.LU R53, [R1+0x98] ;  /* 0x0000980001357983 */ /* 0x000ea80000300800 */
[----:B------:R-:W3:Y:S04]  /*2e500*/  LDL.LU R152, [R1+0x94] ;  /* 0x0000940001987983 */ /* 0x000ee80000300800 */
[----:B------:R-:W3:Y:S01]  /*2e510*/  LDL.LU R153, [R1+0x9c] ;  /* 0x00009c0001997983 */ /* 0x000ee20000300800 */
[----:B------:R-:W-:Y:S01]  /*2e520*/  BAR.SYNC.DEFER_BLOCKING 0x0 ;  /* 0x0000000000007b1d */ /* 0x000fe20000010000 */
[----:B------:R-:W-:-:S02]  /*2e530*/  IMAD.MOV.U32 R54, RZ, RZ, R60 ;  /* 0x000000ffff367224 */ /* 0x000fc400078e003c */
[----:B------:R-:W-:-:S03]  /*2e540*/  IMAD.MOV.U32 R55, RZ, RZ, R62 ;  /* 0x000000ffff377224 */ /* 0x000fc600078e003e */
[----:B------:R-:W4:Y:S02]  /*2e550*/  LDS.128 R60, [R252] ;  /* 0x00000000fc3c7984 */ /* 0x000f240000000c00 */
[----:B------:R-:W-:Y:S06]  /*2e560*/  BAR.SYNC.DEFER_BLOCKING 0x0 ;  /* 0x0000000000007b1d */ /* 0x000fec0000010000 */
[----:B--2---:R-:W-:Y:S02]  /*2e570*/  STSM.16.M88.4 [R0], R52 ;  /* 0x0000003400007844 */ /* 0x004fe40000000200 */
[----:B------:R-:W-:Y:S06]  /*2e580*/  BAR.SYNC.DEFER_BLOCKING 0x0 ;  /* 0x0000000000007b1d */ /* 0x000fec0000010000 */
[----:B------:R-:W2:Y:S02]  /*2e590*/  LDS.128 R52, [R252] ;  /* 0x00000000fc347984 */ /* 0x000ea40000000c00 */
[----:B------:R-:W-:Y:S06]  /*2e5a0*/  BAR.SYNC.DEFER_BLOCKING 0x0 ;  /* 0x0000000000007b1d */ /* 0x000fec0000010000 */
[----:B---3--:R3:W-:Y:S04]  /*2e5b0*/  STSM.16.M88.4 [R0], R152 ;  /* 0x0000009800007844 */ /* 0x0087e80000000200 */
[----:B---3--:R-:W3:Y:S04]  /*2e5c0*/  LDL.LU R152, [R1+0xa0] ;  /* 0x0000a00001987983 */ /* 0x008ee80000300800 */
[----:B------:R-:W3:Y:S04]  /*2e5d0*/  LDL.LU R153, [R1+0xa8] ;  /* 0x0000a80001997983 */ /* 0x000ee80000300800 */
[----:B------:R-:W4:Y:S04]  /*2e5e0*/  LDL.LU R156, [R1+0xa4] ;  /* 0x0000a400019c7983 */ /* 0x000f280000300800 */
[----:B------:R-:W4:Y:S01]  /*2e5f0*/  LDL.LU R157, [R1+0xac] ;  /* 0x0000ac00019d7983 */ /* 0x000f220000300800 */
[----:B------:R-:W-:Y:S01]  /*2e600*/  BAR.SYNC.DEFER_BLOCKING 0x0 ;  /* 0x0000000000007b1d */ /* 0x000fe20000010000 */
[----:B------:R-:W-:-:S02]  /*2e610*/  IMAD.MOV.U32 R154, RZ, RZ, R64 ;  /* 0x000000ffff9a7224 */ /* 0x000fc400078e0040 */
[----:B------:R-:W-:-:S03]  /*2e620*/  IMAD.MOV.U32 R155, RZ, RZ, R66 ;  /* 0x000000ffff9b7224 */ /* 0x000fc600078e0042 */
[----:B------:R-:W2:Y:S02]  /*2e630*/  LDS.128 R64, [R252] ;  /* 0x00000000fc407984 */ /* 0x000ea40000000c00 */
[----:B------:R-:W-:Y:S06]  /*2e640*/  BAR.SYNC.DEFER_BLOCKING 0x0 ;  /* 0x0000000000007b1d */ /* 0x000fec0000010000 */
        /* <DEDUP_REMOVED lines=9> */
[----:B------:R-:W-:Y:S01]  /*2e6e0*/  BAR.SYNC.DEFER_BLOCKING 0x0 ;  /* 0x0000000000007b1d */ /* 0x000fe20000010000 */
[----:B------:R-:W-:-:S02]  /*2e6f0*/  IMAD.MOV.U32 R158, RZ, RZ, R68 ;  /* 0x000000ffff9e7224 */ /* 0x000fc400078e0044 */
[----:B------:R-:W-:-:S03]  /*2e700*/  IMAD.MOV.U32 R159, RZ, RZ, R70 ;  /* 0x000000ffff9f7224 */ /* 0x000fc600078e0046 */
        /* <DEDUP_REMOVED lines=272> */
[----:B---3--:R3:W-:Y:S02]  /*2f810*/  STSM.16.M88.4 [R0], R236 ;  /* 0x000000ec00007844 */ /* 0x0087e40000000200 */
[----:B------:R-:W-:Y:S06]  /*2f820*/  BAR.SYNC.DEFER_BLOCKING 0x0 ;  /* 0x0000000000007b1d */ /* 0x000fec0000010000 */
[----:B---3--:R-:W3:Y:S04]  /*2f830*/  LDL.LU R236, [R1+0x1f0] ;  /* 0x0001f00001ec7983 */ /* 0x008ee80000300800 */
[----:B------:R-:W4:Y:S04]  /*2f840*/  LDL.LU R250, [R1] ;  /* 0x0000000001fa7983 */ /* 0x000f280000300800 */
[----:B------:R-:W3:Y:S04]  /*2f850*/  LDL.LU R237, [R1+0x1f8] ;  /* 0x0001f80001ed7983 */ /* 0x000ee80000300800 */
[----:B------:R-:W2:Y:S01]  /*2f860*/  LDS.128 R240, [R252] ;  /* 0x00000000fcf07984 */ /* 0x000ea20000000c00 */
[----:B------:R-:W-:-:S02]  /*2f870*/  IMAD.MOV.U32 R238, RZ, RZ, R148 ;  /* 0x000000ffffee7224 */ /* 0x000fc400078e0094 */
[----:B------:R-:W-:Y:S01]  /*2f880*/  IMAD.MOV.U32 R239, RZ, RZ, R150 ;  /* 0x000000ffffef7224 */ /* 0x000fe200078e0096 */
[----:B------:R-:W-:Y:S06]  /*2f890*/  BAR.SYNC.DEFER_BLOCKING 0x0 ;  /* 0x0000000000007b1d */ /* 0x000fec0000010000 */
[----:B---3--:R3:W-:Y:S04]  /*2f8a0*/  STSM.16.M88.4 [R0], R236 ;  /* 0x000000ec00007844 */ /* 0x0087e80000000200 */
[----:B---3--:R-:W3:Y:S04]  /*2f8b0*/  LDL.LU R236, [R1+0x1f4] ;  /* 0x0001f40001ec7983 */ /* 0x008ee80000300800 */
[----:B------:R-:W3:Y:S01]  /*2f8c0*/  LDL.LU R237, [R1+0x1fc] ;  /* 0x0001fc0001ed7983 */ /* 0x000ee20000300800 */
[----:B------:R-:W-:Y:S01]  /*2f8d0*/  IMAD.MOV.U32 R238, RZ, RZ, R149 ;  /* 0x000000ffffee7224 */ /* 0x000fe200078e0095 */
[----:B------:R-:W-:Y:S01]  /*2f8e0*/  MOV R239, R151 ;  /* 0x0000009700ef7202 */ /* 0x000fe20000000f00 */
[----:B------:R-:W-:Y:S06]  /*2f8f0*/  BAR.SYNC.DEFER_BLOCKING 0x0 ;  /* 0x0000000000007b1d */ /* 0x000fec0000010000 */
[----:B------:R-:W2:Y:S04]  /*2f900*/  LDL.LU R251, [R1+0x8] ;  /* 0x0000080001fb7983 */ /* 0x000ea80000300800 */
[----:B------:R-:W1:Y:S01]  /*2f910*/  LDS.128 R148, [R252] ;  /* 0x00000000fc947984 */ /* 0x000e620000000c00 */
[----:B------:R-:W-:Y:S06]  /*2f920*/  BAR.SYNC.DEFER_BLOCKING 0x0 ;  /* 0x0000000000007b1d */ /* 0x000fec0000010000 */
[----:B---3--:R3:W-:Y:S04]  /*2f930*/  STSM.16.M88.4 [R0], R236 ;  /* 0x000000ec00007844 */ /* 0x0087e80000000200 */
[----:B---3--:R-:W3:Y:S01]  /*2f940*/  LDL.LU R0, [R1+0x200] ;  /* 0x0002000001007983 */ /* 0x008ee20000300800 */
[----:B------:R-:W-:Y:S01]  /*2f950*/  IMAD R5, R6, UR5, RZ ;  /* 0x0000000506057c24 */ /* 0x000fe2000f8e02ff */
[----:B------:R-:W-:Y:S01]  /*2f960*/  BAR.SYNC.DEFER_BLOCKING 0x0 ;  /* 0x0000000000007b1d */ /* 0x000fe20000010000 */
[----:B------:R-:W-:-:S02]  /*2f970*/  LEA R2, P6, R3, UR6, 0x2 ;  /* 0x0000000603027c11 */ /* 0x000fc4000f8c10ff */
[----:B------:R-:W-:Y:S02]  /*2f980*/  VIADD R7, R5, UR5 ;  /* 0x0000000505077c36 */ /* 0x000fe40008000000 */
[----:B------:R-:W-:Y:S01]  /*2f990*/  LEA.HI.X.SX32 R3, R3, UR7, 0x2, P6 ;  /* 0x0000000703037c11 */ /* 0x000fe2000b0f16ff */
[----:B------:R-:W-:Y:S01]  /*2f9a0*/  ULDC UR6, c[0x0][0x248] ;  /* 0x0000920000067ab9 */ /* 0x000fe20000000800 */
[CC--:B------:R-:W-:Y:S01]  /*2f9b0*/  LEA R4, P6, R5.reuse, R2.reuse, 0x2 ;  /* 0x0000000205047211 */ /* 0x0c0fe200078c10ff */
[----:B------:R-:W2:Y:S01]  /*2f9c0*/  LDL.LU R238, [R1+0x4] ;  /* 0x0000040001ee7983 */ /* 0x000ea20000300800 */
[----:B------:R-:W-:Y:S02]  /*2f9d0*/  ULDC UR7, c[0x0][0x22c] ;  /* 0x00008b0000077ab9 */ /* 0x000fe40000000800 */
[----:B------:R-:W-:Y:S01]  /*2f9e0*/  LEA.HI.X.SX32 R5, R5, R3, 0x2, P6 ;  /* 0x0000000305057211 */ /* 0x000fe200030f16ff */
[----:B------:R-:W2:Y:S01]  /*2f9f0*/  LDL.LU R239, [R1+0xc] ;  /* 0x00000c0001ef7983 */ /* 0x000ea20000300800 */
[----:B------:R-:W-:-:S04]  /*2fa00*/  LEA R236, P6, R7, R2, 0x2 ;  /* 0x0000000207ec7211 */ /* 0x000fc800078c10ff */
[C---:B------:R-:W-:Y:S01]  /*2fa10*/  LEA.HI.X.SX32 R237, R7.reuse, R3, 0x2, P6 ;  /* 0x0000000307ed7211 */ /* 0x040fe200030f16ff */
[----:B---3--:R-:W-:Y:S04]  /*2fa20*/  @P5 STG.E desc[UR16][R4.64], R0 ;  /* 0x0000000004005986 */ /* 0x008fe8000c101910 */
[----:B----4-:R3:W-:Y:S04]  /*2fa30*/  @P4 STG.E desc[UR16][R236.64], R250 ;  /* 0x000000faec004986 */ /* 0x0107e8000c101910 */
[----:B---3--:R-:W3:Y:S04]  /*2fa40*/  LDL.LU R250, [R1+0x76c] ;  /* 0x00076c0001fa7983 */ /* 0x008ee80000300800 */
[----:B------:R-:W4:Y:S01]  /*2fa50*/  LDL.LU R237, [R1+0x204] ;  /* 0x0002040001ed7983 */ /* 0x000f220000300800 */
[----:B------:R-:W-:-:S02]  /*2fa60*/  VIADD R0, R7, UR5 ;  /* 0x0000000507007c36 */ /* 0x000fc40008000000 */
[----:B------:R-:W-:-:S03]  /*2fa70*/  VIADD R5, R6, 0x5 ;  /* 0x0000000506057836 */ /* 0x000fc60000000000 */
[C---:B------:R-:W-:Y:S02]  /*2fa80*/  LEA R4, P6, R0.reuse, R2, 0x2 ;  /* 0x0000000200047211 */ /* 0x040fe400078c10ff */
[----:B------:R-:W-:Y:S01]  /*2fa90*/  ISETP.LT.AND P5, PT, R5, UR4, !P0 ;  /* 0x0000000405007c0c */ /* 0x000fe2000c7a1270 */
[----:B------:R-:W-:Y:S01]  /*2faa0*/  ULDC UR4, c[0x0][0x22c] ;  /* 0x00008b0000047ab9 */ /* 0x000fe20000000800 */
[C---:B------:R-:W-:Y:S01]  /*2fab0*/  LEA.HI.X.SX32 R5, R0.reuse, R3, 0x2, P6 ;  /* 0x0000000300057211 */ /* 0x040fe200030f16ff */
[----:B------:R-:W-:-:S04]  /*2fac0*/  VIADD R0, R0, UR5 ;  /* 0x0000000500007c36 */ /* 0x000fc80008000000 */
[----:B----4-:R4:W-:Y:S01]  /*2fad0*/  @P3 STG.E desc[UR16][R4.64], R237 ;  /* 0x000000ed04003986 */ /* 0x0109e2000c101910 */
[----:B------:R-:W-:-:S04]  /*2fae0*/  LEA R236, P3, R0, R2, 0x2 ;  /* 0x0000000200ec7211 */ /* 0x000fc800078610ff */
[----:B----4-:R-:W-:-:S05]  /*2faf0*/  LEA.HI.X.SX32 R237, R0, R3, 0x2, P3 ;  /* 0x0000000300ed7211 */ /* 0x010fca00018f16ff */
[----:B--2---:R2:W-:Y:S04]  /*2fb00*/  @P2 STG.E desc[UR16][R236.64], R238 ;  /* 0x000000eeec002986 */ /* 0x0045e8000c101910 */
[----:B--2---:R-:W2:Y:S01]  /*2fb10*/  LDL.LU R237, [R1+0x208] ;  /* 0x0002080001ed7983 */ /* 0x004ea20000300800 */
[C---:B------:R-:W-:Y:S01]  /*2fb20*/  IADD3 R7, R6.reuse, 0x6, RZ ;  /* 0x0000000606077810 */ /* 0x040fe20007ffe0ff */
[----:B------:R-:W-:Y:S02]  /*2fb30*/  VIADD R4, R6, 0x7 ;  /* 0x0000000706047836 */ /* 0x000fe40000000000 */
[----:B------:R-:W-:Y:S01]  /*2fb40*/  VIADD R5, R0, UR5 ;  /* 0x0000000500057c36 */ /* 0x000fe20008000000 */
[----:B------:R-:W-:Y:S01]  /*2fb50*/  ISETP.LT.AND P4, PT, R7, UR4, !P0 ;  /* 0x0000000407007c0c */ /* 0x000fe2000c781270 */
[----:B------:R-:W-:Y:S01]  /*2fb60*/  ULDC UR4, c[0x0][0x22c] ;  /* 0x00008b0000047ab9 */ /* 0x000fe20000000800 */
[----:B------:R-:W-:-:S02]  /*2fb70*/  IADD3 R0, R6, 0x8, RZ ;  /* 0x0000000806007810 */ /* 0x000fc40007ffe0ff */
[----:B------:R-:W-:Y:S01]  /*2fb80*/  ISETP.LT.AND P3, PT, R4, UR4, !P0 ;  /* 0x0000000404007c0c */ /* 0x000fe2000c761270 */
[----:B------:R-:W-:Y:S01]  /*2fb90*/  ULDC UR4, c[0x0][0x22c] ;  /* 0x00008b0000047ab9 */ /* 0x000fe20000000800 */
[CC--:B------:R-:W-:Y:S02]  /*2fba0*/  LEA R4, P6, R5.reuse, R2.reuse, 0x2 ;  /* 0x0000000205047211 */ /* 0x0c0fe400078c10ff */
[----:B------:R-:W-:Y:S01]  /*2fbb0*/  ISETP.LT.AND P2, PT, R0, UR4, !P0 ;  /* 0x0000000400007c0c */ /* 0x000fe2000c741270 */
[C---:B------:R-:W-:Y:S01]  /*2fbc0*/  VIADD R0, R5.reuse, UR5 ;  /* 0x0000000505007c36 */ /* 0x040fe20008000000 */
[-C--:B------:R-:W-:Y:S01]  /*2fbd0*/  LEA.HI.X.SX32 R5, R5, R3.reuse, 0x2, P6 ;  /* 0x0000000305057211 */ /* 0x080fe200030f16ff */
[----:B------:R-:W-:Y:S01]  /*2fbe0*/  VIADD R7, R6, 0x9 ;  /* 0x0000000906077836 */ /* 0x000fe20000000000 */
[----:B------:R-:W-:Y:S01]  /*2fbf0*/  ULDC UR4, c[0x0][0x22c] ;  /* 0x00008b0000047ab9 */ /* 0x000fe20000000800 */
[C---:B------:R-:W-:Y:S01]  /*2fc00*/  VIADD R238, R0.reuse, UR5 ;  /* 0x0000000500ee7c36 */ /* 0x040fe20008000000 */
[----:B------:R-:W-:Y:S01]  /*2fc10*/  LEA R236, P6, R0, R2, 0x2 ;  /* 0x0000000200ec7211 */ /* 0x000fe200078c10ff */
[----:B--2---:R2:W-:Y:S01]  /*2fc20*/  @P1 STG.E desc[UR16][R4.64], R237 ;  /* 0x000000ed04001986 */ /* 0x0045e2000c101910 */
[----:B------:R-:W-:Y:S01]  /*2fc30*/  ISETP.LT.AND P1, PT, R7, UR4, !P0 ;  /* 0x0000000407007c0c */ /* 0x000fe2000c721270 */
[----:B------:R-:W-:Y:S01]  /*2fc40*/  VIADD R7, R238, UR5 ;  /* 0x00000005ee077c36 */ /* 0x000fe20008000000 */
[----:B------:R-:W-:Y:S01]  /*2fc50*/  ULDC UR4, c[0x0][0x22c] ;  /* 0x00008b0000047ab9 */ /* 0x000fe20000000800 */
[----:B--2---:R-:W-:-:S02]  /*2fc60*/  LEA.HI.X.SX32 R237, R0, R3, 0x2, P6 ;  /* 0x0000000300ed7211 */ /* 0x004fc400030f16ff */
[----:B------:R-:W-:-:S04]  /*2fc70*/  LEA R4, P6, R238, R2, 0x2 ;  /* 0x00000002ee047211 */ /* 0x000fc800078c10ff */
[-C--:B------:R-:W-:Y:S02]  /*2fc80*/  LEA.HI.X.SX32 R5, R238, R3.reuse, 0x2, P6 ;  /* 0x00000003ee057211 */ /* 0x080fe400030f16ff */
[----:B------:R-:W2:Y:S04]  /*2fc90*/  LDL.LU R238, [R1+0x20c] ;  /* 0x00020c0001ee7983 */ /* 0x000ea80000300800 */
[----:B------:R4:W-:Y:S02]  /*2fca0*/  @P5 STG.E desc[UR16][R236.64], R251 ;  /* 0x000000fbec005986 */ /* 0x0009e4000c101910 */
[C---:B----4-:R-:W-:Y:S02]  /*2fcb0*/  LEA R236, P6, R7.reuse, R2, 0x2 ;  /* 0x0000000207ec7211 */ /* 0x050fe400078c10ff */
[----:B------:R-:W4:Y:S02]  /*2fcc0*/  LDL.LU R251, [R1+0x768] ;  /* 0x0007680001fb7983 */ /* 0x000f240000300800 */
[----:B------:R-:W-:-:S02]  /*2fcd0*/  LEA.HI.X.SX32 R237, R7, R3, 0x2, P6 ;  /* 0x0000000307ed7211 */ /* 0x000fc400030f16ff */
[----:B--2---:R2:W-:Y:S04]  /*2fce0*/  @P4 STG.E desc[UR16][R4.64], R238 ;  /* 0x000000ee04004986 */ /* 0x0045e8000c101910 */
[----:B------:R1:W-:Y:S04]  /*2fcf0*/  @P3 STG.E desc[UR16][R236.64], R239 ;  /* 0x000000efec003986 */ /* 0x0003e8000c101910 */
[----:B--2---:R-:W2:Y:S04]  /*2fd00*/  LDL.LU R238, [R1+0x14] ;  /* 0x0000140001ee7983 */ /* 0x004ea80000300800 */
[----:B-1----:R-:W3:Y:S01]  /*2fd10*/  LDL.LU R237, [R1+0x10] ;  /* 0x0000100001ed7983 */ /* 0x002ee20000300800 */
[C---:B------:R-:W-:Y:S01]  /*2fd20*/  IADD3 R0, R6.reuse, 0xa, RZ ;  /* 0x0000000a06007810 */ /* 0x040fe20007ffe0ff */
[----:B------:R-:W-:-:S02]  /*2fd30*/  VIADD R5, R6, 0xb ;  /* 0x0000000b06057836 */ /* 0x000fc40000000000 */
[----:B------:R-:W4:Y:S01]  /*2fd40*/  LDL.LU R239, [R1+0x1c] ;  /* 0x00001c0001ef7983 */ /* 0x000f220000300800 */
[----:B------:R-:W-:Y:S01]  /*2fd50*/  ISETP.LT.AND P5, PT, R0, UR4, !P0 ;  /* 0x0000000400007c0c */ /* 0x000fe2000c7a1270 */
[----:B------:R-:W-:Y:S01]  /*2fd60*/  VIADD R0, R7, UR5 ;  /* 0x0000000507007c36 */ /* 0x000fe20008000000 */
[----:B------:R-:W-:-:S04]  /*2fd70*/  ULDC UR4, c[0x0][0x22c] ;  /* 0x00008b0000047ab9 */ /* 0x000fc80000000800 */
[C---:B------:R-:W-:Y:S02]  /*2fd80*/  LEA R4, P6, R0.reuse, R2, 0x2 ;  /* 0x0000000200047211 */ /* 0x040fe400078c10ff */
[----:B------:R-:W-:Y:S01]  /*2fd90*/  ISETP.LT.AND P4, PT, R5, UR4, !P0 ;  /* 0x0000000405007c0c */ /* 0x000fe2000c781270 */
[----:B------:R-:W-:Y:S01]  /*2fda0*/  ULDC UR4, c[0x0][0x22c] ;  /* 0x00008b0000047ab9 */ /* 0x000fe20000000800 */
[C---:B------:R-:W-:Y:S01]  /*2fdb0*/  LEA.HI.X.SX32 R5, R0.reuse, R3, 0x2, P6 ;  /* 0x0000000300057211 */ /* 0x040fe200030f16ff */
[----:B------:R-:W-:Y:S01]  /*2fdc0*/  VIADD R0, R0, UR5 ;  /* 0x0000000500007c36 */ /* 0x000fe20008000000 */
[----:B------:R-:W-:-:S03]  /*2fdd0*/  IADD3 R7, R6, 0xc, RZ ;  /* 0x0000000c06077810 */ /* 0x000fc60007ffe0ff */
[----:B---3--:R1:W-:Y:S01]  /*2fde0*/  @P2 STG.E desc[UR16][R4.64], R237 ;  /* 0x000000ed04002986 */ /* 0x0083e2000c101910 */
[----:B------:R-:W-:-:S04]  /*2fdf0*/  LEA R236, P2, R0, R2, 0x2 ;  /* 0x0000000200ec7211 */ /* 0x000fc800078410ff */
[----:B-1----:R-:W-:-:S05]  /*2fe00*/  LEA.HI.X.SX32 R237, R0, R3, 0x2, P2 ;  /* 0x0000000300ed7211 */ /* 0x002fca00010f16ff */
[----:B------:R1:W-:Y:S04]  /*2fe10*/  @P1 STG.E desc[UR16][R236.64], R248 ;  /* 0x000000f8ec001986 */ /* 0x0003e8000c101910 */
[----:B-1----:R-:W3:Y:S01]  /*2fe20*/  LDL.LU R248, [R1+0x18] ;  /* 0x0000180001f87983 */ /* 0x002ee20000300800 */
[----:B------:R-:W-:Y:S01]  /*2fe30*/  ISETP.LT.AND P3, PT, R7, UR4, !P0 ;  /* 0x0000000407007c0c */ /* 0x000fe2000c761270 */
[----:B------:R-:W-:Y:S01]  /*2fe40*/  VIADD R5, R0, UR5 ;  /* 0x0000000500057c36 */ /* 0x000fe20008000000 */
[----:B------:R-:W-:Y:S01]  /*2fe50*/  ULDC UR4, c[0x0][0x22c] ;  /* 0x00008b0000047ab9 */ /* 0x000fe20000000800 */
[----:B------:R-:W-:-:S03]  /*2fe60*/  VIADD R7, R6, 0xd ;  /* 0x0000000d06077836 */ /* 0x000fc60000000000 */
[-C--:B------:R-:W-:Y:S02]  /*2fe70*/  LEA R4, P6, R5, R2.reuse, 0x2 ;  /* 0x0000000205047211 */ /* 0x080fe400078c10ff */
[----:B------:R-:W-:Y:S01]  /*2fe80*/  ISETP.LT.AND P2, PT, R7, UR4, !P0 ;  /* 0x0000000407007c0c */ /* 0x000fe2000c741270 */
[C---:B------:R-:W-:Y:S01]  /*2fe90*/  VIADD R7, R5.reuse, UR5 ;  /* 0x0000000505077c36 */ /* 0x040fe20008000000 */
[C---:B------:R-:W-:Y:S01]  /*2fea0*/  IADD3 R0, R6.reuse, 0xe, RZ ;  /* 0x0000000e06007810 */ /* 0x040fe20007ffe0ff */
[----:B------:R-:W-:Y:S01]  /*2feb0*/  ULDC UR4, c[0x0][0x22c] ;  /* 0x00008b0000047ab9 */ /* 0x000fe20000000800 */
[-C--:B------:R-:W-:Y:S01]  /*2fec0*/  LEA.HI.X.SX32 R5, R5, R3.reuse, 0x2, P6 ;  /* 0x0000000305057211 */ /* 0x080fe200030f16ff */
[----:B------:R-:W-:Y:S01]  /*2fed0*/  VIADD R237, R6, 0xf ;  /* 0x0000000f06ed7836 */ /* 0x000fe20000000000 */
[----:B------:R-:W-:Y:S01]  /*2fee0*/  ISETP.LT.AND P1, PT, R0, UR4, !P0 ;  /* 0x0000000400007c0c */ /* 0x000fe2000c721270 */
[----:B------:R-:W-:Y:S01]  /*2fef0*/  ULDC UR4, c[0x0][0x22c] ;  /* 0x00008b0000047ab9 */ /* 0x000fe20000000800 */
[C---:B------:R-:W-:Y:S01]  /*2ff00*/  LEA R236, P6, R7.reuse, R2, 0x2 ;  /* 0x0000000207ec7211 */ /* 0x040fe200078c10ff */
[----:B------:R-:W-:Y:S01]  /*2ff10*/  VIADD R0, R7, UR5 ;  /* 0x0000000507007c36 */ /* 0x000fe20008000000 */
[----:B--2---:R1:W-:Y:S01]  /*2ff20*/  @P5 STG.E desc[UR16][R4.64], R238 ;  /* 0x000000ee04005986 */ /* 0x0043e2000c101910 */
[----:B------:R-:W-:Y:S01]  /*2ff30*/  ISETP.LT.AND P5, PT, R237, UR4, !P0 ;  /* 0x00000004ed007c0c */ /* 0x000fe2000c7a1270 */
[----:B------:R-:W-:Y:S01]  /*2ff40*/  ULDC UR4, c[0x0][0x22c] ;  /* 0x00008b0000047ab9 */ /* 0x000fe20000000800 */
[----:B------:R-:W-:Y:S01]  /*2ff50*/  LEA.HI.X.SX32 R237, R7, R3, 0x2, P6 ;  /* 0x0000000307ed7211 */ /* 0x000fe200030f16ff */
[----:B------:R-:W-:-:S04]  /*2ff60*/  VIADD R7, R0, UR5 ;  /* 0x0000000500077c36 */ /* 0x000fc80008000000 */
[----:B------:R2:W-:Y:S01]  /*2ff70*/  @P4 STG.E desc[UR16][R236.64], R249 ;  /* 0x000000f9ec004986 */ /* 0x0005e2000c101910 */
[-C--:B-1----:R-:W-:Y:S02]  /*2ff80*/  LEA R4, P6, R0, R2.reuse, 0x2 ;  /* 0x0000000200047211 */ /* 0x082fe400078c10ff */
[----:B------:R-:W-:Y:S02]  /*2ff90*/  IADD3 R238, R6, 0x10, RZ ;  /* 0x0000001006ee7810 */ /* 0x000fe40007ffe0ff */
[----:B------:R-:W-:Y:S02]  /*2ffa0*/  LEA.HI.X.SX32 R5, R0, R3, 0x2, P6 ;  /* 0x0000000300057211 */ /* 0x000fe400030f16ff */
[----:B------:R-:W-:Y:S01]  /*2ffb0*/  ISETP.LT.AND P4, PT, R238, UR4, !P0 ;  /* 0x00000004ee007c0c */ /* 0x000fe2000c781270 */
[C---:B------:R-:W-:Y:S01]  /*2ffc0*/  VIADD R238, R7.reuse, UR5 ;  /* 0x0000000507ee7c36 */ /* 0x040fe20008000000 */
[----:B--2---:R-:W-:Y:S01]  /*2ffd0*/  LEA R236, P6, R7, R2, 0x2 ;  /* 0x0000000207ec7211 */ /* 0x004fe200078c10ff */
[----:B------:R-:W-:Y:S01]  /*2ffe0*/  VIADD R0, R6, 0x11 ;  /* 0x0000001106007836 */ /* 0x000fe20000000000 */
[----:B------:R-:W-:-:S02]  /*2fff0*/  ULDC UR4, c[0x0][0x22c] ;  /* 0x00008b0000047ab9 */ /* 0x000fc40000000800 */
[----:B------:R-:W-:Y:S01]  /*30000*/  LEA.HI.X.SX32 R237, R7, R3, 0x2, P6 ;  /* 0x0000000307ed7211 */ /* 0x000fe200030f16ff */
[----:B---3--:R1:W-:Y:S01]  /*30010*/  @P3 STG.E desc[UR16][R4.64], R248 ;  /* 0x000000f804003986 */ /* 0x0083e2000c101910 */
[----:B------:R-:W-:Y:S01]  /*30020*/  ISETP.LT.AND P3, PT, R0, UR4, !P0 ;  /* 0x0000000400007c0c */ /* 0x000fe2000c761270 */
[----:B------:R-:W-:Y:S01]  /*30030*/  ULDC UR4, c[0x0][0x22c] ;  /* 0x00008b0000047ab9 */ /* 0x000fe20000000800 */
[----:B------:R-:W-:Y:S01]  /*30040*/  IADD3 R0, R6, 0x12, RZ ;  /* 0x0000001206007810 */ /* 0x000fe20007ffe0ff */
[----:B------:R-:W-:Y:S01]  /*30050*/  @P2 STG.E desc[UR16][R236.64], R250 ;  /* 0x000000faec002986 */ /* 0x000fe2000c101910 */
[----:B-1----:R-:W-:-:S04]  /*30060*/  LEA R4, P6, R238, R2, 0x2 ;  /* 0x00000002ee047211 */ /* 0x002fc800078c10ff */
[CC--:B------:R-:W-:Y:S01]  /*30070*/  LEA.HI.X.SX32 R5, R238.reuse, R3.reuse, 0x2, P6 ;  /* 0x00000003ee057211 */ /* 0x0c0fe200030f16ff */
[----:B------:R-:W-:Y:S01]  /*30080*/  VIADD R238, R238, UR5 ;  /* 0x00000005eeee7c36 */ /* 0x000fe20008000000 */
[----:B------:R-:W-:Y:S01]  /*30090*/  ISETP.LT.AND P2, PT, R0, UR4, !P0 ;  /* 0x0000000400007c0c */ /* 0x000fe2000c741270 */
[----:B------:R-:W-:Y:S01]  /*300a0*/  VIADD R0, R6, 0x13 ;  /* 0x0000001306007836 */ /* 0x000fe20000000000 */
[----:B------:R-:W-:Y:S01]  /*300b0*/  ULDC UR4, c[0x0][0x22c] ;  /* 0x00008b0000047ab9 */ /* 0x000fe20000000800 */
[----:B----4-:R1:W-:Y:S01]  /*300c0*/  @P1 STG.E desc[UR16][R4.64], R239 ;  /* 0x000000ef04001986 */ /* 0x0103e2000c101910 */
[C---:B------:R-:W-:Y:S01]  /*300d0*/  LEA R248, P1, R238.reuse, R2, 0x2 ;  /* 0x00000002eef87211 */ /* 0x040fe200078210ff */
[C---:B------:R-:W-:Y:S01]  /*300e0*/  VIADD R7, R238.reuse, UR5 ;  /* 0x00000005ee077c36 */ /* 0x040fe20008000000 */
[----:B------:R-:W-:Y:S02]  /*300f0*/  ULDC UR5, c[0x0][0x22c] ;  /* 0x00008b0000057ab9 */ /* 0x000fe40000000800 */
[----:B------:R-:W-:-:S02]  /*30100*/  LEA.HI.X.SX32 R249, R238, R3, 0x2, P1 ;  /* 0x00000003eef97211 */ /* 0x000fc400008f16ff */
[----:B------:R-:W-:Y:S01]  /*30110*/  ISETP.LT.AND P1, PT, R0, UR4, !P0 ;  /* 0x0000000400007c0c */ /* 0x000fe2000c721270 */
[----:B------:R-:W-:Y:S01]  /*30120*/  ULDC UR4, c[0x0][0x22c] ;  /* 0x00008b0000047ab9 */ /* 0x000fe20000000800 */
[----:B------:R-:W-:Y:S01]  /*30130*/  IADD3 R0, R6, 0x14, RZ ;  /* 0x0000001406007810 */ /* 0x000fe20007ffe0ff */
[----:B------:R-:W-:Y:S01]  /*30140*/  @P5 STG.E desc[UR16][R248.64], R251 ;  /* 0x000000fbf8005986 */ /* 0x000fe2000c101910 */
[C---:B------:R-:W-:Y:S02]  /*30150*/  LEA R238, P6, R7.reuse, R2, 0x2 ;  /* 0x0000000207ee7211 */ /* 0x040fe400078c10ff */
[----:B------:R-:W-:Y:S01]  /*30160*/  ISETP.LT.AND P5, PT, R0, UR4, !P0 ;  /* 0x0000000400007c0c */ /* 0x000fe2000c7a1270 */
[----:B------:R-:W-:Y:S01]  /*30170*/  ULDC UR4, c[0x0][0x248] ;  /* 0x0000920000047ab9 */ /* 0x000fe20000000800 */
[C---:B-1----:R-:W-:Y:S01]  /*30180*/  LEA.HI.X.SX32 R239, R7.reuse, R3, 0x2, P6 ;  /* 0x0000000307ef7211 */ /* 0x042fe200030f16ff */
[----:B------:R-:W-:Y:S01]  /*30190*/  VIADD R7, R7, UR4 ;  /* 0x0000000407077c36 */ /* 0x000fe20008000000 */
[----:B------:R-:W-:-:S03]  /*301a0*/  ULDC UR4, c[0x0][0x248] ;  /* 0x0000920000047ab9 */ /* 0x000fc60000000800 */
[C---:B------:R-:W-:Y:S01]  /*301b0*/  VIADD R5, R7.reuse, UR4 ;  /* 0x0000000407057c36 */ /* 0x040fe20008000000 */
[CC--:B------:R-:W-:Y:S01]  /*301c0*/  LEA R236, P6, R7.reuse, R2.reuse, 0x2 ;  /* 0x0000000207ec7211 */ /* 0x0c0fe200078c10ff */
[----:B------:R-:W-:Y:S01]  /*301d0*/  VIADD R0, R6, 0x15 ;  /* 0x0000001506007836 */ /* 0x000fe20000000000 */
[----:B------:R-:W-:Y:S02]  /*301e0*/  ULDC UR4, c[0x0][0x248] ;  /* 0x0000920000047ab9 */ /* 0x000fe40000000800 */
[-C--:B------:R-:W-:Y:S01]  /*301f0*/  LEA.HI.X.SX32 R237, R7, R3.reuse, 0x2, P6 ;  /* 0x0000000307ed7211 */ /* 0x080fe200030f16ff */
[C---:B------:R-:W-:Y:S01]  /*30200*/  VIADD R7, R5.reuse, UR4 ;  /* 0x0000000405077c36 */ /* 0x040fe20008000000 */
[CC--:B------:R-:W-:Y:S01]  /*30210*/  LEA R4, P6, R5.reuse, R2.reuse, 0x2 ;  /* 0x0000000205047211 */ /* 0x0c0fe200078c10ff */
[----:B------:R1:W-:Y:S01]  /*30220*/  @P4 STG.E desc[UR16][R238.64], R244 ;  /* 0x000000f4ee004986 */ /* 0x0003e2000c101910 */
[----:B------:R-:W-:Y:S01]  /*30230*/  ISETP.LT.AND P4, PT, R0, UR5, !P0 ;  /* 0x0000000500007c0c */ /* 0x000fe2000c781270 */
[----:B------:R-:W-:Y:S01]  /*30240*/  ULDC UR5, c[0x0][0x22c] ;  /* 0x00008b0000057ab9 */ /* 0x000fe20000000800 */
[----:B------:R-:W-:Y:S01]  /*30250*/  IADD3 R0, R6, 0x16, RZ ;  /* 0x0000001606007810 */ /* 0x000fe20007ffe0ff */
[----:B------:R-:W-:Y:S01]  /*30260*/  ULDC UR4, c[0x0][0x248] ;  /* 0x0000920000047ab9 */ /* 0x000fe20000000800 */
[----:B------:R-:W-:Y:S01]  /*30270*/  LEA.HI.X.SX32 R5, R5, R3, 0x2, P6 ;  /* 0x0000000305057211 */ /* 0x000fe200030f16ff */
[----:B------:R2:W-:Y:S01]  /*30280*/  @P3 STG.E desc[UR16][R236.64], R16 ;  /* 0x00000010ec003986 */ /* 0x0005e2000c101910 */
[----:B------:R-:W-:Y:S01]  /*30290*/  ISETP.LT.AND P3, PT, R0, UR5, !P0 ;  /* 0x0000000500007c0c */ /* 0x000fe2000c761270 */
[----:B------:R-:W-:Y:S01]  /*302a0*/  VIADD R0, R6, 0x17 ;  /* 0x0000001706007836 */ /* 0x000fe20000000000 */
[----:B------:R-:W-:Y:S01]  /*302b0*/  ULDC UR5, c[0x0][0x22c] ;  /* 0x00008b0000057ab9 */ /* 0x000fe20000000800 */
[----:B-1----:R-:W-:-:S04]  /*302c0*/  LEA R238, P6, R7, R2, 0x2 ;  /* 0x0000000207ee7211 */ /* 0x002fc800078c10ff */
[CC--:B------:R-:W-:Y:S01]  /*302d0*/  LEA.HI.X.SX32 R239, R7.reuse, R3.reuse, 0x2, P6 ;  /* 0x0000000307ef7211 */ /* 0x0c0fe200030f16ff */
[----:B------:R-:W-:Y:S01]  /*302e0*/  VIADD R7, R7, UR4 ;  /* 0x0000000407077c36 */ /* 0x000fe20008000000 */
[----:B------:R1:W-:Y:S01]  /*302f0*/  @P2 STG.E desc[UR16][R4.64], R245 ;  /* 0x000000f504002986 */ /* 0x0003e2000c101910 */
[----:B------:R-:W-:Y:S01]  /*30300*/  ISETP.LT.AND P2, PT, R0, UR5, !P0 ;  /* 0x0000000500007c0c */ /* 0x000fe2000c741270 */
[----:B------:R-:W-:Y:S01]  /*30310*/  ULDC UR4, c[0x0][0x248] ;  /* 0x0000920000047ab9 */ /* 0x000fe20000000800 */
[----:B------:R-:W-:Y:S01]  /*30320*/  VIADD R0, R6, 0x18 ;  /* 0x0000001806007836 */ /* 0x000fe20000000000 */
[----:B------:R-:W-:Y:S01]  /*30330*/  @P1 STG.E desc[UR16][R238.64], R17 ;  /* 0x00000011ee001986 */ /* 0x000fe2000c101910 */
[C---:B--2---:R-:W-:Y:S01]  /*30340*/  LEA R236, P1, R7.reuse, R2, 0x2 ;  /* 0x0000000207ec7211 */ /* 0x044fe200078210ff */
[----:B------:R-:W-:Y:S01]  /*30350*/  ULDC UR5, c[0x0][0x22c] ;  /* 0x00008b0000057ab9 */ /* 0x000fe20000000800 */
[C---:B------:R-:W-:Y:S01]  /*30360*/  IADD3 R16, R7.reuse, UR4, RZ ;  /* 0x0000000407107c10 */ /* 0x040fe2000fffe0ff */
[----:B------:R-:W-:Y:S01]  /*30370*/  ULDC UR4, c[0x0][0x22c] ;  /* 0x00008b0000047ab9 */ /* 0x000fe20000000800 */
[----:B------:R-:W-:-:S02]  /*30380*/  LEA.HI.X.SX32 R237, R7, R3, 0x2, P1 ;  /* 0x0000000307ed7211 */ /* 0x000fc400008f16ff */
[----:B------:R-:W-:Y:S01]  /*30390*/  ISETP.LT.AND P1, PT, R0, UR4, !P0 ;  /* 0x0000000400007c0c */ /* 0x000fe2000c721270 */
[----:B------:R-:W-:Y:S01]  /*303a0*/  VIADD R0, R6, 0x19 ;  /* 0x0000001906007836 */ /* 0x000fe20000000000 */
[----:B------:R-:W-:Y:S01]  /*303b0*/  LEA R244, P6, R16, R2, 0x2 ;  /* 0x0000000210f47211 */ /* 0x000fe200078c10ff */
[----:B------:R-:W-:Y:S01]  /*303c0*/  ULDC UR4, c[0x0][0x22c] ;  /* 0x00008b0000047ab9 */ /* 0x000fe20000000800 */
[----:B------:R-:W-:Y:S02]  /*303d0*/  @P5 STG.E desc[UR16][R236.64], R246 ;  /* 0x000000f6ec005986 */ /* 0x000fe4000c101910 */
[----:B------:R-:W-:Y:S01]  /*303e0*/  ISETP.LT.AND P5, PT, R0, UR4, !P0 ;  /* 0x0000000400007c0c */ /* 0x000fe2000c7a1270 */
[----:B------:R-:W-:Y:S01]  /*303f0*/  ULDC UR4, c[0x0][0x248] ;  /* 0x0000920000047ab9 */ /* 0x000fe20000000800 */
[C---:B-1----:R-:W-:Y:S01]  /*30400*/  LEA.HI.X.SX32 R245, R16.reuse, R3, 0x2, P6 ;  /* 0x0000000310f57211 */ /* 0x042fe200030f16ff */
[----:B------:R-:W-:Y:S01]  /*30410*/  VIADD R16, R16, UR4 ;  /* 0x0000000410107c36 */ /* 0x000fe20008000000 */
[----:B------:R-:W-:-:S03]  /*30420*/  ULDC UR4, c[0x0][0x248] ;  /* 0x0000920000047ab9 */ /* 0x000fc60000000800 */
[C---:B------:R-:W-:Y:S01]  /*30430*/  VIADD R7, R16.reuse, UR4 ;  /* 0x0000000410077c36 */ /* 0x040fe20008000000 */
[-C--:B------:R-:W-:Y:S01]  /*30440*/  LEA R4, P6, R16, R2.reuse, 0x2 ;  /* 0x0000000210047211 */ /* 0x080fe200078c10ff */
[----:B------:R-:W-:Y:S01]  /*30450*/  ULDC UR4, c[0x0][0x248] ;  /* 0x0000920000047ab9 */ /* 0x000fe20000000800 */
[----:B------:R1:W-:Y:S01]  /*30460*/  @P4 STG.E desc[UR16][R244.64], R18 ;  /* 0x00000012f4004986 */ /* 0x0003e2000c101910 */
[----:B------:R-:W-:Y:S02]  /*30470*/  IADD3 R0, R6, 0x1a, RZ ;  /* 0x0000001a06007810 */ /* 0x000fe40007ffe0ff */
[----:B------:R-:W-:Y:S02]  /*30480*/  LEA.HI.X.SX32 R5, R16, R3, 0x2, P6 ;  /* 0x0000000310057211 */ /* 0x000fe400030f16ff */
[----:B------:R-:W-:Y:S02]  /*30490*/  LEA R16, P6, R7, R2, 0x2 ;  /* 0x0000000207107211 */ /* 0x000fe400078c10ff */
[----:B------:R-:W-:Y:S01]  /*304a0*/  ISETP.LT.AND P4, PT, R0, UR5, !P0 ;  /* 0x0000000500007c0c */ /* 0x000fe2000c781270 */
[----:B------:R-:W-:-:S02]  /*304b0*/  VIADD R0, R6, 0x1b ;  /* 0x0000001b06007836 */ /* 0x000fc40000000000 */
[C---:B-1----:R-:W-:Y:S01]  /*304c0*/  VIADD R18, R7.reuse, UR4 ;  /* 0x0000000407127c36 */ /* 0x042fe20008000000 */
[-C--:B------:R-:W-:Y:S01]  /*304d0*/  LEA.HI.X.SX32 R17, R7, R3.reuse, 0x2, P6 ;  /* 0x0000000307117211 */ /* 0x080fe200030f16ff */
[----:B------:R-:W-:Y:S01]  /*304e0*/  ULDC UR5, c[0x0][0x22c] ;  /* 0x00008b0000057ab9 */ /* 0x000fe20000000800 */
[----:B------:R1:W-:Y:S01]  /*304f0*/  @P3 STG.E desc[UR16][R4.64], R247 ;  /* 0x000000f704003986 */ /* 0x0003e2000c101910 */
[----:B------:R-:W-:Y:S01]  /*30500*/  ULDC UR4, c[0x0][0x248] ;  /* 0x0000920000047ab9 */ /* 0x000fe20000000800 */
[----:B------:R-:W-:Y:S02]  /*30510*/  LEA R236, P6, R18, R2, 0x2 ;  /* 0x0000000212ec7211 */ /* 0x000fe400078c10ff */
[----:B------:R-:W-:Y:S01]  /*30520*/  ISETP.LT.AND P3, PT, R0, UR5, !P0 ;  /* 0x0000000500007c0c */ /* 0x000fe2000c761270 */
[----:B------:R-:W-:Y:S01]  /*30530*/  ULDC UR5, c[0x0][0x22c] ;  /* 0x00008b0000057ab9 */ /* 0x000fe20000000800 */
[C---:B------:R-:W-:Y:S01]  /*30540*/  LEA.HI.X.SX32 R237, R18.reuse, R3, 0x2, P6 ;  /* 0x0000000312ed7211 */ /* 0x040fe200030f16ff */
[----:B------:R-:W-:Y:S01]  /*30550*/  VIADD R18, R18, UR4 ;  /* 0x0000000412127c36 */ /* 0x000fe20008000000 */
[----:B------:R-:W-:Y:S01]  /*30560*/  IADD3 R0, R6, 0x1c, RZ ;  /* 0x0000001c06007810 */ /* 0x000fe20007ffe0ff */
[----:B------:R2:W-:Y:S01]  /*30570*/  @P2 STG.E desc[UR16][R16.64], R19 ;  /* 0x0000001310002986 */ /* 0x0005e2000c101910 */
[----:B------:R-:W-:-:S02]  /*30580*/  ULDC UR4, c[0x0][0x248] ;  /* 0x0000920000047ab9 */ /* 0x000fc40000000800 */
[----:B------:R-:W-:Y:S01]  /*30590*/  ISETP.LT.AND P2, PT, R0, UR5, !P0 ;  /* 0x0000000500007c0c */ /* 0x000fe2000c741270 */
[----:B------:R3:W-:Y:S01]  /*305a0*/  @P1 STG.E desc[UR16][R236.64], R8 ;  /* 0x00000008ec001986 */ /* 0x0007e2000c101910 */
[-C--:B-1----:R-:W-:Y:S01]  /*305b0*/  LEA R4, P1, R18, R2.reuse, 0x2 ;  /* 0x0000000212047211 */ /* 0x082fe200078210ff */
[----:B------:R-:W-:Y:S01]  /*305c0*/  VIADD R0, R6, 0x1d ;  /* 0x0000001d06007836 */ /* 0x000fe20000000000 */
[----:B------:R-:W-:Y:S01]  /*305d0*/  ULDC UR5, c[0x0][0x22c] ;  /* 0x00008b0000057ab9 */ /* 0x000fe20000000800 */
[C---:B------:R-:W-:Y:S01]  /*305e0*/  VIADD R7, R18.reuse, UR4 ;  /* 0x0000000412077c36 */ /* 0x040fe20008000000 */
[----:B------:R-:W-:Y:S01]  /*305f0*/  ULDC UR4, c[0x0][0x22c] ;  /* 0x00008b0000047ab9 */ /* 0x000fe20000000800 */
[----:B------:R-:W-:Y:S02]  /*30600*/  LEA.HI.X.SX32 R5, R18, R3, 0x2, P1 ;  /* 0x0000000312057211 */ /* 0x000fe400008f16ff */
[----:B------:R-:W-:Y:S01]  /*30610*/  ISETP.LT.AND P1, PT, R0, UR4, !P0 ;  /* 0x0000000400007c0c */ /* 0x000fe2000c721270 */
[----:B------:R-:W-:Y:S01]  /*30620*/  ULDC UR4, c[0x0][0x22c] ;  /* 0x00008b0000047ab9 */ /* 0x000fe20000000800 */
[----:B------:R-:W-:Y:S01]  /*30630*/  IADD3 R0, R6, 0x1e, RZ ;  /* 0x0000001e06007810 */ /* 0x000fe20007ffe0ff */
[----:B------:R1:W-:Y:S01]  /*30640*/  @P5 STG.E desc[UR16][R4.64], R24 ;  /* 0x0000001804005986 */ /* 0x0003e2000c101910 */
[----:B--2---:R-:W-:-:S02]  /*30650*/  LEA R16, P6, R7, R2, 0x2 ;  /* 0x0000000207107211 */ /* 0x004fc400078c10ff */
[----:B------:R-:W-:Y:S01]  /*30660*/  ISETP.LT.AND P5, PT, R0, UR4, !P0 ;  /* 0x0000000400007c0c */ /* 0x000fe2000c7a1270 */
[----:B------:R-:W-:Y:S01]  /*30670*/  ULDC UR4, c[0x0][0x248] ;  /* 0x0000920000047ab9 */ /* 0x000fe20000000800 */
[C---:B------:R-:W-:Y:S01]  /*30680*/  LEA.HI.X.SX32 R17, R7.reuse, R3, 0x2, P6 ;  /* 0x0000000307117211 */ /* 0x040fe200030f16ff */
[----:B------:R-:W-:Y:S01]  /*30690*/  VIADD R7, R7, UR4 ;  /* 0x0000000407077c36 */ /* 0x000fe20008000000 */
[----:B------:R-:W-:-:S03]  /*306a0*/  ULDC UR4, c[0x0][0x248] ;  /* 0x0000920000047ab9 */ /* 0x000fc60000000800 */
[C---:B---3--:R-:W-:Y:S01]  /*306b0*/  VIADD R8, R7.reuse, UR4 ;  /* 0x0000000407087c36 */ /* 0x048fe20008000000 */
[CC--:B------:R-:W-:Y:S01]  /*306c0*/  LEA R18, P6, R7.reuse, R2.reuse, 0x2 ;  /* 0x0000000207127211 */ /* 0x0c0fe200078c10ff */
[----:B------:R-:W-:Y:S01]  /*306d0*/  VIADD R0, R6, 0x1f ;  /* 0x0000001f06007836 */ /* 0x000fe20000000000 */
[----:B------:R-:W-:Y:S02]  /*306e0*/  ULDC UR4, c[0x0][0x248] ;  /* 0x0000920000047ab9 */ /* 0x000fe40000000800 */
[-C--:B------:R-:W-:Y:S01]  /*306f0*/  LEA.HI.X.SX32 R19, R7, R3.reuse, 0x2, P6 ;  /* 0x0000000307137211 */ /* 0x080fe200030f16ff */
[C---:B------:R-:W-:Y:S01]  /*30700*/  VIADD R7, R8.reuse, UR4 ;  /* 0x0000000408077c36 */ /* 0x040fe20008000000 */
[----:B-1----:R-:W-:Y:S01]  /*30710*/  LEA R4, P6, R8, R2, 0x2 ;  /* 0x0000000208047211 */ /* 0x002fe200078c10ff */
[----:B------:R1:W-:Y:S01]  /*30720*/  @P4 STG.E desc[UR16][R16.64], R9 ;  /* 0x0000000910004986 */ /* 0x0003e2000c101910 */
[----:B------:R-:W-:Y:S01]  /*30730*/  ISETP.LT.AND P4, PT, R0, UR5, !P0 ;  /* 0x0000000500007c0c */ /* 0x000fe2000c781270 */
[----:B------:R-:W-:Y:S01]  /*30740*/  ULDC UR5, c[0x0][0x22c] ;  /* 0x00008b0000057ab9 */ /* 0x000fe20000000800 */
[----:B------:R-:W-:Y:S01]  /*30750*/  IADD3 R0, R6, 0x20, RZ ;  /* 0x0000002006007810 */ /* 0x000fe20007ffe0ff */
[----:B------:R-:W-:Y:S01]  /*30760*/  ULDC UR4, c[0x0][0x248] ;  /* 0x0000920000047ab9 */ /* 0x000fe20000000800 */
[----:B------:R-:W-:-:S02]  /*30770*/  LEA.HI.X.SX32 R5, R8, R3, 0x2, P6 ;  /* 0x0000000308057211 */ /* 0x000fc400030f16ff */
[CC--:B------:R-:W-:Y:S01]  /*30780*/  LEA R8, P6, R7.reuse, R2.reuse, 0x2 ;  /* 0x0000000207087211 */ /* 0x0c0fe200078c10ff */
[----:B------:R2:W-:Y:S01]  /*30790*/  @P3 STG.E desc[UR16][R18.64], R25 ;  /* 0x0000001912003986 */ /* 0x0005e2000c101910 */
[----:B------:R-:W-:Y:S01]  /*307a0*/  ISETP.LT.AND P3, PT, R0, UR5, !P0 ;  /* 0x0000000500007c0c */ /* 0x000fe2000c761270 */
[----:B------:R-:W-:Y:S01]  /*307b0*/  VIADD R0, R6, 0x21 ;  /* 0x0000002106007836 */ /* 0x000fe20000000000 */
[----:B------:R-:W-:Y:S01]  /*307c0*/  ULDC UR5, c[0x0][0x22c] ;  /* 0x00008b0000057ab9 */ /* 0x000fe20000000800 */
[CC--:B-1----:R-:W-:Y:S01]  /*307d0*/  LEA.HI.X.SX32 R9, R7.reuse, R3.reuse, 0x2, P6 ;  /* 0x0000000307097211 */ /* 0x0c2fe200030f16ff */
[----:B------:R-:W-:Y:S01]  /*307e0*/  VIADD R7, R7, UR4 ;  /* 0x0000000407077c36 */ /* 0x000fe20008000000 */
[----:B------:R1:W-:Y:S01]  /*307f0*/  @P2 STG.E desc[UR16][R4.64], R10 ;  /* 0x0000000a04002986 */ /* 0x0003e2000c101910 */
[----:B------:R-:W-:Y:S01]  /*30800*/  ISETP.LT.AND P2, PT, R0, UR5, !P0 ;  /* 0x0000000500007c0c */ /* 0x000fe2000c741270 */
[----:B------:R-:W-:Y:S01]  /*30810*/  ULDC UR4, c[0x0][0x248] ;  /* 0x0000920000047ab9 */ /* 0x000fe20000000800 */
[----:B------:R-:W-:Y:S01]  /*30820*/  VIADD R0, R6, 0x22 ;  /* 0x0000002206007836 */ /* 0x000fe20000000000 */
[----:B------:R3:W-:Y:S01]  /*30830*/  @P1 STG.E desc[UR16][R8.64], R26 ;  /* 0x0000001a08001986 */ /* 0x0007e2000c101910 */
[C---:B------:R-:W-:Y:S01]  /*30840*/  LEA R16, P1, R7.reuse, R2, 0x2 ;  /* 0x0000000207107211 */ /* 0x040fe200078210ff */
[----:B------:R-:W-:Y:S01]  /*30850*/  ULDC UR5, c[0x0][0x22c] ;  /* 0x00008b0000057ab9 */ /* 0x000fe20000000800 */
[C---:B--2---:R-:W-:Y:S01]  /*30860*/  IADD3 R18, R7.reuse, UR4, RZ ;  /* 0x0000000407127c10 */ /* 0x044fe2000fffe0ff */
[----:B------:R-:W-:Y:S01]  /*30870*/  ULDC UR4, c[0x0][0x22c] ;  /* 0x00008b0000047ab9 */ /* 0x000fe20000000800 */
[----:B------:R-:W-:-:S02]  /*30880*/  LEA.HI.X.SX32 R17, R7, R3, 0x2, P1 ;  /* 0x0000000307117211 */ /* 0x000fc400008f16ff */
[----:B------:R-:W-:Y:S01]  /*30890*/  ISETP.LT.AND P1, PT, R0, UR4, !P0 ;  /* 0x0000000400007c0c */ /* 0x000fe2000c721270 */
[----:B------:R-:W-:Y:S01]  /*308a0*/  VIADD R0, R6, 0x23 ;  /* 0x0000002306007836 */ /* 0x000fe20000000000 */
[----:B-1----:R-:W-:Y:S01]  /*308b0*/  LEA R4, P6, R18, R2, 0x2 ;  /* 0x0000000212047211 */ /* 0x002fe200078c10ff */
[----:B------:R-:W-:Y:S01]  /*308c0*/  ULDC UR4, c[0x0][0x22c] ;  /* 0x00008b0000047ab9 */ /* 0x000fe20000000800 */
[----:B------:R1:W-:Y:S02]  /*308d0*/  @P5 STG.E desc[UR16][R16.64], R11 ;  /* 0x0000000b10005986 */ /* 0x0003e4000c101910 */
[----:B------:R-:W-:Y:S01]  /*308e0*/  ISETP.LT.AND P5, PT, R0, UR4, !P0 ;  /* 0x0000000400007c0c */ /* 0x000fe2000c7a1270 */
[----:B------:R-:W-:Y:S01]  /*308f0*/  ULDC UR4, c[0x0][0x248] ;  /* 0x0000920000047ab9 */ /* 0x000fe20000000800 */
[C---:B------:R-:W-:Y:S01]  /*30900*/  LEA.HI.X.SX32 R5, R18.reuse, R3, 0x2, P6 ;  /* 0x0000000312057211 */ /* 0x040fe200030f16ff */
[----:B------:R-:W-:Y:S01]  /*30910*/  VIADD R18, R18, UR4 ;  /* 0x0000000412127c36 */ /* 0x000fe20008000000 */
[----:B------:R-:W-:-:S03]  /*30920*/  ULDC UR4, c[0x0][0x248] ;  /* 0x0000920000047ab9 */ /* 0x000fc60000000800 */
[C---:B------:R-:W-:Y:S01]  /*30930*/  VIADD R7, R18.reuse, UR4 ;  /* 0x0000000412077c36 */ /* 0x040fe20008000000 */
[-C--:B---3--:R-:W-:Y:S01]  /*30940*/  LEA R8, P6, R18, R2.reuse, 0x2 ;  /* 0x0000000212087211 */ /* 0x088fe200078c10ff */
[----:B------:R-:W-:Y:S01]  /*30950*/  ULDC UR4, c[0x0][0x248] ;  /* 0x0000920000047ab9 */ /* 0x000fe20000000800 */
[----:B------:R-:W-:Y:S01]  /*30960*/  IADD3 R0, R6, 0x24, RZ ;  /* 0x0000002406007810 */ /* 0x000fe20007ffe0ff */
[C---:B-1----:R-:W-:Y:S01]  /*30970*/  VIADD R16, R7.reuse, UR4 ;  /* 0x0000000407107c36 */ /* 0x042fe20008000000 */
[-C--:B------:R-:W-:Y:S01]  /*30980*/  LEA.HI.X.SX32 R9, R18, R3.reuse, 0x2, P6 ;  /* 0x0000000312097211 */ /* 0x080fe200030f16ff */
[----:B------:R1:W-:Y:S01]  /*30990*/  @P4 STG.E desc[UR16][R4.64], R27 ;  /* 0x0000001b04004986 */ /* 0x0003e2000c101910 */
[CC--:B------:R-:W-:Y:S01]  /*309a0*/  LEA R10, P6, R7.reuse, R2.reuse, 0x2 ;  /* 0x00000002070a7211 */ /* 0x0c0fe200078c10ff */
[----:B------:R-:W-:Y:S01]  /*309b0*/  ULDC UR4, c[0x0][0x248] ;  /* 0x0000920000047ab9 */ /* 0x000fe20000000800 */
[----:B------:R-:W-:Y:S01]  /*309c0*/  ISETP.LT.AND P4, PT, R0, UR5, !P0 ;  /* 0x0000000500007c0c */ /* 0x000fe2000c781270 */
[----:B------:R-:W-:Y:S01]  /*309d0*/  VIADD R0, R6, 0x25 ;  /* 0x0000002506007836 */ /* 0x000fe20000000000 */
[----:B------:R-:W-:Y:S01]  /*309e0*/  LEA.HI.X.SX32 R11, R7, R3, 0x2, P6 ;  /* 0x00000003070b7211 */ /* 0x000fe200030f16ff */
[----:B------:R-:W-:Y:S01]  /*309f0*/  ULDC UR5, c[0x0][0x22c] ;  /* 0x00008b0000057ab9 */ /* 0x000fe20000000800 */
[----:B------:R2:W-:Y:S01]  /*30a00*/  @P3 STG.E desc[UR16][R8.64], R12 ;  /* 0x0000000c08003986 */ /* 0x0005e2000c101910 */
[----:B-1----:R-:W-:-:S02]  /*30a10*/  LEA R4, P6, R16, R2, 0x2 ;  /* 0x0000000210047211 */ /* 0x002fc400078c10ff */
[----:B------:R-:W-:Y:S01]  /*30a20*/  ISETP.LT.AND P3, PT, R0, UR5, !P0 ;  /* 0x0000000500007c0c */ /* 0x000fe2000c761270 */
[----:B------:R-:W-:Y:S01]  /*30a30*/  ULDC UR5, c[0x0][0x22c] ;  /* 0x00008b0000057ab9 */ /* 0x000fe20000000800 */
[CC--:B------:R-:W-:Y:S01]  /*30a40*/  LEA.HI.X.SX32 R5, R16.reuse, R3.reuse, 0x2, P6 ;  /* 0x0000000310057211 */ /* 0x0c0fe200030f16ff */
[----:B------:R-:W-:Y:S01]  /*30a50*/  VIADD R16, R16, UR4 ;  /* 0x0000000410107c36 */ /* 0x000fe20008000000 */
[----:B------:R-:W-:Y:S01]  /*30a60*/  IADD3 R0, R6, 0x26, RZ ;  /* 0x0000002606007810 */ /* 0x000fe20007ffe0ff */
[----:B------:R1:W-:Y:S01]  /*30a70*/  @P2 STG.E desc[UR16][R10.64], R32 ;  /* 0x000000200a002986 */ /* 0x0003e2000c101910 */
[----:B------:R-:W-:Y:S02]  /*30a80*/  ULDC UR4, c[0x0][0x248] ;  /* 0x0000920000047ab9 */ /* 0x000fe40000000800 */
[----:B------:R-:W-:Y:S01]  /*30a90*/  ISETP.LT.AND P2, PT, R0, UR5, !P0 ;  /* 0x0000000500007c0c */ /* 0x000fe2000c741270 */
[----:B------:R3:W-:Y:S01]  /*30aa0*/  @P1 STG.E desc[UR16][R4.64], R13 ;  /* 0x0000000d04001986 */ /* 0x0007e2000c101910 */
[----:B--2---:R-:W-:Y:S01]  /*30ab0*/  LEA R8, P1, R16, R2, 0x2 ;  /* 0x0000000210087211 */ /* 0x004fe200078210ff */
[----:B------:R-:W-:Y:S01]  /*30ac0*/  VIADD R0, R6, 0x27 ;  /* 0x0000002706007836 */ /* 0x000fe20000000000 */
[----:B------:R-:W-:Y:S01]  /*30ad0*/  ULDC UR5, c[0x0][0x22c] ;  /* 0x00008b0000057ab9 */ /* 0x000fe20000000800 */
[C---:B------:R-:W-:Y:S01]  /*30ae0*/  VIADD R7, R16.reuse, UR4 ;  /* 0x0000000410077c36 */ /* 0x040fe20008000000 */
[----:B------:R-:W-:Y:S01]  /*30af0*/  ULDC UR4, c[0x0][0x22c] ;  /* 0x00008b0000047ab9 */ /* 0x000fe20000000800 */
[----:B------:R-:W-:-:S02]  /*30b00*/  LEA.HI.X.SX32 R9, R16, R3, 0x2, P1 ;  /* 0x0000000310097211 */ /* 0x000fc400008f16ff */
[----:B------:R-:W-:Y:S01]  /*30b10*/  ISETP.LT.AND P1, PT, R0, UR4, !P0 ;  /* 0x0000000400007c0c */ /* 0x000fe2000c721270 */
[----:B------:R-:W-:Y:S01]  /*30b20*/  ULDC UR4, c[0x0][0x22c] ;  /* 0x00008b0000047ab9 */ /* 0x000fe20000000800 */
[----:B------:R-:W-:Y:S01]  /*30b30*/  IADD3 R0, R6, 0x28, RZ ;  /* 0x0000002806007810 */ /* 0x000fe20007ffe0ff */
[----:B------:R2:W-:Y:S01]  /*30b40*/  @P5 STG.E desc[UR16][R8.64], R33 ;  /* 0x0000002108005986 */ /* 0x0005e2000c101910 */
[CC--:B-1----:R-:W-:Y:S02]  /*30b50*/  LEA R10, P6, R7.reuse, R2.reuse, 0x2 ;  /* 0x00000002070a7211 */ /* 0x0c2fe400078c10ff */
[----:B------:R-:W-:Y:S01]  /*30b60*/  ISETP.LT.AND P5, PT, R0, UR4, !P0 ;  /* 0x0000000400007c0c */ /* 0x000fe2000c7a1270 */
[----:B------:R-:W-:Y:S01]  /*30b70*/  ULDC UR4, c[0x0][0x248] ;  /* 0x0000920000047ab9 */ /* 0x000fe20000000800 */
[C---:B------:R-:W-:Y:S01]  /*30b80*/  LEA.HI.X.SX32 R11, R7.reuse, R3, 0x2, P6 ;  /* 0x00000003070b7211 */ /* 0x040fe200030f16ff */
[----:B------:R-:W-:Y:S01]  /*30b90*/  VIADD R7, R7, UR4 ;  /* 0x0000000407077c36 */ /* 0x000fe20008000000 */
[----:B------:R-:W-:Y:S01]  /*30ba0*/  ULDC UR4, c[0x0][0x248] ;  /* 0x0000920000047ab9 */ /* 0x000fe20000000800 */
[----:B------:R-:W1:Y:S02]  /*30bb0*/  LDS.128 R16, [R252] ;  /* 0x00000000fc107984 */ /* 0x000e640000000c00 */
[C---:B------:R-:W-:Y:S01]  /*30bc0*/  VIADD R12, R7.reuse, UR4 ;  /* 0x00000004070c7c36 */ /* 0x040fe20008000000 */
[----:B---3--:R-:W-:Y:S01]  /*30bd0*/  LEA R4, P6, R7, R2, 0x2 ;  /* 0x0000000207047211 */ /* 0x008fe200078c10ff */
[----:B------:R-:W-:Y:S01]  /*30be0*/  VIADD R0, R6, 0x29 ;  /* 0x0000002906007836 */ /* 0x000fe20000000000 */
[----:B------:R-:W-:-:S02]  /*30bf0*/  ULDC UR4, c[0x0][0x248] ;  /* 0x0000920000047ab9 */ /* 0x000fc40000000800 */
[-C--:B------:R-:W-:Y:S01]  /*30c00*/  LEA.HI.X.SX32 R5, R7, R3.reuse, 0x2, P6 ;  /* 0x0000000307057211 */ /* 0x080fe200030f16ff */
[C---:B------:R-:W-:Y:S01]  /*30c10*/  VIADD R7, R12.reuse, UR4 ;  /* 0x000000040c077c36 */ /* 0x040fe20008000000 */
[-C--:B--2---:R-:W-:Y:S01]  /*30c20*/  LEA R8, P6, R12, R2.reuse, 0x2 ;  /* 0x000000020c087211 */ /* 0x084fe200078c10ff */
        /* <DEDUP_REMOVED lines=10> */
[----:B--2---:R-:W-:-:S04]  /*30cd0*/  LEA R10, P6, R7, R2, 0x2 ;  /* 0x00000002070a7211 */ /* 0x004fc800078c10ff */
[CC--:B------:R-:W-:Y:S01]  /*30ce0*/  LEA.HI.X.SX32 R11, R7.reuse, R3.reuse, 0x2, P6 ;  /* 0x00000003070b7211 */ /* 0x0c0fe200030f16ff */
[----:B------:R-:W-:Y:S01]  /*30cf0*/  VIADD R7, R7, UR4 ;  /* 0x0000000407077c36 */ /* 0x000fe20008000000 */
[----:B------:R2:W-:Y:S01]  /*30d00*/  @P2 STG.E desc[UR16][R8.64], R15 ;  /* 0x0000000f08002986 */ /* 0x0005e2000c101910 */
[----:B------:R-:W-:Y:S01]  /*30d10*/  ISETP.LT.AND P2, PT, R0, UR5, !P0 ;  /* 0x0000000500007c0c */ /* 0x000fe2000c741270 */
[----:B------:R-:W-:Y:S01]  /*30d20*/  ULDC UR4, c[0x0][0x248] ;  /* 0x0000920000047ab9 */ /* 0x000fe20000000800 */
[----:B------:R-:W-:Y:S01]  /*30d30*/  VIADD R0, R6, 0x2c ;  /* 0x0000002c06007836 */ /* 0x000fe20000000000 */
[----:B------:R4:W-:Y:S01]  /*30d40*/  @P1 STG.E desc[UR16][R10.64], R35 ;  /* 0x000000230a001986 */ /* 0x0009e2000c101910 */
[C---:B---3--:R-:W-:Y:S01]  /*30d50*/  LEA R4, P1, R7.reuse, R2, 0x2 ;  /* 0x0000000207047211 */ /* 0x048fe200078210ff */
[----:B------:R-:W-:Y:S01]  /*30d60*/  ULDC UR5, c[0x0][0x22c] ;  /* 0x00008b0000057ab9 */ /* 0x000fe20000000800 */
[C---:B------:R-:W-:Y:S01]  /*30d70*/  IADD3 R12, R7.reuse, UR4, RZ ;  /* 0x00000004070c7c10 */ /* 0x040fe2000fffe0ff */
[----:B------:R-:W-:Y:S01]  /*30d80*/  ULDC UR4, c[0x0][0x22c] ;  /* 0x00008b0000047ab9 */ /* 0x000fe20000000800 */
[----:B------:R-:W-:-:S02]  /*30d90*/  LEA.HI.X.SX32 R5, R7, R3, 0x2, P1 ;  /* 0x0000000307057211 */ /* 0x000fc400008f16ff */
[----:B------:R-:W-:Y:S01]  /*30da0*/  ISETP.LT.AND P1, PT, R0, UR4, !P0 ;  /* 0x0000000400007c0c */ /* 0x000fe2000c721270 */
[----:B------:R-:W-:Y:S01]  /*30db0*/  VIADD R0, R6, 0x2d ;  /* 0x0000002d06007836 */ /* 0x000fe20000000000 */
[----:B--2---:R-:W-:Y:S01]  /*30dc0*/  LEA R8, P6, R12, R2, 0x2 ;  /* 0x000000020c087211 */ /* 0x004fe200078c10ff */
        /* <DEDUP_REMOVED lines=8> */
[-C--:B----4-:R-:W-:Y:S01]  /*30e50*/  LEA R10, P6, R12, R2.reuse, 0x2 ;  /* 0x000000020c0a7211 */ /* 0x090fe200078c10ff */
[----:B------:R-:W-:Y:S01]  /*30e60*/  ULDC UR4, c[0x0][0x248] ;  /* 0x0000920000047ab9 */ /* 0x000fe20000000800 */
[----:B------:R-:W-:Y:S02]  /*30e70*/  IADD3 R0, R6, 0x2e, RZ ;  /* 0x0000002e06007810 */ /* 0x000fe40007ffe0ff */
[-C--:B------:R-:W-:Y:S01]  /*30e80*/  LEA.HI.X.SX32 R11, R12, R3.reuse, 0x2, P6 ;  /* 0x000000030c0b7211 */ /* 0x080fe200030f16ff */
[C---:B------:R-:W-:Y:S01]  /*30e90*/  VIADD R12, R7.reuse, UR4 ;  /* 0x00000004070c7c36 */ /* 0x040fe20008000000 */
[CC--:B--2---:R-:W-:Y:S01]  /*30ea0*/  LEA R4, P6, R7.reuse, R2.reuse, 0x2 ;  /* 0x0000000207047211 */ /* 0x0c4fe200078c10ff */
[----:B------:R2:W-:Y:S01]  /*30eb0*/  @P4 STG.E desc[UR16][R8.64], R40 ;  /* 0x0000002808004986 */ /* 0x0005e2000c101910 */
[----:B------:R-:W-:Y:S01]  /*30ec0*/  ISETP.LT.AND P4, PT, R0, UR5, !P0 ;  /* 0x0000000500007c0c */ /* 0x000fe2000c781270 */
[----:B------:R-:W-:Y:S01]  /*30ed0*/  VIADD R0, R6, 0x2f ;  /* 0x0000002f06007836 */ /* 0x000fe20000000000 */
[----:B------:R-:W-:Y:S01]  /*30ee0*/  LEA.HI.X.SX32 R5, R7, R3, 0x2, P6 ;  /* 0x0000000307057211 */ /* 0x000fe200030f16ff */
[----:B------:R-:W-:Y:S01]  /*30ef0*/  ULDC UR5, c[0x0][0x22c] ;  /* 0x00008b0000057ab9 */ /* 0x000fe20000000800 */
[----:B------:R3:W-:Y:S01]  /*30f00*/  @P3 STG.E desc[UR16][R10.64], R21 ;  /* 0x000000150a003986 */ /* 0x0007e2000c101910 */
[----:B------:R-:W-:Y:S01]  /*30f10*/  ULDC UR4, c[0x0][0x248] ;  /* 0x0000920000047ab9 */ /* 0x000fe20000000800 */
[----:B------:R-:W-:Y:S01]  /*30f20*/  ISETP.LT.AND P3, PT, R0, UR5, !P0 ;  /* 0x0000000500007c0c */ /* 0x000fe2000c761270 */
[----:B------:R-:W-:Y:S01]  /*30f30*/  ULDC UR5, c[0x0][0x22c] ;  /* 0x00008b0000057ab9 */ /* 0x000fe20000000800 */
[----:B--2---:R-:W-:-:S02]  /*30f40*/  LEA R8, P6, R12, R2, 0x2 ;  /* 0x000000020c087211 */ /* 0x004fc400078c10ff */
[----:B------:R-:W-:Y:S02]  /*30f50*/  IADD3 R0, R6, 0x30, RZ ;  /* 0x0000003006007810 */ /* 0x000fe40007ffe0ff */
        /* <DEDUP_REMOVED lines=8> */
[C---:B------:R-:W-:Y:S01]  /*30fe0*/  VIADD R7, R12.reuse, UR4 ;  /* 0x000000040c077c36 */ /* 0x040fe20008000000 */
[----:B------:R-:W-:Y:S01]  /*30ff0*/  ULDC UR4, c[0x0][0x22c] ;  /* 0x00008b0000047ab9 */ /* 0x000fe20000000800 */
[----:B------:R-:W-:Y:S01]  /*31000*/  ULDC UR5, c[0x0][0x22c] ;  /* 0x00008b0000057ab9 */ /* 0x000fe20000000800 */
[----:B------:R-:W-:-:S02]  /*31010*/  LEA.HI.X.SX32 R11, R12, R3, 0x2, P1 ;  /* 0x000000030c0b7211 */ /* 0x000fc400008f16ff */
[----:B------:R-:W-:Y:S01]  /*31020*/  ISETP.LT.AND P1, PT, R0, UR4, !P0 ;  /* 0x0000000400007c0c */ /* 0x000fe2000c721270 */
[----:B------:R-:W-:Y:S01]  /*31030*/  ULDC UR4, c[0x0][0x22c] ;  /* 0x00008b0000047ab9 */ /* 0x000fe20000000800 */
[----:B------:R-:W-:Y:S01]  /*31040*/  IADD3 R0, R6, 0x32, RZ ;  /* 0x0000003206007810 */ /* 0x000fe20007ffe0ff */
[----:B------:R3:W-:Y:S01]  /*31050*/  @P5 STG.E desc[UR16][R10.64], R42 ;  /* 0x0000002a0a005986 */ /* 0x0007e2000c101910 */
[C---:B--2---:R-:W-:Y:S02]  /*31060*/  LEA R4, P6, R7.reuse, R2, 0x2 ;  /* 0x0000000207047211 */ /* 0x044fe400078c10ff */
[----:B------:R-:W-:Y:S01]  /*31070*/  ISETP.LT.AND P5, PT, R0, UR4, !P0 ;  /* 0x0000000400007c0c */ /* 0x000fe2000c7a1270 */
[----:B------:R-:W-:Y:S01]  /*31080*/  ULDC UR4, c[0x0][0x248] ;  /* 0x0000920000047ab9 */ /* 0x000fe20000000800 */
[C---:B------:R-:W-:Y:S01]  /*31090*/  LEA.HI.X.SX32 R5, R7.reuse, R3, 0x2, P6 ;  /* 0x0000000307057211 */ /* 0x040fe200030f16ff */
[----:B------:R-:W-:Y:S01]  /*310a0*/  VIADD R7, R7, UR4 ;  /* 0x0000000407077c36 */ /* 0x000fe20008000000 */
[----:B------:R-:W-:-:S03]  /*310b0*/  ULDC UR4, c[0x0][0x248] ;  /* 0x0000920000047ab9 */ /* 0x000fc60000000800 */
[C---:B------:R-:W-:Y:S01]  /*310c0*/  VIADD R12, R7.reuse, UR4 ;  /* 0x00000004070c7c36 */ /* 0x040fe20008000000 */
[CC--:B----4-:R-:W-:Y:S01]  /*310d0*/  LEA R8, P6, R7.reuse, R2.reuse, 0x2 ;  /* 0x0000000207087211 */ /* 0x0d0fe200078c10ff */
[----:B------:R-:W-:Y:S01]  /*310e0*/  VIADD R0, R6, 0x33 ;  /* 0x0000003306007836 */ /* 0x000fe20000000000 */
[----:B------:R-:W-:Y:S02]  /*310f0*/  ULDC UR4, c[0x0][0x248] ;  /* 0x0000920000047ab9 */ /* 0x000fe40000000800 */
[-C--:B------:R-:W-:Y:S01]  /*31100*/  LEA.HI.X.SX32 R9, R7, R3.reuse, 0x2, P6 ;  /* 0x0000000307097211 */ /* 0x080fe200030f16ff */
[C---:B------:R-:W-:Y:S01]  /*31110*/  VIADD R7, R12.reuse, UR4 ;  /* 0x000000040c077c36 */ /* 0x040fe20008000000 */
[-C--:B---3--:R-:W-:Y:S01]  /*31120*/  LEA R10, P6, R12, R2.reuse, 0x2 ;  /* 0x000000020c0a7211 */ /* 0x088fe200078c10ff */
        /* <DEDUP_REMOVED lines=1575> */
[----:B------:R-:W-:Y:S01]  /*373a0*/  VIADD R0, R6, 0xf9 ;  /* 0x000000f906007836 */ /* 0x000fe20000000000 */
[----:B------:R-:W-:Y:S01]  /*373b0*/  ULDC UR4, c[0x0][0x248] ;  /* 0x0000920000047ab9 */ /* 0x000fe20000000800 */
        /* <DEDUP_REMOVED lines=17> */
[----:B----4-:R-:W-:Y:S01]  /*374d0*/  LEA R4, P6, R7, R2, 0x2 ;  /* 0x0000000207047211 */ /* 0x010fe200078c10ff */
[----:B------:R-:W-:-:S03]  /*374e0*/  ULDC UR4, c[0x0][0x248] ;  /* 0x0000920000047ab9 */ /* 0x000fc60000000800 */
[-C--:B------:R-:W-:Y:S01]  /*374f0*/  LEA.HI.X.SX32 R5, R7, R3.reuse, 0x2, P6 ;  /* 0x0000000307057211 */ /* 0x080fe200030f16ff */
[C---:B------:R-:W-:Y:S01]  /*37500*/  VIADD R7, R12.reuse, UR4 ;  /* 0x000000040c077c36 */ /* 0x040fe20008000000 */
[----:B---3--:R-:W-:Y:S01]  /*37510*/  LEA R8, P6, R12, R2, 0x2 ;  /* 0x000000020c087211 */ /* 0x008fe200078c10ff */
[----:B------:R-:W-:Y:S01]  /*37520*/  VIADD R0, R6, 0xfb ;  /* 0x000000fb06007836 */ /* 0x000fe20000000000 */
[----:B------:R2:W-:Y:S01]  /*37530*/  @P4 STG.E desc[UR16][R10.64], R235 ;  /* 0x000000eb0a004986 */ /* 0x0005e2000c101910 */
[----:B------:R-:W-:Y:S01]  /*37540*/  ULDC UR4, c[0x0][0x248] ;  /* 0x0000920000047ab9 */ /* 0x000fe20000000800 */
[----:B------:R-:W-:Y:S02]  /*37550*/  LEA.HI.X.SX32 R9, R12, R3, 0x2, P6 ;  /* 0x000000030c097211 */ /* 0x000fe400030f16ff */
[----:B------:R-:W-:Y:S01]  /*37560*/  ISETP.LT.AND P4, PT, R0, UR5, !P0 ;  /* 0x0000000500007c0c */ /* 0x000fe2000c781270 */
[----:B------:R-:W-:Y:S01]  /*37570*/  ULDC UR5, c[0x0][0x22c] ;  /* 0x00008b0000057ab9 */ /* 0x000fe20000000800 */
[----:B------:R-:W-:-:S02]  /*37580*/  IADD3 R0, R6, 0xfc, RZ ;  /* 0x000000fc06007810 */ /* 0x000fc40007ffe0ff */
[CC--:B--2---:R-:W-:Y:S01]  /*37590*/  LEA R10, P6, R7.reuse, R2.reuse, 0x2 ;  /* 0x00000002070a7211 */ /* 0x0c4fe200078c10ff */
[----:B------:R2:W-:Y:S03]  /*375a0*/  @P3 STG.E desc[UR16][R4.64], R243 ;  /* 0x000000f304003986 */ /* 0x0005e6000c101910 */
[CC--:B------:R-:W-:Y:S01]  /*375b0*/  LEA.HI.X.SX32 R11, R7.reuse, R3.reuse, 0x2, P6 ;  /* 0x00000003070b7211 */ /* 0x0c0fe200030f16ff */
[----:B------:R-:W-:Y:S01]  /*375c0*/  VIADD R7, R7, UR4 ;  /* 0x0000000407077c36 */ /* 0x000fe20008000000 */
[----:B------:R-:W-:Y:S01]  /*375d0*/  ULDC UR4, c[0x0][0x248] ;  /* 0x0000920000047ab9 */ /* 0x000fe20000000800 */
[----:B------:R-:W-:Y:S01]  /*375e0*/  ISETP.LT.AND P3, PT, R0, UR5, !P0 ;  /* 0x0000000500007c0c */ /* 0x000fe2000c761270 */
[----:B------:R-:W-:Y:S01]  /*375f0*/  VIADD R0, R6, 0xfd ;  /* 0x000000fd06007836 */ /* 0x000fe20000000000 */
[----:B------:R-:W-:Y:S01]  /*37600*/  ULDC UR5, c[0x0][0x22c] ;  /* 0x00008b0000057ab9 */ /* 0x000fe20000000800 */
[C---:B------:R-:W-:Y:S01]  /*37610*/  VIADD R12, R7.reuse, UR4 ;  /* 0x00000004070c7c36 */ /* 0x040fe20008000000 */
[----:B------:R-:W-:Y:S01]  /*37620*/  ULDC UR4, c[0x0][0x248] ;  /* 0x0000920000047ab9 */ /* 0x000fe20000000800 */
[----:B------:R3:W-:Y:S01]  /*37630*/  @P2 STG.E desc[UR16][R8.64], R148 ;  /* 0x0000009408002986 */ /* 0x0007e2000c101910 */
[----:B------:R-:W-:Y:S01]  /*37640*/  ISETP.LT.AND P2, PT, R0, UR5, !P0 ;  /* 0x0000000500007c0c */ /* 0x000fe2000c741270 */
[----:B------:R-:W-:Y:S01]  /*37650*/  VIADD R13, R12, UR4 ;  /* 0x000000040c0d7c36 */ /* 0x000fe20008000000 */
[----:B------:R-:W-:Y:S01]  /*37660*/  ULDC UR5, c[0x0][0x248] ;  /* 0x0000920000057ab9 */ /* 0x000fe20000000800 */
[----:B-1----:R1:W-:Y:S01]  /*37670*/  @P1 STG.E desc[UR16][R10.64], R16 ;  /* 0x000000100a001986 */ /* 0x0023e2000c101910 */
[----:B--2---:R-:W-:Y:S01]  /*37680*/  LEA R4, P1, R7, R2, 0x2 ;  /* 0x0000000207047211 */ /* 0x004fe200078210ff */
[----:B------:R-:W-:Y:S01]  /*37690*/  VIADD R14, R13, UR5 ;  /* 0x000000050d0e7c36 */ /* 0x000fe20008000000 */
[----:B------:R-:W-:Y:S01]  /*376a0*/  IADD3 R0, R6, 0xfe, RZ ;  /* 0x000000fe06007810 */ /* 0x000fe20007ffe0ff */
[----:B------:R-:W-:Y:S01]  /*376b0*/  ULDC UR4, c[0x0][0x248] ;  /* 0x0000920000047ab9 */ /* 0x000fe20000000800 */
[----:B------:R-:W-:-:S02]  /*376c0*/  LEA.HI.X.SX32 R5, R7, R3, 0x2, P1 ;  /* 0x0000000307057211 */ /* 0x000fc400008f16ff */
[----:B------:R-:W-:Y:S02]  /*376d0*/  IADD3 R7, R14, UR6, RZ ;  /* 0x000000060e077c10 */ /* 0x000fe4000fffe0ff */
[-C--:B---3--:R-:W-:Y:S01]  /*376e0*/  LEA R8, P6, R12, R2.reuse, 0x2 ;  /* 0x000000020c087211 */ /* 0x088fe200078c10ff */
[----:B------:R-:W-:Y:S01]  /*376f0*/  VIADD R6, R6, 0xff ;  /* 0x000000ff06067836 */ /* 0x000fe20000000000 */
[-C--:B-1----:R-:W-:Y:S01]  /*37700*/  LEA R10, P1, R13, R2.reuse, 0x2 ;  /* 0x000000020d0a7211 */ /* 0x082fe200078210ff */
[----:B------:R-:W-:Y:S01]  /*37710*/  VIADD R16, R7, UR4 ;  /* 0x0000000407107c36 */ /* 0x000fe20008000000 */
[-C--:B------:R-:W-:Y:S01]  /*37720*/  LEA.HI.X.SX32 R9, R12, R3.reuse, 0x2, P6 ;  /* 0x000000030c097211 */ /* 0x080fe200030f16ff */
[----:B------:R-:W-:Y:S01]  /*37730*/  ULDC UR4, c[0x0][0x22c] ;  /* 0x00008b0000047ab9 */ /* 0x000fe20000000800 */
[----:B------:R-:W-:Y:S02]  /*37740*/  LEA R12, P6, R14, R2, 0x2 ;  /* 0x000000020e0c7211 */ /* 0x000fe400078c10ff */
[----:B------:R-:W-:-:S02]  /*37750*/  LEA.HI.X.SX32 R11, R13, R3, 0x2, P1 ;  /* 0x000000030d0b7211 */ /* 0x000fc400008f16ff */
[----:B------:R-:W-:Y:S02]  /*37760*/  ISETP.LT.AND P1, PT, R0, UR7, !P0 ;  /* 0x0000000700007c0c */ /* 0x000fe4000c721270 */
[----:B------:R-:W-:Y:S02]  /*37770*/  ISETP.LT.AND P0, PT, R6, UR4, !P0 ;  /* 0x0000000406007c0c */ /* 0x000fe4000c701270 */
[-C--:B------:R-:W-:Y:S02]  /*37780*/  LEA.HI.X.SX32 R13, R14, R3.reuse, 0x2, P6 ;  /* 0x000000030e0d7211 */ /* 0x080fe400030f16ff */
[CC--:B------:R-:W-:Y:S01]  /*37790*/  LEA R14, P6, R7.reuse, R2.reuse, 0x2 ;  /* 0x00000002070e7211 */ /* 0x0c0fe200078c10ff */
[----:B------:R1:W-:Y:S03]  /*377a0*/  @P5 STG.E desc[UR16][R4.64], R149 ;  /* 0x0000009504005986 */ /* 0x0003e6000c101910 */
[----:B------:R-:W-:Y:S01]  /*377b0*/  LEA.HI.X.SX32 R15, R7, R3, 0x2, P6 ;  /* 0x00000003070f7211 */ /* 0x000fe200030f16ff */
[----:B------:R1:W-:Y:S01]  /*377c0*/  @P4 STG.E desc[UR16][R8.64], R17 ;  /* 0x0000001108004986 */ /* 0x0003e2000c101910 */
[----:B------:R-:W-:-:S03]  /*377d0*/  LEA R2, P6, R16, R2, 0x2 ;  /* 0x0000000210027211 */ /* 0x000fc600078c10ff */
[----:B------:R1:W-:Y:S04]  /*377e0*/  @P3 STG.E desc[UR16][R10.64], R150 ;  /* 0x000000960a003986 */ /* 0x0003e8000c101910 */
[----:B------:R1:W-:Y:S01]  /*377f0*/  @P2 STG.E desc[UR16][R12.64], R18 ;  /* 0x000000120c002986 */ /* 0x0003e2000c101910 */
[----:B------:R-:W-:-:S03]  /*37800*/  LEA.HI.X.SX32 R3, R16, R3, 0x2, P6 ;  /* 0x0000000310037211 */ /* 0x000fc600030f16ff */
[----:B------:R1:W-:Y:S01]  /*37810*/  @P1 STG.E desc[UR16][R14.64], R151 ;  /* 0x000000970e001986 */ /* 0x0003e2000c101910 */
[----:B------:R-:W-:Y:S05]  /*37820*/  @!P0 EXIT ;  /* 0x000000000000894d */ /* 0x000fea0003800000 */
[----:B------:R-:W-:Y:S01]  /*37830*/  STG.E desc[UR16][R2.64], R19 ;  /* 0x0000001302007986 */ /* 0x000fe2000c101910 */
[----:B------:R-:W-:Y:S05]  /*37840*/  EXIT ;  /* 0x000000000000794d */ /* 0x000fea0003800000 */
.L_x_2:
[----:B------:R-:W-:-:S00]  /*37850*/  BRA `(.L_x_2) ;  /* 0xfffffffc00fc7947 */ /* 0x000fc0000383ffff */
[----:B------:R-:W-:-:S00]  /*37860*/  NOP ;  /* 0x0000000000007918 */ /* 0x000fc00000000000 */
        /* <DEDUP_REMOVED lines=9> */
.L_x_3:


//--------------------- .nv.shared.matmul_kernel  --------------------------
	.section	.nv.shared.matmul_kernel,"aw",@nobits
	.sectionflags	@""
	.align	16
	.zero		1024


//--------------------- .nv.shared.reserved.0     --------------------------
	.section	.nv.shared.reserved.0,"aw",@nobits
	.weak		__nv_reservedSMEM_offset_0_alias
	.size		__nv_reservedSMEM_offset_0_alias, 0, 0
	.other		__nv_reservedSMEM_offset_0_alias,@"STO_CUDA_RESERVED_SHARED STV_DEFAULT"
__nv_reservedSMEM_offset_0_alias:
	.zero		0


//--------------------- .nv.constant0.matmul_kernel --------------------------
	.section	.nv.constant0.matmul_kernel,"a",@progbits
	.sectionflags	@""
	.align	4
.nv.constant0.matmul_kernel:
	.zero		608


//--------------------- SYMBOLS --------------------------

	.type		.nv.reservedSmem.offset0,@object
	.size		.nv.reservedSmem.offset0,0x4
